	.target	sm_90a

	.elftype	@"ET_EXEC"


//--------------------- .note.nv.tkinfo           --------------------------
	.section	.note.nv.tkinfo,"",@"SHT_NOTE"
	.sectionflags	@"SHF_NOTE_NV_TKINFO"
	.tkinfo
        /*0018*/ 	.word	0x00000002
        /*0030*/ 	.string	""
        /*0030*/ 	.string	"ptxas"
        /*0030*/ 	.string	"Cuda compilation tools, release 13.0, V13.0.88"
        /*0030*/ 	.string	"Build cuda_13.0.r13.0/compiler.36424714_0"
        /*0030*/ 	.string	"-v  -suppress-debug-info  -lineinfo  -arch sm_90a "



//--------------------- .note.nv.cuinfo           --------------------------
	.section	.note.nv.cuinfo,"",@"SHT_NOTE"
	.sectionflags	@"SHF_NOTE_NV_CUINFO"
        /*0018*/ 	.short	0x0002
        /*001a*/ 	.short	0x005a
        /*001c*/ 	.short	0x0082
	.zero		2


//--------------------- .nv.info                  --------------------------
	.section	.nv.info,"",@"SHT_CUDA_INFO"
	.align	4


	//----- nvinfo : EIATTR_REGCOUNT
	.align		4
        /*0000*/ 	.byte	0x04, 0x2f
        /*0002*/ 	.short	(.L_1 - .L_0)
	.align		4
.L_0:
        /*0004*/ 	.word	index@(matmul_kernel)
        /*0008*/ 	.word	0x00000020


	//----- nvinfo : EIATTR_FRAME_SIZE
	.align		4
.L_1:
        /*000c*/ 	.byte	0x04, 0x11
        /*000e*/ 	.short	(.L_3 - .L_2)
	.align		4
.L_2:
        /*0010*/ 	.word	index@(matmul_kernel)
        /*0014*/ 	.word	0x00006c48


	//----- nvinfo : EIATTR_MIN_STACK_SIZE
	.align		4
.L_3:
        /*0018*/ 	.byte	0x04, 0x12
        /*001a*/ 	.short	(.L_5 - .L_4)
	.align		4
.L_4:
        /*001c*/ 	.word	index@(matmul_kernel)
        /*0020*/ 	.word	0x00006c48
.L_5:


//--------------------- .nv.compat                --------------------------
	.section	.nv.compat,"",@"SHT_CUDA_COMPAT_INFO"
	.align	4
        /*0000*/ 	.byte	0x02, 0x09, 0x01, 0x00, 0x02, 0x02, 0x02, 0x00, 0x02, 0x05, 0x05, 0x00, 0x03, 0x07, 0x01, 0x01
        /*0010*/ 	.byte	0x02, 0x03, 0x00, 0x00, 0x02, 0x06, 0x01, 0x00, 0x04, 0x0b, 0x08, 0x00, 0x00, 0x00, 0x00, 0x00
        /*0020*/ 	.byte	0x00, 0x00, 0x00, 0x00


//--------------------- .nv.info.matmul_kernel    --------------------------
	.section	.nv.info.matmul_kernel,"",@"SHT_CUDA_INFO"
	.sectionflags	@""
	.align	4


	//----- nvinfo : EIATTR_CUDA_API_VERSION
	.align		4
        /*0000*/ 	.byte	0x04, 0x37
        /*0002*/ 	.short	(.L_7 - .L_6)
.L_6:
        /*0004*/ 	.word	0x00000082


	//----- nvinfo : EIATTR_KPARAM_INFO
	.align		4
.L_7:
        /*0008*/ 	.byte	0x04, 0x17
        /*000a*/ 	.short	(.L_9 - .L_8)
.L_8:
        /*000c*/ 	.word	0x00000000
        /*0010*/ 	.short	0x000d
        /*0012*/ 	.short	0x0048
        /*0014*/ 	.byte	0x00, 0xf4, 0x21, 0x00


	//----- nvinfo : EIATTR_KPARAM_INFO
	.align		4
.L_9:
        /*0018*/ 	.byte	0x04, 0x17
        /*001a*/ 	.short	(.L_11 - .L_10)
.L_10:
        /*001c*/ 	.word	0x00000000
        /*0020*/ 	.short	0x000c
        /*0022*/ 	.short	0x0040
        /*0024*/ 	.byte	0x00, 0xf4, 0x21, 0x00


	//----- nvinfo : EIATTR_KPARAM_INFO
	.align		4
.L_11:
        /*0028*/ 	.byte	0x04, 0x17
        /*002a*/ 	.short	(.L_13 - .L_12)
.L_12:
        /*002c*/ 	.word	0x00000000
        /*0030*/ 	.short	0x000b
        /*0032*/ 	.short	0x0038
        /*0034*/ 	.byte	0x00, 0xf0, 0x11, 0x00


	//----- nvinfo : EIATTR_KPARAM_INFO
	.align		4
.L_13:
        /*0038*/ 	.byte	0x04, 0x17
        /*003a*/ 	.short	(.L_15 - .L_14)
.L_14:
        /*003c*/ 	.word	0x00000000
        /*0040*/ 	.short	0x000a
        /*0042*/ 	.short	0x0034
        /*0044*/ 	.byte	0x00, 0xf0, 0x11, 0x00


	//----- nvinfo : EIATTR_KPARAM_INFO
	.align		4
.L_15:
        /*0048*/ 	.byte	0x04, 0x17
        /*004a*/ 	.short	(.L_17 - .L_16)
.L_16:
        /*004c*/ 	.word	0x00000000
        /*0050*/ 	.short	0x0009
        /*0052*/ 	.short	0x0030
        /*0054*/ 	.byte	0x00, 0xf0, 0x11, 0x00


	//----- nvinfo : EIATTR_KPARAM_INFO
	.align		4
.L_17:
        /*0058*/ 	.byte	0x04, 0x17
        /*005a*/ 	.short	(.L_19 - .L_18)
.L_18:
        /*005c*/ 	.word	0x00000000
        /*0060*/ 	.short	0x0008
        /*0062*/ 	.short	0x002c
        /*0064*/ 	.byte	0x00, 0xf0, 0x11, 0x00


	//----- nvinfo : EIATTR_KPARAM_INFO
	.align		4
.L_19:
        /*0068*/ 	.byte	0x04, 0x17
        /*006a*/ 	.short	(.L_21 - .L_20)
.L_20:
        /*006c*/ 	.word	0x00000000
        /*0070*/ 	.short	0x0007
        /*0072*/ 	.short	0x0028
        /*0074*/ 	.byte	0x00, 0xf0, 0x11, 0x00


	//----- nvinfo : EIATTR_KPARAM_INFO
	.align		4
.L_21:
        /*0078*/ 	.byte	0x04, 0x17
        /*007a*/ 	.short	(.L_23 - .L_22)
.L_22:
        /*007c*/ 	.word	0x00000000
        /*0080*/ 	.short	0x0006
        /*0082*/ 	.short	0x0024
        /*0084*/ 	.byte	0x00, 0xf0, 0x11, 0x00


	//----- nvinfo : EIATTR_KPARAM_INFO
	.align		4
.L_23:
        /*0088*/ 	.byte	0x04, 0x17
        /*008a*/ 	.short	(.L_25 - .L_24)
.L_24:
        /*008c*/ 	.word	0x00000000
        /*0090*/ 	.short	0x0005
        /*0092*/ 	.short	0x0020
        /*0094*/ 	.byte	0x00, 0xf0, 0x11, 0x00


	//----- nvinfo : EIATTR_KPARAM_INFO
	.align		4
.L_25:
        /*0098*/ 	.byte	0x04, 0x17
        /*009a*/ 	.short	(.L_27 - .L_26)
.L_26:
        /*009c*/ 	.word	0x00000000
        /*00a0*/ 	.short	0x0004
        /*00a2*/ 	.short	0x001c
        /*00a4*/ 	.byte	0x00, 0xf0, 0x11, 0x00


	//----- nvinfo : EIATTR_KPARAM_INFO
	.align		4
.L_27:
        /*00a8*/ 	.byte	0x04, 0x17
        /*00aa*/ 	.short	(.L_29 - .L_28)
.L_28:
        /*00ac*/ 	.word	0x00000000
        /*00b0*/ 	.short	0x0003
        /*00b2*/ 	.short	0x0018
        /*00b4*/ 	.byte	0x00, 0xf0, 0x11, 0x00


	//----- nvinfo : EIATTR_KPARAM_INFO
	.align		4
.L_29:
        /*00b8*/ 	.byte	0x04, 0x17
        /*00ba*/ 	.short	(.L_31 - .L_30)
.L_30:
        /*00bc*/ 	.word	0x00000000
        /*00c0*/ 	.short	0x0002
        /*00c2*/ 	.short	0x0010
        /*00c4*/ 	.byte	0x00, 0xf4, 0x21, 0x00


	//----- nvinfo : EIATTR_KPARAM_INFO
	.align		4
.L_31:
        /*00c8*/ 	.byte	0x04, 0x17
        /*00ca*/ 	.short	(.L_33 - .L_32)
.L_32:
        /*00cc*/ 	.word	0x00000000
        /*00d0*/ 	.short	0x0001
        /*00d2*/ 	.short	0x0008
        /*00d4*/ 	.byte	0x00, 0xf4, 0x21, 0x00


	//----- nvinfo : EIATTR_KPARAM_INFO
	.align		4
.L_33:
        /*00d8*/ 	.byte	0x04, 0x17
        /*00da*/ 	.short	(.L_35 - .L_34)
.L_34:
        /*00dc*/ 	.word	0x00000000
        /*00e0*/ 	.short	0x0000
        /*00e2*/ 	.short	0x0000
        /*00e4*/ 	.byte	0x00, 0xf4, 0x21, 0x00


	//----- nvinfo : EIATTR_SPARSE_MMA_MASK
	.align		4
.L_35:
        /*00e8*/ 	.byte	0x03, 0x50
        /*00ea*/ 	.short	0x0000


	//----- nvinfo : EIATTR_MAXREG_COUNT
	.align		4
        /*00ec*/ 	.byte	0x03, 0x1b
        /*00ee*/ 	.short	0x00ff


	//----- nvinfo : EIATTR_NUM_BARRIERS
	.align		4
        /*00f0*/ 	.byte	0x02, 0x4c
        /*00f2*/ 	.byte	0x01
	.zero		1


	//----- nvinfo : EIATTR_ANNOTATIONS
	.align		4
        /*00f4*/ 	.byte	0x04, 0x55
        /*00f6*/ 	.short	(.L_37 - .L_36)


	//   ....[0]....
.L_36:
        /*00f8*/ 	.word	0x00000001
        /*00fc*/ 	.byte	0x60, 0x00, 0x00, 0x00, 0x01, 0x00, 0x00, 0x00, 0x80, 0x00, 0x00, 0x00, 0x01, 0x00, 0x00, 0x00
        /* <DEDUP_REMOVED lines=1697> */
        /*6b1c*/ 	.byte	0x70, 0xac, 0x01, 0x00


	//----- nvinfo : EIATTR_MERCURY_ISA_VERSION
	.align		4
.L_37:
        /*6b20*/ 	.byte	0x03, 0x5f
        /*6b22*/ 	.short	0x0101


	//----- nvinfo : EIATTR_EXIT_INSTR_OFFSETS
	.align		4
        /*6b24*/ 	.byte	0x04, 0x1c
        /*6b26*/ 	.short	(.L_39 - .L_38)


	//   ....[0]....
.L_38:
        /*6b28*/ 	.word	0x000c4870


	//   ....[1]....
        /*6b2c*/ 	.word	0x000c48a0


	//----- nvinfo : EIATTR_REQNTID
	.align		4
.L_39:
        /*6b30*/ 	.byte	0x04, 0x10
        /*6b32*/ 	.short	(.L_41 - .L_40)
.L_40:
        /*6b34*/ 	.word	0x00000040
        /*6b38*/ 	.word	0x00000001
        /*6b3c*/ 	.word	0x00000001


	//----- nvinfo : EIATTR_CBANK_PARAM_SIZE
	.align		4
.L_41:
        /*6b40*/ 	.byte	0x03, 0x19
        /*6b42*/ 	.short	0x0050


	//----- nvinfo : EIATTR_PARAM_CBANK
	.align		4
        /*6b44*/ 	.byte	0x04, 0x0a
        /*6b46*/ 	.short	(.L_43 - .L_42)
	.align		4
.L_42:
        /*6b48*/ 	.word	index@(.nv.constant0.matmul_kernel)
        /*6b4c*/ 	.short	0x0210
        /*6b4e*/ 	.short	0x0050


	//----- nvinfo : EIATTR_SW_WAR
	.align		4
.L_43:
        /*6b50*/ 	.byte	0x04, 0x36
        /*6b52*/ 	.short	(.L_45 - .L_44)
.L_44:
        /*6b54*/ 	.word	0x00000008
.L_45:


//--------------------- .nv.callgraph             --------------------------
	.section	.nv.callgraph,"",@"SHT_CUDA_CALLGRAPH"
	.align	4
	.sectionentsize	8
	.align		4
        /*0000*/ 	.word	0x00000000
	.align		4
        /*0004*/ 	.word	0xffffffff
	.align		4
        /*0008*/ 	.word	0x00000000
	.align		4
        /*000c*/ 	.word	0xfffffffe
	.align		4
        /*0010*/ 	.word	0x00000000
	.align		4
        /*0014*/ 	.word	0xfffffffd
	.align		4
        /*0018*/ 	.word	0x00000000
	.align		4
        /*001c*/ 	.word	0xfffffffc


//--------------------- .text.matmul_kernel       --------------------------
	.section	.text.matmul_kernel,"ax",@progbits
	.align	128
        .global         matmul_kernel
        .type           matmul_kernel,@function
        .size           matmul_kernel,(.L_x_3 - matmul_kernel)
        .other          matmul_kernel,@"STO_CUDA_ENTRY STV_DEFAULT"
matmul_kernel:
.text.matmul_kernel:
[----:B------:R-:W0:Y:S02]  /*0000*/  LDC R1, c[0x0][0x28] ;  /* 0x00000a00ff017b82 */ /* 0x000e240000000800 */
[----:B0-----:R-:W-:-:S06]  /*0010*/  VIADD R1, R1, 0xffff93b8 ;  /* 0xffff93b801017836 */ /* 0x001fcc0000000000 */
[----:B------:R-:W0:Y:S01]  /*0020*/  LDC.64 R2, c[0x0][0x228] ;  /* 0x00008a00ff027b82 */ /* 0x000e220000000a00 */
[----:B------:R-:W1:Y:S01]  /*0030*/  S2R R14, SR_TID.X ;  /* 0x00000000000e7919 */ /* 0x000e620000002100 */
[----:B------:R-:W-:Y:S01]  /*0040*/  UMOV UR4, 0x400 ;  /* 0x0000040000047882 */ /* 0x000fe20000000000 */
[----:B------:R-:W-:Y:S01]  /*0050*/  ULDC.64 UR32, c[0x0][0x208] ;  /* 0x0000820000207ab9 */ /* 0x000fe20000000a00 */
[----:B------:R-:W-:Y:S04]  /*0060*/  STL [R1+0x870], RZ ;  /* 0x000870ff01007387 */ /* 0x000fe80000100800 */
[----:B------:R-:W2:Y:S01]  /*0070*/  S2UR UR5, SR_CgaCtaId ;  /* 0x00000000000579c3 */ /* 0x000ea20000008800 */
[----:B------:R-:W-:Y:S04]  /*0080*/  STL [R1+0x874], RZ ;  /* 0x000874ff01007387 */ /* 0x000fe80000100800 */
[----:B------:R-:W-:Y:S04]  /*0090*/  STL [R1+0x878], RZ ;  /* 0x000878ff01007387 */ /* 0x000fe80000100800 */
[----:B------:R-:W-:Y:S04]  /*00a0*/  STL [R1+0x87c], RZ ;  /* 0x00087cff01007387 */ /* 0x000fe80000100800 */
[----:B------:R-:W-:Y:S01]  /*00b0*/  STL [R1+0x880], RZ ;  /* 0x000880ff01007387 */ /* 0x000fe20000100800 */
[----:B0-----:R-:W-:-:S03]  /*00c0*/  VIADD R0, R3, 0x7f ;  /* 0x0000007f03007836 */ /* 0x001fc60000000000 */
[----:B------:R-:W-:Y:S04]  /*00d0*/  STL [R1+0x884], RZ ;  /* 0x000884ff01007387 */ /* 0x000fe80000100800 */
[----:B------:R-:W-:Y:S01]  /*00e0*/  STL [R1+0x888], RZ ;  /* 0x000888ff01007387 */ /* 0x000fe20000100800 */
[----:B------:R-:W-:Y:S01]  /*00f0*/  SHF.R.S32.HI R5, RZ, 0x1f, R0 ;  /* 0x0000001fff057819 */ /* 0x000fe20000011400 */
[----:B--2---:R-:W-:Y:S02]  /*0100*/  ULEA UR4, UR5, UR4, 0x18 ;  /* 0x0000000405047291 */ /* 0x004fe4000f8ec03f */
[----:B------:R-:W-:Y:S01]  /*0110*/  STL [R1+0x88c], RZ ;  /* 0x00088cff01007387 */ /* 0x000fe20000100800 */
[----:B------:R-:W-:-:S03]  /*0120*/  LEA.HI R5, R5, R0, RZ, 0x7 ;  /* 0x0000000005057211 */ /* 0x000fc600078f38ff */
[----:B------:R-:W-:Y:S01]  /*0130*/  STL [R1+0x8a0], RZ ;  /* 0x0008a0ff01007387 */ /* 0x000fe20000100800 */
[----:B------:R-:W-:-:S03]  /*0140*/  SHF.R.S32.HI R0, RZ, 0x7, R5 ;  /* 0x00000007ff007819 */ /* 0x000fc60000011405 */
[----:B------:R-:W-:Y:S02]  /*0150*/  STL [R1+0x8a4], RZ ;  /* 0x0008a4ff01007387 */ /* 0x000fe40000100800 */
[----:B------:R-:W-:Y:S02]  /*0160*/  IMAD.SHL.U32 R0, R0, 0x8, RZ ;  /* 0x0000000800007824 */ /* 0x000fe400078e00ff */
[----:B------:R-:W-:Y:S03]  /*0170*/  STL [R1+0x8a8], RZ ;  /* 0x0008a8ff01007387 */ /* 0x000fe60000100800 */
[-C--:B------:R-:W-:Y:S01]  /*0180*/  IABS R9, R0.reuse ;  /* 0x0000000000097213 */ /* 0x080fe20000000000 */
[----:B------:R-:W-:Y:S01]  /*0190*/  STL [R1+0x8ac], RZ ;  /* 0x0008acff01007387 */ /* 0x000fe20000100800 */
[----:B------:R-:W-:Y:S02]  /*01a0*/  IABS R12, R0 ;  /* 0x00000000000c7213 */ /* 0x000fe40000000000 */
[----:B------:R-:W0:Y:S01]  /*01b0*/  I2F.RP R4, R9 ;  /* 0x0000000900047306 */ /* 0x000e220000209400 */
[----:B------:R-:W-:Y:S04]  /*01c0*/  STL [R1+0x980], RZ ;  /* 0x000980ff01007387 */ /* 0x000fe80000100800 */
[----:B------:R-:W-:Y:S04]  /*01d0*/  STL [R1+0x984], RZ ;  /* 0x000984ff01007387 */ /* 0x000fe80000100800 */
[----:B------:R-:W-:Y:S04]  /*01e0*/  STL [R1+0x988], RZ ;  /* 0x000988ff01007387 */ /* 0x000fe80000100800 */
[----:B------:R-:W-:Y:S01]  /*01f0*/  STL [R1+0x98c], RZ ;  /* 0x00098cff01007387 */ /* 0x000fe20000100800 */
[----:B0-----:R-:W0:Y:S03]  /*0200*/  MUFU.RCP R4, R4 ;  /* 0x0000000400047308 */ /* 0x001e260000001000 */
[----:B------:R-:W-:Y:S04]  /*0210*/  STL [R1+0x9a0], RZ ;  /* 0x0009a0ff01007387 */ /* 0x000fe80000100800 */
[----:B------:R-:W-:Y:S04]  /*0220*/  STL [R1+0x9a4], RZ ;  /* 0x0009a4ff01007387 */ /* 0x000fe80000100800 */
[----:B------:R-:W-:Y:S04]  /*0230*/  STL [R1+0x9a8], RZ ;  /* 0x0009a8ff01007387 */ /* 0x000fe80000100800 */
[----:B------:R-:W-:Y:S01]  /*0240*/  STL [R1+0x9ac], RZ ;  /* 0x0009acff01007387 */ /* 0x000fe20000100800 */
[----:B0-----:R-:W-:-:S03]  /*0250*/  VIADD R6, R4, 0xffffffe ;  /* 0x0ffffffe04067836 */ /* 0x001fc60000000000 */
[----:B------:R-:W-:Y:S01]  /*0260*/  STL [R1+0x9b0], RZ ;  /* 0x0009b0ff01007387 */ /* 0x000fe20000100800 */
[----:B------:R-:W-:Y:S01]  /*0270*/  IMAD.MOV R4, RZ, RZ, -R12 ;  /* 0x000000ffff047224 */ /* 0x000fe200078e0a0c */
[----:B------:R0:W2:Y:S02]  /*0280*/  F2I.FTZ.U32.TRUNC.NTZ R7, R6 ;  /* 0x0000000600077305 */ /* 0x0000a4000021f000 */
[----:B------:R-:W-:Y:S04]  /*0290*/  STL [R1+0x9b4], RZ ;  /* 0x0009b4ff01007387 */ /* 0x000fe80000100800 */
[----:B------:R-:W-:Y:S04]  /*02a0*/  STL [R1+0x9b8], RZ ;  /* 0x0009b8ff01007387 */ /* 0x000fe80000100800 */
[----:B------:R-:W-:Y:S01]  /*02b0*/  STL [R1+0x9bc], RZ ;  /* 0x0009bcff01007387 */ /* 0x000fe20000100800 */
[----:B0-----:R-:W-:-:S03]  /*02c0*/  IMAD.MOV.U32 R6, RZ, RZ, RZ ;  /* 0x000000ffff067224 */ /* 0x001fc600078e00ff */
[----:B------:R-:W-:Y:S01]  /*02d0*/  STL [R1+0x9d0], RZ ;  /* 0x0009d0ff01007387 */ /* 0x000fe20000100800 */
[----:B--2---:R-:W-:-:S03]  /*02e0*/  IMAD.MOV R8, RZ, RZ, -R7 ;  /* 0x000000ffff087224 */ /* 0x004fc600078e0a07 */
[----:B------:R-:W-:Y:S01]  /*02f0*/  STL [R1+0x9d4], RZ ;  /* 0x0009d4ff01007387 */ /* 0x000fe20000100800 */
[----:B------:R-:W-:-:S03]  /*0300*/  IMAD R11, R8, R9, RZ ;  /* 0x00000009080b7224 */ /* 0x000fc600078e02ff */
[----:B------:R-:W-:Y:S01]  /*0310*/  STL [R1+0x9d8], RZ ;  /* 0x0009d8ff01007387 */ /* 0x000fe20000100800 */
[----:B------:R-:W-:-:S03]  /*0320*/  IMAD.HI.U32 R7, R7, R11, R6 ;  /* 0x0000000b07077227 */ /* 0x000fc600078e0006 */
[----:B------:R-:W-:Y:S04]  /*0330*/  STL [R1+0x9dc], RZ ;  /* 0x0009dcff01007387 */ /* 0x000fe80000100800 */
        /* <DEDUP_REMOVED lines=210> */
[----:B------:R-:W-:Y:S01]  /*1060*/  STL [R1+0x8b8], RZ ;  /* 0x0008b8ff01007387 */ /* 0x000fe20000100800 */
[----:B------:R-:W0:Y:S03]  /*1070*/  S2R R5, SR_CTAID.X ;  /* 0x0000000000057919 */ /* 0x000e260000002500 */
        /* <DEDUP_REMOVED lines=8> */
[----:B0-----:R-:W-:-:S03]  /*1100*/  IABS R10, R5 ;  /* 0x00000005000a7213 */ /* 0x001fc60000000000 */
[----:B------:R-:W-:Y:S02]  /*1110*/  STL [R1+0x40c], RZ ;  /* 0x00040cff01007387 */ /* 0x000fe40000100800 */
[----:B------:R-:W-:Y:S02]  /*1120*/  IMAD.MOV.U32 R8, RZ, RZ, R10 ;  /* 0x000000ffff087224 */ /* 0x000fe400078e000a */
[----:B------:R-:W-:Y:S02]  /*1130*/  STL [R1+0x420], RZ ;  /* 0x000420ff01007387 */ /* 0x000fe40000100800 */
[----:B------:R-:W-:Y:S02]  /*1140*/  IMAD.HI.U32 R7, R7, R8, RZ ;  /* 0x0000000807077227 */ /* 0x000fe400078e00ff */
[----:B------:R-:W-:Y:S02]  /*1150*/  STL [R1+0x424], RZ ;  /* 0x000424ff01007387 */ /* 0x000fe40000100800 */
[----:B------:R-:W-:-:S02]  /*1160*/  IMAD R4, R7, R4, R8 ;  /* 0x0000000407047224 */ /* 0x000fc400078e0208 */
[----:B------:R-:W-:Y:S03]  /*1170*/  STL [R1+0x428], RZ ;  /* 0x000428ff01007387 */ /* 0x000fe60000100800 */
[----:B------:R-:W-:Y:S01]  /*1180*/  ISETP.GT.U32.AND P1, PT, R9, R4, PT ;  /* 0x000000040900720c */ /* 0x000fe20003f24070 */
[----:B------:R-:W-:Y:S04]  /*1190*/  STL [R1+0x42c], RZ ;  /* 0x00042cff01007387 */ /* 0x000fe80000100800 */
[----:B------:R-:W-:Y:S04]  /*11a0*/  STL [R1+0x410], RZ ;  /* 0x000410ff01007387 */ /* 0x000fe80000100800 */
[----:B------:R-:W-:Y:S04]  /*11b0*/  STL [R1+0x414], RZ ;  /* 0x000414ff01007387 */ /* 0x000fe80000100800 */
[----:B------:R-:W-:Y:S01]  /*11c0*/  STL [R1+0x418], RZ ;  /* 0x000418ff01007387 */ /* 0x000fe20000100800 */
[----:B------:R-:W-:-:S02]  /*11d0*/  @!P1 IMAD.IADD R4, R4, 0x1, -R9 ;  /* 0x0000000104049824 */ /* 0x000fc400078e0a09 */
[----:B------:R-:W-:Y:S01]  /*11e0*/  @!P1 VIADD R7, R7, 0x1 ;  /* 0x0000000107079836 */ /* 0x000fe20000000000 */
[----:B------:R-:W-:Y:S01]  /*11f0*/  STL [R1+0x41c], RZ ;  /* 0x00041cff01007387 */ /* 0x000fe20000100800 */
[----:B------:R-:W-:Y:S02]  /*1200*/  ISETP.NE.AND P1, PT, R0, RZ, PT ;  /* 0x000000ff0000720c */ /* 0x000fe40003f25270 */
[----:B------:R-:W-:Y:S01]  /*1210*/  ISETP.GE.U32.AND P0, PT, R4, R9, PT ;  /* 0x000000090400720c */ /* 0x000fe20003f06070 */
[----:B------:R-:W-:Y:S01]  /*1220*/  STL [R1+0x430], RZ ;  /* 0x000430ff01007387 */ /* 0x000fe20000100800 */
[----:B------:R-:W-:-:S03]  /*1230*/  LOP3.LUT R4, R5, R0, RZ, 0x3c, !PT ;  /* 0x0000000005047212 */ /* 0x000fc600078e3cff */
[----:B------:R-:W-:Y:S01]  /*1240*/  STL [R1+0x434], RZ ;  /* 0x000434ff01007387 */ /* 0x000fe20000100800 */
[----:B------:R-:W-:Y:S01]  /*1250*/  ISETP.GE.AND P2, PT, R4, RZ, PT ;  /* 0x000000ff0400720c */ /* 0x000fe20003f46270 */
[----:B------:R-:W-:Y:S02]  /*1260*/  VIADD R4, R2, 0xff ;  /* 0x000000ff02047836 */ /* 0x000fe40000000000 */
[----:B------:R-:W-:Y:S04]  /*1270*/  STL [R1+0x438], RZ ;  /* 0x000438ff01007387 */ /* 0x000fe80000100800 */
[----:B------:R-:W-:Y:S01]  /*1280*/  STL [R1+0x43c], RZ ;  /* 0x00043cff01007387 */ /* 0x000fe20000100800 */
[----:B------:R-:W-:-:S03]  /*1290*/  @P0 VIADD R7, R7, 0x1 ;  /* 0x0000000107070836 */ /* 0x000fc60000000000 */
[----:B------:R-:W-:Y:S01]  /*12a0*/  STL [R1+0x440], RZ ;  /* 0x000440ff01007387 */ /* 0x000fe20000100800 */
[----:B------:R-:W-:Y:S01]  /*12b0*/  IMAD.MOV.U32 R6, RZ, RZ, R7 ;  /* 0x000000ffff067224 */ /* 0x000fe200078e0007 */
[----:B------:R-:W-:Y:S02]  /*12c0*/  SHF.R.S32.HI R7, RZ, 0x1f, R4 ;  /* 0x0000001fff077819 */ /* 0x000fe40000011404 */
[----:B------:R-:W-:Y:S01]  /*12d0*/  STL [R1+0x444], RZ ;  /* 0x000444ff01007387 */ /* 0x000fe20000100800 */
[----:B------:R-:W-:Y:S01]  /*12e0*/  @!P2 IMAD.MOV R6, RZ, RZ, -R6 ;  /* 0x000000ffff06a224 */ /* 0x000fe200078e0a06 */
[----:B------:R-:W-:Y:S02]  /*12f0*/  @!P1 LOP3.LUT R6, RZ, R0, RZ, 0x33, !PT ;  /* 0x00000000ff069212 */ /* 0x000fe400078e33ff */
[----:B------:R-:W-:Y:S01]  /*1300*/  STL [R1+0x448], RZ ;  /* 0x000448ff01007387 */ /* 0x000fe20000100800 */
[----:B------:R-:W-:Y:S02]  /*1310*/  LEA.HI R7, R7, R4, RZ, 0x8 ;  /* 0x0000000407077211 */ /* 0x000fe400078f40ff */
[----:B------:R-:W-:Y:S01]  /*1320*/  IMAD.SHL.U32 R4, R6, 0x8, RZ ;  /* 0x0000000806047824 */ /* 0x000fe200078e00ff */
[----:B------:R-:W-:Y:S01]  /*1330*/  STL [R1+0x44c], RZ ;  /* 0x00044cff01007387 */ /* 0x000fe20000100800 */
[----:B------:R-:W-:-:S03]  /*1340*/  IMAD.MOV R6, RZ, RZ, -R6 ;  /* 0x000000ffff067224 */ /* 0x000fc600078e0a06 */
[----:B------:R-:W-:Y:S01]  /*1350*/  STL [R1+0x450], RZ ;  /* 0x000450ff01007387 */ /* 0x000fe20000100800 */
[----:B------:R-:W-:Y:S01]  /*1360*/  LEA.HI.SX32 R7, R7, -R4, 0x18 ;  /* 0x8000000407077211 */ /* 0x000fe200078fc2ff */
[----:B------:R-:W-:Y:S02]  /*1370*/  IMAD R13, R0, R6, R5 ;  /* 0x00000006000d7224 */ /* 0x000fe400078e0205 */
[----:B------:R-:W-:Y:S01]  /*1380*/  STL [R1+0x454], RZ ;  /* 0x000454ff01007387 */ /* 0x000fe20000100800 */
[----:B------:R-:W-:Y:S01]  /*1390*/  VIMNMX R8, R7, 0x8, PT ;  /* 0x0000000807087848 */ /* 0x000fe20003fe0100 */
[----:B------:R-:W-:Y:S02]  /*13a0*/  IMAD.MOV.U32 R6, RZ, RZ, RZ ;  /* 0x000000ffff067224 */ /* 0x000fe400078e00ff */
[----:B------:R-:W-:Y:S01]  /*13b0*/  STL [R1+0x458], RZ ;  /* 0x000458ff01007387 */ /* 0x000fe20000100800 */
[-C--:B------:R-:W-:Y:S02]  /*13c0*/  IABS R10, R8.reuse ;  /* 0x00000008000a7213 */ /* 0x080fe40000000000 */
[----:B------:R-:W-:Y:S01]  /*13d0*/  IABS R0, R8 ;  /* 0x0000000800007213 */ /* 0x000fe20000000000 */
[----:B------:R-:W-:Y:S01]  /*13e0*/  STL [R1+0x45c], RZ ;  /* 0x00045cff01007387 */ /* 0x000fe20000100800 */
[----:B------:R-:W0:Y:S03]  /*13f0*/  I2F.RP R9, R10 ;  /* 0x0000000a00097306 */ /* 0x000e260000209400 */
        /* <DEDUP_REMOVED lines=10> */
[----:B------:R-:W-:Y:S04]  /*14a0*/  STL [R1+0x480], RZ ;  /* 0x000480ff01007387 */ /* 0x000fe80000100800 */
[----:B------:R-:W-:Y:S01]  /*14b0*/  STL [R1+0x484], RZ ;  /* 0x000484ff01007387 */ /* 0x000fe20000100800 */
[----:B------:R-:W0:Y:S03]  /*14c0*/  F2I.FTZ.U32.TRUNC.NTZ R7, R7 ;  /* 0x0000000700077305 */ /* 0x000e26000021f000 */
[----:B------:R-:W-:Y:S04]  /*14d0*/  STL [R1+0x488], RZ ;  /* 0x000488ff01007387 */ /* 0x000fe80000100800 */
[----:B------:R-:W-:Y:S04]  /*14e0*/  STL [R1+0x48c], RZ ;  /* 0x00048cff01007387 */ /* 0x000fe80000100800 */
[----:B------:R-:W-:Y:S04]  /*14f0*/  STL [R1+0x490], RZ ;  /* 0x000490ff01007387 */ /* 0x000fe80000100800 */
[----:B------:R-:W-:Y:S01]  /*1500*/  STL [R1+0x494], RZ ;  /* 0x000494ff01007387 */ /* 0x000fe20000100800 */
[----:B0-----:R-:W-:-:S03]  /*1510*/  IMAD.MOV R11, RZ, RZ, -R7 ;  /* 0x000000ffff0b7224 */ /* 0x001fc600078e0a07 */
[----:B------:R-:W-:Y:S01]  /*1520*/  STL [R1+0x498], RZ ;  /* 0x000498ff01007387 */ /* 0x000fe20000100800 */
[----:B------:R-:W-:Y:S01]  /*1530*/  IMAD.MOV.U32 R5, RZ, RZ, R11 ;  /* 0x000000ffff057224 */ /* 0x000fe200078e000b */
[----:B------:R-:W-:Y:S02]  /*1540*/  IABS R11, R13 ;  /* 0x0000000d000b7213 */ /* 0x000fe40000000000 */
[----:B------:R-:W-:Y:S01]  /*1550*/  STL [R1+0x49c], RZ ;  /* 0x00049cff01007387 */ /* 0x000fe20000100800 */
[----:B------:R-:W-:-:S03]  /*1560*/  IMAD R5, R5, R10, RZ ;  /* 0x0000000a05057224 */ /* 0x000fc600078e02ff */
[----:B------:R-:W-:Y:S01]  /*1570*/  STL [R1+0x4a0], RZ ;  /* 0x0004a0ff01007387 */ /* 0x000fe20000100800 */
[----:B------:R-:W-:-:S03]  /*1580*/  IMAD.HI.U32 R6, R7, R5, R6 ;  /* 0x0000000507067227 */ /* 0x000fc600078e0006 */
[----:B------:R-:W-:Y:S01]  /*1590*/  STL [R1+0x4a4], RZ ;  /* 0x0004a4ff01007387 */ /* 0x000fe20000100800 */
[----:B------:R-:W-:Y:S02]  /*15a0*/  IMAD.MOV R5, RZ, RZ, -R0 ;  /* 0x000000ffff057224 */ /* 0x000fe400078e0a00 */
[----:B------:R-:W-:Y:S01]  /*15b0*/  IMAD.HI.U32 R0, R6, R11, RZ ;  /* 0x0000000b06007227 */ /* 0x000fe200078e00ff */
[----:B------:R-:W-:Y:S01]  /*15c0*/  STL [R1+0x4a8], RZ ;  /* 0x0004a8ff01007387 */ /* 0x000fe20000100800 */
[----:B-1----:R-:W-:Y:S02]  /*15d0*/  LOP3.LUT R6, R14, 0x3f, RZ, 0xc0, !PT ;  /* 0x0000003f0e067812 */ /* 0x002fe400078ec0ff */
[----:B------:R-:W-:Y:S01]  /*15e0*/  IMAD R5, R0, R5, R11 ;  /* 0x0000000500057224 */ /* 0x000fe200078e020b */
[----:B------:R-:W-:Y:S04]  /*15f0*/  STL [R1+0x4ac], RZ ;  /* 0x0004acff01007387 */ /* 0x000fe80000100800 */
[----:B------:R-:W-:Y:S01]  /*1600*/  STL [R1+0x4b0], RZ ;  /* 0x0004b0ff01007387 */ /* 0x000fe20000100800 */
[----:B------:R-:W-:-:S03]  /*1610*/  ISETP.GT.U32.AND P1, PT, R10, R5, PT ;  /* 0x000000050a00720c */ /* 0x000fc60003f24070 */
[----:B------:R-:W-:Y:S04]  /*1620*/  STL [R1+0x4b4], RZ ;  /* 0x0004b4ff01007387 */ /* 0x000fe80000100800 */
[----:B------:R-:W-:Y:S04]  /*1630*/  STL [R1+0x4b8], RZ ;  /* 0x0004b8ff01007387 */ /* 0x000fe80000100800 */
[----:B------:R-:W-:Y:S02]  /*1640*/  STL [R1+0x4bc], RZ ;  /* 0x0004bcff01007387 */ /* 0x000fe40000100800 */
[----:B------:R-:W-:-:S02]  /*1650*/  @!P1 IMAD.IADD R5, R5, 0x1, -R10 ;  /* 0x0000000105059824 */ /* 0x000fc400078e0a0a */
[----:B------:R-:W-:Y:S01]  /*1660*/  STL [R1+0x4c0], RZ ;  /* 0x0004c0ff01007387 */ /* 0x000fe20000100800 */
[----:B------:R-:W-:Y:S01]  /*1670*/  @!P1 VIADD R0, R0, 0x1 ;  /* 0x0000000100009836 */ /* 0x000fe20000000000 */
[----:B------:R-:W-:Y:S02]  /*1680*/  ISETP.NE.AND P1, PT, R8, RZ, PT ;  /* 0x000000ff0800720c */ /* 0x000fe40003f25270 */
[----:B------:R-:W-:Y:S01]  /*1690*/  STL [R1+0x4c4], RZ ;  /* 0x0004c4ff01007387 */ /* 0x000fe20000100800 */
[----:B------:R-:W-:Y:S02]  /*16a0*/  ISETP.GE.U32.AND P0, PT, R5, R10, PT ;  /* 0x0000000a0500720c */ /* 0x000fe40003f06070 */
[----:B------:R-:W-:Y:S01]  /*16b0*/  LOP3.LUT R5, R13, R8, RZ, 0x3c, !PT ;  /* 0x000000080d057212 */ /* 0x000fe200078e3cff */
[----:B------:R-:W-:Y:S03]  /*16c0*/  STL [R1+0x4c8], RZ ;  /* 0x0004c8ff01007387 */ /* 0x000fe60000100800 */
[----:B------:R-:W-:Y:S01]  /*16d0*/  ISETP.GE.AND P2, PT, R5, RZ, PT ;  /* 0x000000ff0500720c */ /* 0x000fe20003f46270 */
[----:B------:R-:W-:Y:S04]  /*16e0*/  STL [R1+0x4cc], RZ ;  /* 0x0004ccff01007387 */ /* 0x000fe80000100800 */
[----:B------:R-:W-:Y:S02]  /*16f0*/  STL [R1+0x860], RZ ;  /* 0x000860ff01007387 */ /* 0x000fe40000100800 */
[----:B------:R-:W-:-:S02]  /*1700*/  @P0 VIADD R0, R0, 0x1 ;  /* 0x0000000100000836 */ /* 0x000fc40000000000 */
[----:B------:R-:W-:Y:S04]  /*1710*/  STL [R1+0x864], RZ ;  /* 0x000864ff01007387 */ /* 0x000fe80000100800 */
[----:B------:R-:W-:Y:S01]  /*1720*/  STL [R1+0x868], RZ ;  /* 0x000868ff01007387 */ /* 0x000fe20000100800 */
[----:B------:R-:W-:Y:S01]  /*1730*/  @!P2 IMAD.MOV R0, RZ, RZ, -R0 ;  /* 0x000000ffff00a224 */ /* 0x000fe200078e0a00 */
[----:B------:R-:W-:Y:S02]  /*1740*/  @!P1 LOP3.LUT R0, RZ, R8, RZ, 0x33, !PT ;  /* 0x00000008ff009212 */ /* 0x000fe400078e33ff */
[----:B------:R-:W-:Y:S03]  /*1750*/  STL [R1+0x86c], RZ ;  /* 0x00086cff01007387 */ /* 0x000fe60000100800 */
[----:B------:R-:W-:Y:S01]  /*1760*/  IMAD.MOV R5, RZ, RZ, -R0 ;  /* 0x000000ffff057224 */ /* 0x000fe200078e0a00 */
[----:B------:R-:W-:Y:S01]  /*1770*/  STL [R1+0x850], RZ ;  /* 0x000850ff01007387 */ /* 0x000fe20000100800 */
[----:B------:R-:W-:-:S02]  /*1780*/  IMAD.SHL.U32 R10, R0, 0x80, RZ ;  /* 0x00000080000a7824 */ /* 0x000fc400078e00ff */
[----:B------:R-:W-:Y:S01]  /*1790*/  IMAD R5, R8, R5, R13 ;  /* 0x0000000508057224 */ /* 0x000fe200078e020d */
[----:B------:R-:W-:Y:S01]  /*17a0*/  STL [R1+0x854], RZ ;  /* 0x000854ff01007387 */ /* 0x000fe20000100800 */
[----:B------:R-:W-:Y:S02]  /*17b0*/  VIADD R0, R10, 0x1 ;  /* 0x000000010a007836 */ /* 0x000fe40000000000 */
[----:B------:R-:W-:Y:S01]  /*17c0*/  IMAD.IADD R4, R4, 0x1, R5 ;  /* 0x0000000104047824 */ /* 0x000fe200078e0205 */
[----:B------:R-:W-:Y:S01]  /*17d0*/  STL [R1+0x858], RZ ;  /* 0x000858ff01007387 */ /* 0x000fe20000100800 */
[----:B------:R-:W0:Y:S01]  /*17e0*/  LDC R5, c[0x0][0x230] ;  /* 0x00008c00ff057b82 */ /* 0x000e220000000800 */
[----:B------:R-:W-:Y:S02]  /*17f0*/  VIADD R7, R10, 0x2 ;  /* 0x000000020a077836 */ /* 0x000fe40000000000 */
[----:B------:R-:W-:Y:S01]  /*1800*/  STL [R1+0x85c], RZ ;  /* 0x00085cff01007387 */ /* 0x000fe20000100800 */
[----:B------:R-:W-:Y:S01]  /*1810*/  PRMT R8, R6, 0x6540, R4 ;  /* 0x0000654006087816 */ /* 0x000fe20000000004 */
[----:B------:R-:W-:-:S02]  /*1820*/  VIADD R9, R10, 0x50 ;  /* 0x000000500a097836 */ /* 0x000fc40000000000 */
[----:B------:R-:W-:Y:S01]  /*1830*/  STL [R1+0x840], RZ ;  /* 0x000840ff01007387 */ /* 0x000fe20000100800 */
[C---:B------:R-:W-:Y:S02]  /*1840*/  VIADD R29, R10.reuse, 0x75 ;  /* 0x000000750a1d7836 */ /* 0x040fe40000000000 */
[C---:B------:R-:W-:Y:S01]  /*1850*/  VIADD R28, R10.reuse, 0x76 ;  /* 0x000000760a1c7836 */ /* 0x040fe20000000000 */
[----:B------:R-:W-:Y:S01]  /*1860*/  STL [R1+0x844], RZ ;  /* 0x000844ff01007387 */ /* 0x000fe20000100800 */
[C---:B------:R-:W-:Y:S02]  /*1870*/  VIADD R27, R10.reuse, 0x77 ;  /* 0x000000770a1b7836 */ /* 0x040fe40000000000 */
[C---:B------:R-:W-:Y:S01]  /*1880*/  VIADD R26, R10.reuse, 0x78 ;  /* 0x000000780a1a7836 */ /* 0x040fe20000000000 */
[----:B------:R-:W-:Y:S01]  /*1890*/  STL [R1+0x848], RZ ;  /* 0x000848ff01007387 */ /* 0x000fe20000100800 */
[C---:B------:R-:W-:Y:S02]  /*18a0*/  VIADD R25, R10.reuse, 0x79 ;  /* 0x000000790a197836 */ /* 0x040fe40000000000 */
[C---:B------:R-:W-:Y:S01]  /*18b0*/  VIADD R24, R10.reuse, 0x7a ;  /* 0x0000007a0a187836 */ /* 0x040fe20000000000 */
[----:B------:R-:W-:Y:S01]  /*18c0*/  STL [R1+0x84c], RZ ;  /* 0x00084cff01007387 */ /* 0x000fe20000100800 */
[----:B------:R-:W-:-:S03]  /*18d0*/  VIADD R12, R10, 0x7b ;  /* 0x0000007b0a0c7836 */ /* 0x000fc60000000000 */
[----:B------:R-:W-:Y:S01]  /*18e0*/  STL [R1+0x830], RZ ;  /* 0x000830ff01007387 */ /* 0x000fe20000100800 */
[----:B0-----:R-:W-:-:S03]  /*18f0*/  VIADD R5, R5, 0x7f ;  /* 0x0000007f05057836 */ /* 0x001fc60000000000 */
[----:B------:R-:W-:Y:S02]  /*1900*/  STL [R1+0x834], RZ ;  /* 0x000834ff01007387 */ /* 0x000fe40000100800 */
[----:B------:R-:W-:Y:S01]  /*1910*/  ISETP.GE.AND P0, PT, R5, 0x80, PT ;  /* 0x000000800500780c */ /* 0x000fe20003f06270 */
[C---:B------:R-:W-:Y:S01]  /*1920*/  VIADD R5, R10.reuse, 0x3 ;  /* 0x000000030a057836 */ /* 0x040fe20000000000 */
        /* <DEDUP_REMOVED lines=202> */
[----:B------:R-:W-:Y:S04]  /*25d0*/  STL [R1+0xe3c], R10 ;  /* 0x000e3c0a01007387 */ /* 0x000fe80000100800 */
[----:B------:R0:W-:Y:S04]  /*25e0*/  STL [R1+0x2ac], R0 ;  /* 0x0002ac0001007387 */ /* 0x0001e80000100800 */
[----:B------:R1:W-:Y:S04]  /*25f0*/  STL [R1+0x2a8], R7 ;  /* 0x0002a80701007387 */ /* 0x0003e80000100800 */
[----:B------:R2:W-:Y:S01]  /*2600*/  STL [R1+0x2a4], R5 ;  /* 0x0002a40501007387 */ /* 0x0005e20000100800 */
[----:B0-----:R-:W-:-:S02]  /*2610*/  VIADD R0, R10, 0x4 ;  /* 0x000000040a007836 */ /* 0x001fc40000000000 */
[----:B-1----:R-:W-:-:S03]  /*2620*/  VIADD R7, R10, 0x5 ;  /* 0x000000050a077836 */ /* 0x002fc60000000000 */
[----:B------:R0:W-:Y:S01]  /*2630*/  STL [R1+0x2a0], R0 ;  /* 0x0002a00001007387 */ /* 0x0001e20000100800 */
[----:B--2---:R-:W-:-:S03]  /*2640*/  VIADD R5, R10, 0x6 ;  /* 0x000000060a057836 */ /* 0x004fc60000000000 */
[----:B------:R1:W-:Y:S04]  /*2650*/  STL [R1+0x29c], R7 ;  /* 0x00029c0701007387 */ /* 0x0003e80000100800 */
[----:B------:R2:W-:Y:S01]  /*2660*/  STL [R1+0x298], R5 ;  /* 0x0002980501007387 */ /* 0x0005e20000100800 */
[C---:B0-----:R-:W-:Y:S02]  /*2670*/  VIADD R0, R10.reuse, 0x7 ;  /* 0x000000070a007836 */ /* 0x041fe40000000000 */
        /* <DEDUP_REMOVED lines=147> */
[----:B------:R1:W-:Y:S01]  /*2fb0*/  STL [R1+0xac], R7 ;  /* 0x0000ac0701007387 */ /* 0x0003e20000100800 */
[C---:B0-----:R-:W-:Y:S02]  /*2fc0*/  VIADD R0, R10.reuse, 0x52 ;  /* 0x000000520a007836 */ /* 0x041fe40000000000 */
[----:B-1----:R-:W-:-:S03]  /*2fd0*/  VIADD R7, R10, 0x56 ;  /* 0x000000560a077836 */ /* 0x002fc60000000000 */
[----:B------:R0:W-:Y:S04]  /*2fe0*/  STL [R1+0xa8], R0 ;  /* 0x0000a80001007387 */ /* 0x0001e80000100800 */
[----:B------:R1:W-:Y:S01]  /*2ff0*/  STL [R1+0xa4], R5 ;  /* 0x0000a40501007387 */ /* 0x0003e20000100800 */
[C---:B0-----:R-:W-:Y:S02]  /*3000*/  VIADD R0, R10.reuse, 0x54 ;  /* 0x000000540a007836 */ /* 0x041fe40000000000 */
[----:B-1----:R-:W-:-:S03]  /*3010*/  VIADD R5, R10, 0x55 ;  /* 0x000000550a057836 */ /* 0x002fc60000000000 */
[----:B------:R0:W-:Y:S04]  /*3020*/  STL [R1+0xa0], R0 ;  /* 0x0000a00001007387 */ /* 0x0001e80000100800 */
        /* <DEDUP_REMOVED lines=8> */
[----:B0-----:R-:W-:Y:S02]  /*30b0*/  IMAD.SHL.U32 R0, R4, 0x100, RZ ;  /* 0x0000010004007824 */ /* 0x001fe400078e00ff */
[C---:B------:R-:W-:Y:S02]  /*30c0*/  VIADD R4, R10.reuse, 0x5c ;  /* 0x0000005c0a047836 */ /* 0x040fe40000000000 */
[C---:B-1----:R-:W-:Y:S02]  /*30d0*/  VIADD R5, R10.reuse, 0x5a ;  /* 0x0000005a0a057836 */ /* 0x042fe40000000000 */
[----:B--2---:R-:W-:-:S03]  /*30e0*/  VIADD R7, R10, 0x5b ;  /* 0x0000005b0a077836 */ /* 0x004fc60000000000 */
[----:B------:R0:W-:Y:S04]  /*30f0*/  STL [R1+0x80], R5 ;  /* 0x0000800501007387 */ /* 0x0001e80000100800 */
[----:B------:R1:W-:Y:S01]  /*3100*/  STL [R1+0x7c], R7 ;  /* 0x00007c0701007387 */ /* 0x0003e20000100800 */
[----:B0-----:R-:W-:Y:S01]  /*3110*/  LOP3.LUT R5, R0, 0x40, R6, 0xfe, !PT ;  /* 0x0000004000057812 */ /* 0x001fe200078efe06 */
[C---:B------:R-:W-:Y:S02]  /*3120*/  VIADD R0, R10.reuse, 0x5d ;  /* 0x0000005d0a007836 */ /* 0x040fe40000000000 */
[C---:B------:R-:W-:Y:S02]  /*3130*/  VIADD R6, R10.reuse, 0x7d ;  /* 0x0000007d0a067836 */ /* 0x040fe40000000000 */
[----:B------:R0:W-:Y:S01]  /*3140*/  STL [R1+0xfdc], R5 ;  /* 0x000fdc0501007387 */ /* 0x0001e20000100800 */
[----:B-1----:R-:W-:-:S03]  /*3150*/  VIADD R7, R10, 0x7c ;  /* 0x0000007c0a077836 */ /* 0x002fc60000000000 */
[----:B------:R-:W-:Y:S04]  /*3160*/  STL [R1+0xfd8], R8 ;  /* 0x000fd80801007387 */ /* 0x000fe80000100800 */
[----:B------:R1:W-:Y:S01]  /*3170*/  STL [R1+0x78], R4 ;  /* 0x0000780401007387 */ /* 0x0003e20000100800 */
[----:B0-----:R-:W-:-:S03]  /*3180*/  VIADD R5, R10, 0x60 ;  /* 0x000000600a057836 */ /* 0x001fc60000000000 */
[----:B------:R0:W-:Y:S01]  /*3190*/  STL [R1+0x74], R0 ;  /* 0x0000740001007387 */ /* 0x0001e20000100800 */
[C---:B-1----:R-:W-:Y:S02]  /*31a0*/  VIADD R4, R10.reuse, 0x5e ;  /* 0x0000005e0a047836 */ /* 0x042fe40000000000 */
[----:B0-----:R-:W-:-:S03]  /*31b0*/  VIADD R0, R10, 0x5f ;  /* 0x0000005f0a007836 */ /* 0x001fc60000000000 */
        /* <DEDUP_REMOVED lines=43> */
[----:B------:R1:W-:Y:S01]  /*3470*/  STL [R1], R0 ;  /* 0x0000000001007387 */ /* 0x0003e20000100800 */
[----:B0-----:R-:W-:Y:S01]  /*3480*/  VIADD R4, R10, 0x7f ;  /* 0x0000007f0a047836 */ /* 0x001fe20000000000 */
[C---:B------:R-:W-:Y:S02]  /*3490*/  LOP3.LUT R10, R8.reuse, 0x80, RZ, 0xfc, !PT ;  /* 0x00000080080a7812 */ /* 0x040fe400078efcff */
[----:B-1----:R-:W-:-:S03]  /*34a0*/  LOP3.LUT R0, R8, 0xc0, RZ, 0xfc, !PT ;  /* 0x000000c008007812 */ /* 0x002fc600078efcff */
[----:B------:R0:W-:Y:S04]  /*34b0*/  STL [R1+0xfe4], R10 ;  /* 0x000fe40a01007387 */ /* 0x0001e80000100800 */
[----:B------:R0:W-:Y:S01]  /*34c0*/  STL [R1+0xfe0], R0 ;  /* 0x000fe00001007387 */ /* 0x0001e20000100800 */
[----:B------:R-:W-:Y:S05]  /*34d0*/  @!P0 BRA `(.L_x_0) ;  /* 0x000008e400b48947 */ /* 0x000fea0003800000 */
[----:B------:R1:W-:Y:S01]  /*34e0*/  STL [R1+0x2f88], R25 ;  /* 0x002f881901007387 */ /* 0x0003e20000100800 */
[----:B------:R-:W-:Y:S01]  /*34f0*/  IABS R13, R2 ;  /* 0x00000002000d7213 */ /* 0x000fe20000000000 */
[----:B------:R-:W-:Y:S01]  /*3500*/  ULDC.64 UR6, c[0x0][0x218] ;  /* 0x0000860000067ab9 */ /* 0x000fe20000000a00 */
[----:B0-----:R-:W-:Y:S01]  /*3510*/  IABS R0, R3 ;  /* 0x0000000300007213 */ /* 0x001fe20000000000 */
[----:B------:R-:W-:Y:S01]  /*3520*/  ULDC UR34, c[0x0][0x240] ;  /* 0x0000900000227ab9 */ /* 0x000fe20000000800 */
[----:B------:R-:W-:Y:S01]  /*3530*/  IABS R21, R4 ;  /* 0x0000000400157213 */ /* 0x000fe20000000000 */
[----:B------:R-:W-:Y:S01]  /*3540*/  ULDC UR15, c[0x0][0x234] ;  /* 0x00008d00000f7ab9 */ /* 0x000fe20000000800 */
[----:B------:R-:W-:Y:S01]  /*3550*/  ISETP.GE.AND P2, PT, R4, RZ, PT ;  /* 0x000000ff0400720c */ /* 0x000fe20003f46270 */
[----:B------:R-:W-:Y:S01]  /*3560*/  ULDC UR16, c[0x0][0x238] ;  /* 0x00008e0000107ab9 */ /* 0x000fe20000000800 */
[----:B------:R-:W-:Y:S01]  /*3570*/  ULDC UR17, c[0x0][0x238] ;  /* 0x00008e0000117ab9 */ /* 0x000fe20000000800 */
[----:B-1----:R-:W2:Y:S01]  /*3580*/  LDL R25, [R1+0xfd8] ;  /* 0x000fd80001197983 */ /* 0x002ea20000100800 */
[----:B------:R-:W-:Y:S01]  /*3590*/  ULDC UR18, c[0x0][0x238] ;  /* 0x00008e0000127ab9 */ /* 0x000fe20000000800 */
[----:B------:R-:W-:Y:S01]  /*35a0*/  ULDC UR19, c[0x0][0x238] ;  /* 0x00008e0000137ab9 */ /* 0x000fe20000000800 */
[----:B------:R-:W-:Y:S01]  /*35b0*/  ULDC UR20, c[0x0][0x238] ;  /* 0x00008e0000147ab9 */ /* 0x000fe20000000800 */
[----:B------:R0:W-:Y:S01]  /*35c0*/  STL [R1+0x2f84], R26 ;  /* 0x002f841a01007387 */ /* 0x0001e20000100800 */
[----:B------:R-:W-:Y:S01]  /*35d0*/  ULDC UR21, c[0x0][0x238] ;  /* 0x00008e0000157ab9 */ /* 0x000fe20000000800 */
        /* <DEDUP_REMOVED lines=8> */
[----:B0-----:R-:W3:Y:S01]  /*3660*/  LDL R26, [R1+0xfdc] ;  /* 0x000fdc00011a7983 */ /* 0x001ee20000100800 */
        /* <DEDUP_REMOVED lines=13> */
[----:B0-----:R-:W4:Y:S01]  /*3740*/  LDL R27, [R1+0xfe4] ;  /* 0x000fe400011b7983 */ /* 0x001f220000100800 */
        /* <DEDUP_REMOVED lines=13> */
[----:B0-----:R-:W5:Y:S01]  /*3820*/  LDL R28, [R1+0xfe0] ;  /* 0x000fe000011c7983 */ /* 0x001f620000100800 */
        /* <DEDUP_REMOVED lines=14> */
[----:B------:R-:W0:Y:S03]  /*3910*/  I2F.RP R8, R13 ;  /* 0x0000000d00087306 */ /* 0x000e260000209400 */
[----:B------:R1:W-:Y:S05]  /*3920*/  STL [R1+0x2f60], R3 ;  /* 0x002f600301007387 */ /* 0x0003ea0000100800 */
[----:B------:R-:W0:Y:S01]  /*3930*/  I2F.RP R10, R0 ;  /* 0x00000000000a7306 */ /* 0x000e220000209400 */
[----:B-1----:R-:W-:-:S07]  /*3940*/  IMAD.MOV.U32 R3, RZ, RZ, R9 ;  /* 0x000000ffff037224 */ /* 0x002fce00078e0009 */
[----:B0-----:R-:W0:Y:S08]  /*3950*/  MUFU.RCP R8, R8 ;  /* 0x0000000800087308 */ /* 0x001e300000001000 */
[----:B------:R-:W1:Y:S01]  /*3960*/  MUFU.RCP R10, R10 ;  /* 0x0000000a000a7308 */ /* 0x000e620000001000 */
[----:B0-----:R-:W-:-:S07]  /*3970*/  VIADD R8, R8, 0xffffffe ;  /* 0x0ffffffe08087836 */ /* 0x001fce0000000000 */
[----:B------:R-:W0:Y:S01]  /*3980*/  F2I.FTZ.U32.TRUNC.NTZ R9, R8 ;  /* 0x0000000800097305 */ /* 0x000e22000021f000 */
[----:B-1----:R-:W-:-:S07]  /*3990*/  VIADD R10, R10, 0xffffffe ;  /* 0x0ffffffe0a0a7836 */ /* 0x002fce0000000000 */
[----:B------:R1:W1:Y:S01]  /*39a0*/  F2I.FTZ.U32.TRUNC.NTZ R11, R10 ;  /* 0x0000000a000b7305 */ /* 0x000262000021f000 */
[----:B0-----:R-:W-:Y:S02]  /*39b0*/  IMAD.MOV R8, RZ, RZ, -R9 ;  /* 0x000000ffff087224 */ /* 0x001fe400078e0a09 */
[----:B-1----:R-:W-:Y:S02]  /*39c0*/  IMAD.MOV.U32 R10, RZ, RZ, RZ ;  /* 0x000000ffff0a7224 */ /* 0x002fe400078e00ff */
[----:B------:R-:W-:Y:S02]  /*39d0*/  IMAD R15, R8, R13, RZ ;  /* 0x0000000d080f7224 */ /* 0x000fe400078e02ff */
[----:B------:R-:W-:Y:S02]  /*39e0*/  IMAD.MOV.U32 R8, RZ, RZ, RZ ;  /* 0x000000ffff087224 */ /* 0x000fe400078e00ff */
[----:B------:R-:W-:Y:S02]  /*39f0*/  IMAD.MOV R20, RZ, RZ, -R11 ;  /* 0x000000ffff147224 */ /* 0x000fe400078e0a0b */
[----:B------:R-:W-:-:S04]  /*3a00*/  IMAD.HI.U32 R15, R9, R15, R8 ;  /* 0x0000000f090f7227 */ /* 0x000fc800078e0008 */
[----:B------:R-:W-:-:S04]  /*3a10*/  IMAD R20, R20, R0, RZ ;  /* 0x0000000014147224 */ /* 0x000fc800078e02ff */
[----:B------:R-:W-:Y:S01]  /*3a20*/  IMAD.HI.U32 R10, R11, R20, R10 ;  /* 0x000000140b0a7227 */ /* 0x000fe200078e000a */
[----:B------:R-:W-:-:S05]  /*3a30*/  IABS R20, R5 ;  /* 0x0000000500147213 */ /* 0x000fca0000000000 */
[----:B------:R-:W-:-:S04]  /*3a40*/  IMAD.HI.U32 R4, R10, R21, RZ ;  /* 0x000000150a047227 */ /* 0x000fc800078e00ff */
[----:B------:R-:W-:Y:S02]  /*3a50*/  IMAD.MOV R4, RZ, RZ, -R4 ;  /* 0x000000ffff047224 */ /* 0x000fe400078e0a04 */
[----:B------:R-:W-:-:S04]  /*3a60*/  IMAD.HI.U32 R23, R10, R20, RZ ;  /* 0x000000140a177227 */ /* 0x000fc800078e00ff */
[----:B------:R-:W-:Y:S02]  /*3a70*/  IMAD R4, R0, R4, R21 ;  /* 0x0000000400047224 */ /* 0x000fe400078e0215 */
[----:B------:R-:W-:-:S04]  /*3a80*/  IMAD.MOV R23, RZ, RZ, -R23 ;  /* 0x000000ffff177224 */ /* 0x000fc800078e0a17 */
[----:B------:R-:W-:Y:S01]  /*3a90*/  IMAD R20, R0, R23, R20 ;  /* 0x0000001700147224 */ /* 0x000fe200078e0214 */
[----:B--2---:R-:W-:-:S05]  /*3aa0*/  IABS R14, R25 ;  /* 0x00000019000e7213 */ /* 0x004fca0000000000 */
[----:B------:R-:W-:-:S04]  /*3ab0*/  IMAD.HI.U32 R19, R15, R14, RZ ;  /* 0x0000000e0f137227 */ /* 0x000fc800078e00ff */
[----:B------:R-:W-:-:S04]  /*3ac0*/  IMAD.MOV R19, RZ, RZ, -R19 ;  /* 0x000000ffff137224 */ /* 0x000fc800078e0a13 */
[----:B------:R-:W-:Y:S01]  /*3ad0*/  IMAD R14, R13, R19, R14 ;  /* 0x000000130d0e7224 */ /* 0x000fe200078e020e */
[----:B---3--:R-:W-:Y:S02]  /*3ae0*/  IABS R17, R26 ;  /* 0x0000001a00117213 */ /* 0x008fe40000000000 */
[----:B------:R-:W-:Y:S02]  /*3af0*/  ISETP.GE.AND P6, PT, R25, RZ, PT ;  /* 0x000000ff1900720c */ /* 0x000fe40003fc6270 */
[----:B------:R-:W-:Y:S01]  /*3b00*/  ISETP.GT.U32.AND P0, PT, R13, R14, PT ;  /* 0x0000000e0d00720c */ /* 0x000fe20003f04070 */
[----:B------:R-:W-:Y:S01]  /*3b10*/  IMAD.HI.U32 R18, R15, R17, RZ ;  /* 0x000000110f127227 */ /* 0x000fe200078e00ff */
[----:B------:R-:W-:-:S03]  /*3b20*/  IABS R19, R6 ;  /* 0x0000000600137213 */ /* 0x000fc60000000000 */
[----:B------:R-:W-:-:S04]  /*3b30*/  IMAD.MOV R18, RZ, RZ, -R18 ;  /* 0x000000ffff127224 */ /* 0x000fc800078e0a12 */
[C---:B------:R-:W-:Y:S01]  /*3b40*/  IMAD R11, R13.reuse, R18, R17 ;  /* 0x000000120d0b7224 */ /* 0x040fe200078e0211 */
[----:B----4-:R-:W-:Y:S01]  /*3b50*/  IABS R9, R27 ;  /* 0x0000001b00097213 */ /* 0x010fe20000000000 */
[----:B------:R-:W-:Y:S01]  /*3b60*/  IMAD.HI.U32 R17, R10, R19, RZ ;  /* 0x000000130a117227 */ /* 0x000fe200078e00ff */
[----:B------:R-:W-:Y:S02]  /*3b70*/  IABS R18, R7 ;  /* 0x0000000700127213 */ /* 0x000fe40000000000 */
[----:B------:R-:W-:Y:S01]  /*3b80*/  ISETP.GT.U32.AND P1, PT, R13, R11, PT ;  /* 0x0000000b0d00720c */ /* 0x000fe20003f24070 */
[----:B------:R-:W-:-:S04]  /*3b90*/  IMAD.HI.U32 R16, R15, R9, RZ ;  /* 0x000000090f107227 */ /* 0x000fc800078e00ff */
[----:B------:R-:W-:Y:S02]  /*3ba0*/  IMAD.MOV R16, RZ, RZ, -R16 ;  /* 0x000000ffff107224 */ /* 0x000fe400078e0a10 */
[----:B------:R-:W-:Y:S02]  /*3bb0*/  @!P0 IMAD.IADD R14, R14, 0x1, -R13 ;  /* 0x000000010e0e8824 */ /* 0x000fe400078e0a0d */
[C---:B------:R-:W-:Y:S01]  /*3bc0*/  IMAD R9, R13.reuse, R16, R9 ;  /* 0x000000100d097224 */ /* 0x040fe200078e0209 */
[----:B-----5:R-:W-:Y:S01]  /*3bd0*/  IABS R8, R28 ;  /* 0x0000001c00087213 */ /* 0x020fe20000000000 */
[----:B------:R-:W-:Y:S01]  /*3be0*/  IMAD.HI.U32 R16, R10, R18, RZ ;  /* 0x000000120a107227 */ /* 0x000fe200078e00ff */
[C---:B------:R-:W-:Y:S02]  /*3bf0*/  ISETP.GT.U32.AND P0, PT, R13.reuse, R14, PT ;  /* 0x0000000e0d00720c */ /* 0x040fe40003f04070 */
[----:B------:R-:W-:Y:S01]  /*3c00*/  ISETP.GT.U32.AND P3, PT, R13, R9, PT ;  /* 0x000000090d00720c */ /* 0x000fe20003f64070 */
[----:B------:R-:W-:-:S04]  /*3c10*/  IMAD.HI.U32 R15, R15, R8, RZ ;  /* 0x000000080f0f7227 */ /* 0x000fc800078e00ff */
[----:B------:R-:W-:Y:S02]  /*3c20*/  IMAD.MOV R15, RZ, RZ, -R15 ;  /* 0x000000ffff0f7224 */ /* 0x000fe400078e0a0f */
[--C-:B------:R-:W-:Y:S02]  /*3c30*/  @!P1 IMAD.IADD R11, R11, 0x1, -R13.reuse ;  /* 0x000000010b0b9824 */ /* 0x100fe400078e0a0d */
[C---:B------:R-:W-:Y:S01]  /*3c40*/  IMAD R8, R13.reuse, R15, R8 ;  /* 0x0000000f0d087224 */ /* 0x040fe200078e0208 */
[----:B------:R-:W-:Y:S01]  /*3c50*/  IABS R22, R29 ;  /* 0x0000001d00167213 */ /* 0x000fe20000000000 */
[----:B------:R-:W-:Y:S01]  /*3c60*/  IMAD.MOV R16, RZ, RZ, -R16 ;  /* 0x000000ffff107224 */ /* 0x000fe200078e0a10 */
[----:B------:R-:W-:Y:S01]  /*3c70*/  ISETP.GT.U32.AND P1, PT, R13, R11, PT ;  /* 0x0000000b0d00720c */ /* 0x000fe20003f24070 */
[----:B------:R-:W-:Y:S01]  /*3c80*/  @!P3 IMAD.IADD R9, R9, 0x1, -R13 ;  /* 0x000000010909b824 */ /* 0x000fe200078e0a0d */
[----:B------:R-:W-:Y:S01]  /*3c90*/  ISETP.GT.U32.AND P4, PT, R13, R8, PT ;  /* 0x000000080d00720c */ /* 0x000fe20003f84070 */
[----:B------:R-:W-:-:S03]  /*3ca0*/  IMAD.HI.U32 R15, R10, R22, RZ ;  /* 0x000000160a0f7227 */ /* 0x000fc600078e00ff */
[----:B------:R-:W-:Y:S01]  /*3cb0*/  ISETP.GT.U32.AND P3, PT, R13, R9, PT ;  /* 0x000000090d00720c */ /* 0x000fe20003f64070 */
[----:B------:R-:W-:Y:S01]  /*3cc0*/  IMAD.MOV R15, RZ, RZ, -R15 ;  /* 0x000000ffff0f7224 */ /* 0x000fe200078e0a0f */
[----:B------:R-:W-:Y:S01]  /*3cd0*/  ISETP.GE.AND P5, PT, R27, RZ, PT ;  /* 0x000000ff1b00720c */ /* 0x000fe20003fa6270 */
[----:B------:R-:W-:Y:S02]  /*3ce0*/  IMAD.MOV R17, RZ, RZ, -R17 ;  /* 0x000000ffff117224 */ /* 0x000fe400078e0a11 */
[----:B------:R-:W-:Y:S02]  /*3cf0*/  IMAD R15, R0, R15, R22 ;  /* 0x0000000f000f7224 */ /* 0x000fe400078e0216 */
[----:B------:R-:W2:Y:S02]  /*3d00*/  LDL.LU R22, [R1+0x7c] ;  /* 0x00007c0001167983 */ /* 0x000ea40000300800 */
[--C-:B------:R-:W-:Y:S02]  /*3d10*/  @!P4 IMAD.IADD R8, R8, 0x1, -R13.reuse ;  /* 0x000000010808c824 */ /* 0x100fe400078e0a0d */
[----:B------:R-:W3:Y:S03]  /*3d20*/  LDL.LU R25, [R1+0x2f88] ;  /* 0x002f880001197983 */ /* 0x000ee60000300800 */
[----:B------:R-:W-:Y:S01]  /*3d30*/  ISETP.GT.U32.AND P4, PT, R13, R8, PT ;  /* 0x000000080d00720c */ /* 0x000fe20003f84070 */
[----:B------:R-:W-:-:S02]  /*3d40*/  @!P0 IMAD.IADD R14, R14, 0x1, -R13 ;  /* 0x000000010e0e8824 */ /* 0x000fc400078e0a0d */
[----:B------:R-:W-:Y:S02]  /*3d50*/  IMAD R16, R0, R16, R18 ;  /* 0x0000001000107224 */ /* 0x000fe400078e0212 */
[----:B------:R-:W-:Y:S02]  /*3d60*/  IMAD.MOV.U32 R18, RZ, RZ, R14 ;  /* 0x000000ffff127224 */ /* 0x000fe400078e000e */
[--C-:B------:R-:W-:Y:S01]  /*3d70*/  @!P3 IMAD.IADD R9, R9, 0x1, -R13.reuse ;  /* 0x000000010909b824 */ /* 0x100fe200078e0a0d */
[----:B------:R-:W-:Y:S01]  /*3d80*/  ISETP.GE.AND P3, PT, R26, RZ, PT ;  /* 0x000000ff1a00720c */ /* 0x000fe20003f66270 */
[----:B------:R-:W-:Y:S01]  /*3d90*/  @!P6 IMAD.MOV R18, RZ, RZ, -R18 ;  /* 0x000000ffff12e224 */ /* 0x000fe200078e0a12 */
[----:B------:R-:W-:Y:S01]  /*3da0*/  ISETP.GT.U32.AND P6, PT, R0, R4, PT ;  /* 0x000000040000720c */ /* 0x000fe20003fc4070 */
[--C-:B------:R-:W-:Y:S02]  /*3db0*/  @!P1 IMAD.IADD R11, R11, 0x1, -R13.reuse ;  /* 0x000000010b0b9824 */ /* 0x100fe400078e0a0d */
[----:B------:R-:W-:Y:S01]  /*3dc0*/  @!P4 IMAD.IADD R8, R8, 0x1, -R13 ;  /* 0x000000010808c824 */ /* 0x000fe200078e0a0d */
[C---:B------:R-:W-:Y:S01]  /*3dd0*/  ISETP.GT.U32.AND P4, PT, R0.reuse, R15, PT ;  /* 0x0000000f0000720c */ /* 0x040fe20003f84070 */
[----:B------:R-:W-:Y:S01]  /*3de0*/  IMAD R17, R0, R17, R19 ;  /* 0x0000001100117224 */ /* 0x000fe200078e0213 */
[----:B------:R-:W-:Y:S01]  /*3df0*/  ISETP.GE.AND P1, PT, R28, RZ, PT ;  /* 0x000000ff1c00720c */ /* 0x000fe20003f26270 */
[----:B------:R-:W-:Y:S01]  /*3e00*/  IMAD.MOV.U32 R19, RZ, RZ, R9 ;  /* 0x000000ffff137224 */ /* 0x000fe200078e0009 */
[----:B------:R-:W-:Y:S01]  /*3e10*/  ISETP.NE.AND P0, PT, R2, RZ, PT ;  /* 0x000000ff0200720c */ /* 0x000fe20003f05270 */
[----:B------:R-:W4:Y:S02]  /*3e20*/  LDL.LU R26, [R1+0x2f84] ;  /* 0x002f8400011a7983 */ /* 0x000f240000300800 */
[----:B------:R-:W-:Y:S01]  /*3e30*/  @!P5 IMAD.MOV R19, RZ, RZ, -R19 ;  /* 0x000000ffff13d224 */ /* 0x000fe200078e0a13 */
[----:B------:R-:W-:Y:S01]  /*3e40*/  ISETP.GT.U32.AND P5, PT, R0, R17, PT ;  /* 0x000000110000720c */ /* 0x000fe20003fa4070 */
[----:B------:R-:W-:Y:S01]  /*3e50*/  @!P3 IMAD.MOV R11, RZ, RZ, -R11 ;  /* 0x000000ffff0bb224 */ /* 0x000fe200078e0a0b */
[----:B------:R-:W-:Y:S01]  /*3e60*/  LOP3.LUT R2, RZ, R2, RZ, 0x33, !PT ;  /* 0x00000002ff027212 */ /* 0x000fe200078e33ff */
[--C-:B------:R-:W-:Y:S01]  /*3e70*/  @!P6 IMAD.IADD R4, R4, 0x1, -R0.reuse ;  /* 0x000000010404e824 */ /* 0x100fe200078e0a00 */
[----:B------:R-:W5:Y:S01]  /*3e80*/  LDL.LU R27, [R1+0x2f80] ;  /* 0x002f8000011b7983 */ /* 0x000f620000300800 */
[----:B------:R-:W-:-:S02]  /*3e90*/  @!P4 IMAD.IADD R15, R15, 0x1, -R0 ;  /* 0x000000010f0fc824 */ /* 0x000fc400078e0a00 */
[----:B------:R-:W-:Y:S01]  /*3ea0*/  @!P1 IMAD.MOV R8, RZ, RZ, -R8 ;  /* 0x000000ffff089224 */ /* 0x000fe200078e0a08 */
[----:B------:R-:W-:Y:S01]  /*3eb0*/  SEL R21, R2, R18, !P0 ;  /* 0x0000001202157207 */ /* 0x000fe20004000000 */
[----:B------:R-:W2:Y:S01]  /*3ec0*/  LDL.LU R28, [R1+0x2f7c] ;  /* 0x002f7c00011c7983 */ /* 0x000ea20000300800 */
[----:B------:R-:W-:Y:S02]  /*3ed0*/  ISETP.GT.U32.AND P6, PT, R0, R15, PT ;  /* 0x0000000f0000720c */ /* 0x000fe40003fc4070 */
[C---:B------:R-:W-:Y:S02]  /*3ee0*/  SEL R18, R2.reuse, R11, !P0 ;  /* 0x0000000b02127207 */ /* 0x040fe40004000000 */
[----:B------:R-:W-:Y:S02]  /*3ef0*/  SEL R11, R2, R19, !P0 ;  /* 0x00000013020b7207 */ /* 0x000fe40004000000 */
[----:B------:R-:W-:Y:S02]  /*3f00*/  ISETP.GT.U32.AND P1, PT, R0, R4, PT ;  /* 0x000000040000720c */ /* 0x000fe40003f24070 */
[----:B------:R-:W-:Y:S01]  /*3f10*/  SEL R2, R2, R8, !P0 ;  /* 0x0000000802027207 */ /* 0x000fe20004000000 */
[----:B------:R-:W-:Y:S01]  /*3f20*/  STL [R1+0x2d0], R21 ;  /* 0x0002d01501007387 */ /* 0x000fe20000100800 */
[----:B------:R-:W-:-:S02]  /*3f30*/  IABS R14, R24 ;  /* 0x00000018000e7213 */ /* 0x000fc40000000000 */
[C---:B------:R-:W-:Y:S01]  /*3f40*/  ISETP.GT.U32.AND P3, PT, R0.reuse, R20, PT ;  /* 0x000000140000720c */ /* 0x040fe20003f64070 */
[----:B------:R-:W-:Y:S01]  /*3f50*/  STL [R1+0x2c4], R18 ;  /* 0x0002c41201007387 */ /* 0x000fe20000100800 */
[----:B------:R-:W-:Y:S01]  /*3f60*/  @!P5 IMAD.IADD R17, R17, 0x1, -R0 ;  /* 0x000000011111d824 */ /* 0x000fe200078e0a00 */
[----:B------:R-:W-:Y:S02]  /*3f70*/  ISETP.GT.U32.AND P4, PT, R0, R16, PT ;  /* 0x000000100000720c */ /* 0x000fe40003f84070 */
[----:B------:R-:W-:Y:S01]  /*3f80*/  STL [R1+0x2b8], R11 ;  /* 0x0002b80b01007387 */ /* 0x000fe20000100800 */
[----:B------:R-:W-:-:S03]  /*3f90*/  ISETP.GE.AND P5, PT, R29, RZ, PT ;  /* 0x000000ff1d00720c */ /* 0x000fc60003fa6270 */
[----:B------:R0:W-:Y:S01]  /*3fa0*/  STL [R1+0x2b0], R2 ;  /* 0x0002b00201007387 */ /* 0x0001e20000100800 */
[--C-:B------:R-:W-:Y:S02]  /*3fb0*/  @!P6 IMAD.IADD R15, R15, 0x1, -R0.reuse ;  /* 0x000000010f0fe824 */ /* 0x100fe400078e0a00 */
[--C-:B------:R-:W-:Y:S01]  /*3fc0*/  @!P1 IMAD.IADD R4, R4, 0x1, -R0.reuse ;  /* 0x0000000104049824 */ /* 0x100fe200078e0a00 */
[----:B------:R-:W-:Y:S01]  /*3fd0*/  ISETP.GE.AND P0, PT, R5, RZ, PT ;  /* 0x000000ff0500720c */ /* 0x000fe20003f06270 */
[----:B------:R-:W-:Y:S01]  /*3fe0*/  @!P3 IMAD.IADD R20, R20, 0x1, -R0 ;  /* 0x000000011414b824 */ /* 0x000fe200078e0a00 */
[----:B------:R-:W2:Y:S01]  /*3ff0*/  LDL.LU R29, [R1+0x2f78] ;  /* 0x002f7800011d7983 */ /* 0x000ea20000300800 */
[----:B0-----:R-:W-:-:S04]  /*4000*/  IMAD.HI.U32 R2, R10, R14, RZ ;  /* 0x0000000e0a027227 */ /* 0x001fc800078e00ff */
[----:B------:R-:W-:Y:S02]  /*4010*/  IMAD.MOV R2, RZ, RZ, -R2 ;  /* 0x000000ffff027224 */ /* 0x000fe400078e0a02 */
[----:B------:R-:W-:Y:S02]  /*4020*/  IMAD.MOV.U32 R5, RZ, RZ, R4 ;  /* 0x000000ffff057224 */ /* 0x000fe400078e0004 */
[----:B------:R-:W-:Y:S02]  /*4030*/  IMAD R14, R0, R2, R14 ;  /* 0x00000002000e7224 */ /* 0x000fe400078e020e */
[----:B------:R-:W-:Y:S02]  /*4040*/  IMAD.MOV.U32 R2, RZ, RZ, R15 ;  /* 0x000000ffff027224 */ /* 0x000fe400078e000f */
[----:B------:R-:W-:Y:S01]  /*4050*/  @!P4 IMAD.IADD R16, R16, 0x1, -R0 ;  /* 0x000000011010c824 */ /* 0x000fe200078e0a00 */
[----:B------:R-:W-:Y:S01]  /*4060*/  ISETP.GT.U32.AND P4, PT, R0, R20, PT ;  /* 0x000000140000720c */ /* 0x000fe20003f84070 */
[----:B------:R-:W-:-:S02]  /*4070*/  @!P5 IMAD.MOV R2, RZ, RZ, -R2 ;  /* 0x000000ffff02d224 */ /* 0x000fc400078e0a02 */
[----:B------:R-:W-:-:S03]  /*4080*/  @!P2 IMAD.MOV R5, RZ, RZ, -R5 ;  /* 0x000000ffff05a224 */ /* 0x000fc600078e0a05 */
[----:B------:R0:W-:Y:S04]  /*4090*/  STL [R1+0x2f64], R2 ;  /* 0x002f640201007387 */ /* 0x0001e80000100800 */
[----:B------:R-:W-:Y:S01]  /*40a0*/  STL [R1+0x8c], R5 ;  /* 0x00008c0501007387 */ /* 0x000fe20000100800 */
[----:B------:R-:W-:-:S03]  /*40b0*/  ISETP.GT.U32.AND P1, PT, R0, R17, PT ;  /* 0x000000110000720c */ /* 0x000fc60003f24070 */
[----:B------:R-:W2:Y:S01]  /*40c0*/  LDL.LU R23, [R1] ;  /* 0x0000000001177983 */ /* 0x000ea20000300800 */
[----:B------:R-:W-:Y:S01]  /*40d0*/  ISETP.GT.U32.AND P6, PT, R0, R16, PT ;  /* 0x000000100000720c */ /* 0x000fe20003fc4070 */
[----:B------:R-:W-:Y:S01]  /*40e0*/  @!P4 IMAD.IADD R20, R20, 0x1, -R0 ;  /* 0x000000011414c824 */ /* 0x000fe200078e0a00 */
[----:B------:R-:W-:Y:S02]  /*40f0*/  ISETP.GE.AND P3, PT, R6, RZ, PT ;  /* 0x000000ff0600720c */ /* 0x000fe40003f66270 */
[----:B------:R-:W-:Y:S01]  /*4100*/  ISETP.GE.AND P2, PT, R7, RZ, PT ;  /* 0x000000ff0700720c */ /* 0x000fe20003f46270 */
[----:B0-----:R-:W-:-:S04]  /*4110*/  IMAD.MOV.U32 R2, RZ, RZ, R20 ;  /* 0x000000ffff027224 */ /* 0x001fc800078e0014 */
[----:B------:R-:W-:Y:S02]  /*4120*/  @!P0 IMAD.MOV R2, RZ, RZ, -R2 ;  /* 0x000000ffff028224 */ /* 0x000fe400078e0a02 */
[--C-:B------:R-:W-:Y:S02]  /*4130*/  @!P1 IMAD.IADD R17, R17, 0x1, -R0.reuse ;  /* 0x0000000111119824 */ /* 0x100fe400078e0a00 */
[----:B------:R-:W-:Y:S01]  /*4140*/  @!P6 IMAD.IADD R16, R16, 0x1, -R0 ;  /* 0x000000011010e824 */ /* 0x000fe200078e0a00 */
[----:B------:R0:W-:Y:S01]  /*4150*/  STL [R1+0x58], R2 ;  /* 0x0000580201007387 */ /* 0x0001e20000100800 */
[----:B------:R-:W-:-:S04]  /*4160*/  IMAD.MOV.U32 R8, RZ, RZ, R17 ;  /* 0x000000ffff087224 */ /* 0x000fc800078e0011 */
[----:B------:R-:W-:Y:S02]  /*4170*/  @!P3 IMAD.MOV R8, RZ, RZ, -R8 ;  /* 0x000000ffff08b224 */ /* 0x000fe400078e0a08 */
[----:B0-----:R-:W-:-:S04]  /*4180*/  IMAD.MOV.U32 R2, RZ, RZ, R16 ;  /* 0x000000ffff027224 */ /* 0x001fc800078e0010 */
[----:B------:R-:W-:Y:S01]  /*4190*/  @!P2 IMAD.MOV R2, RZ, RZ, -R2 ;  /* 0x000000ffff02a224 */ /* 0x000fe200078e0a02 */
[----:B------:R-:W-:Y:S04]  /*41a0*/  STL [R1+0x28], R8 ;  /* 0x0000280801007387 */ /* 0x000fe80000100800 */
[----:B------:R0:W-:Y:S04]  /*41b0*/  STL [R1+0x24], R2 ;  /* 0x0000240201007387 */ /* 0x0001e80000100800 */
[----:B------:R-:W2:Y:S01]  /*41c0*/  LDL.LU R21, [R1+0x8] ;  /* 0x0000080001157983 */ /* 0x000ea20000300800 */
[----:B------:R-:W-:-:S05]  /*41d0*/  IABS R13, R12 ;  /* 0x0000000c000d7213 */ /* 0x000fca0000000000 */
[----:B------:R-:W-:-:S04]  /*41e0*/  IMAD.HI.U32 R9, R10, R13, RZ ;  /* 0x0000000d0a097227 */ /* 0x000fc800078e00ff */
[----:B------:R-:W-:-:S04]  /*41f0*/  IMAD.MOV R9, RZ, RZ, -R9 ;  /* 0x000000ffff097224 */ /* 0x000fc800078e0a09 */
[C---:B------:R-:W-:Y:S01]  /*4200*/  IMAD R13, R0.reuse, R9, R13 ;  /* 0x00000009000d7224 */ /* 0x040fe200078e020d */
[----:B------:R-:W-:-:S04]  /*4210*/  ISETP.GT.U32.AND P4, PT, R0, R14, PT ;  /* 0x0000000e0000720c */ /* 0x000fc80003f84070 */
[----:B------:R-:W-:-:S09]  /*4220*/  ISETP.GT.U32.AND P5, PT, R0, R13, PT ;  /* 0x0000000d0000720c */ /* 0x000fd20003fa4070 */
[----:B------:R-:W-:-:S04]  /*4230*/  @!P4 IMAD.IADD R14, R14, 0x1, -R0 ;  /* 0x000000010e0ec824 */ /* 0x000fc800078e0a00 */
[----:B------:R-:W-:-:S05]  /*4240*/  @!P5 IMAD.IADD R13, R13, 0x1, -R0 ;  /* 0x000000010d0dd824 */ /* 0x000fca00078e0a00 */
[----:B------:R-:W-:Y:S02]  /*4250*/  ISETP.GT.U32.AND P4, PT, R0, R13, PT ;  /* 0x0000000d0000720c */ /* 0x000fe40003f84070 */
[----:B------:R-:W-:-:S11]  /*4260*/  ISETP.GE.AND P1, PT, R12, RZ, PT ;  /* 0x000000ff0c00720c */ /* 0x000fd60003f26270 */
[----:B------:R-:W-:-:S04]  /*4270*/  @!P4 IMAD.IADD R13, R13, 0x1, -R0 ;  /* 0x000000010d0dc824 */ /* 0x000fc800078e0a00 */
[----:B0-----:R-:W-:-:S04]  /*4280*/  IMAD.MOV.U32 R2, RZ, RZ, R13 ;  /* 0x000000ffff027224 */ /* 0x001fc800078e000d */
[----:B------:R-:W-:Y:S01]  /*4290*/  @!P1 IMAD.MOV R2, RZ, RZ, -R2 ;  /* 0x000000ffff029224 */ /* 0x000fe200078e0a02 */
[----:B------:R-:W-:-:S04]  /*42a0*/  ISETP.GT.U32.AND P0, PT, R0, R14, PT ;  /* 0x0000000e0000720c */ /* 0x000fc80003f04070 */
[----:B------:R0:W-:Y:S04]  /*42b0*/  STL [R1+0x20], R2 ;  /* 0x0000200201007387 */ /* 0x0001e80000100800 */
[----:B------:R-:W2:Y:S01]  /*42c0*/  LDL.LU R11, [R1+0xc] ;  /* 0x00000c00010b7983 */ /* 0x000ea20000300800 */
[----:B------:R-:W-:-:S03]  /*42d0*/  ISETP.GE.AND P6, PT, R24, RZ, PT ;  /* 0x000000ff1800720c */ /* 0x000fc60003fc6270 */
[----:B------:R-:W2:Y:S01]  /*42e0*/  LDL.LU R18, [R1+0x10] ;  /* 0x0000100001127983 */ /* 0x000ea20000300800 */
[----:B------:R-:W-:-:S03]  /*42f0*/  @!P0 IMAD.IADD R14, R14, 0x1, -R0 ;  /* 0x000000010e0e8824 */ /* 0x000fc600078e0a00 */
[----:B------:R-:W2:Y:S01]  /*4300*/  LDL.LU R20, [R1+0x14] ;  /* 0x0000140001147983 */ /* 0x000ea20000300800 */
[----:B0-----:R-:W-:-:S05]  /*4310*/  IMAD.MOV.U32 R2, RZ, RZ, R14 ;  /* 0x000000ffff027224 */ /* 0x001fca00078e000e */
[----:B------:R-:W-:-:S05]  /*4320*/  @!P6 IMAD.MOV R2, RZ, RZ, -R2 ;  /* 0x000000ffff02e224 */ /* 0x000fca00078e0a02 */
[----:B------:R0:W-:Y:S01]  /*4330*/  STL [R1+0x1c], R2 ;  /* 0x00001c0201007387 */ /* 0x0001e20000100800 */
[----:B---3--:R-:W-:-:S05]  /*4340*/  IABS R4, R25 ;  /* 0x0000001900047213 */ /* 0x008fca0000000000 */
[----:B------:R-:W-:-:S04]  /*4350*/  IMAD.HI.U32 R6, R10, R4, RZ ;  /* 0x000000040a067227 */ /* 0x000fc800078e00ff */
[----:B------:R-:W-:-:S04]  /*4360*/  IMAD.MOV R7, RZ, RZ, -R6 ;  /* 0x000000ffff077224 */ /* 0x000fc800078e0a06 */
[----:B------:R-:W-:-:S05]  /*4370*/  IMAD R4, R0, R7, R4 ;  /* 0x0000000700047224 */ /* 0x000fca00078e0204 */
[----:B------:R-:W-:-:S13]  /*4380*/  ISETP.GT.U32.AND P3, PT, R0, R4, PT ;  /* 0x000000040000720c */ /* 0x000fda0003f64070 */
[----:B------:R-:W-:-:S05]  /*4390*/  @!P3 IMAD.IADD R4, R4, 0x1, -R0 ;  /* 0x000000010404b824 */ /* 0x000fca00078e0a00 */
[----:B------:R-:W-:Y:S02]  /*43a0*/  ISETP.GT.U32.AND P3, PT, R0, R4, PT ;  /* 0x000000040000720c */ /* 0x000fe40003f64070 */
[----:B------:R-:W-:Y:S02]  /*43b0*/  ISETP.GE.AND P5, PT, R25, RZ, PT ;  /* 0x000000ff1900720c */ /* 0x000fe40003fa6270 */
[----:B----4-:R-:W-:-:S05]  /*43c0*/  IABS R5, R26 ;  /* 0x0000001a00057213 */ /* 0x010fca0000000000 */
[----:B------:R-:W-:-:S04]  /*43d0*/  IMAD.HI.U32 R6, R10, R5, RZ ;  /* 0x000000050a067227 */ /* 0x000fc800078e00ff */
[----:B------:R-:W-:Y:S02]  /*43e0*/  @!P3 IMAD.IADD R4, R4, 0x1, -R0 ;  /* 0x000000010404b824 */ /* 0x000fe400078e0a00 */
[----:B------:R-:W-:Y:S02]  /*43f0*/  IMAD.MOV R7, RZ, RZ, -R6 ;  /* 0x000000ffff077224 */ /* 0x000fe400078e0a06 */
[----:B0-----:R-:W-:Y:S02]  /*4400*/  IMAD.MOV.U32 R2, RZ, RZ, R4 ;  /* 0x000000ffff027224 */ /* 0x001fe400078e0004 */
[----:B------:R-:W-:Y:S02]  /*4410*/  IMAD R5, R0, R7, R5 ;  /* 0x0000000700057224 */ /* 0x000fe400078e0205 */
[----:B------:R-:W-:-:S03]  /*4420*/  @!P5 IMAD.MOV R2, RZ, RZ, -R2 ;  /* 0x000000ffff02d224 */ /* 0x000fc600078e0a02 */
[----:B------:R-:W-:Y:S02]  /*4430*/  ISETP.GT.U32.AND P4, PT, R0, R5, PT ;  /* 0x000000050000720c */ /* 0x000fe40003f84070 */
[----:B------:R0:W-:Y:S04]  /*4440*/  STL [R1+0x4], R2 ;  /* 0x0000040201007387 */ /* 0x0001e80000100800 */
[----:B0-----:R-:W3:Y:S07]  /*4450*/  LDL.LU R2, [R1+0x18] ;  /* 0x0000180001027983 */ /* 0x001eee0000300800 */
[----:B------:R-:W-:Y:S01]  /*4460*/  @!P4 IMAD.IADD R5, R5, 0x1, -R0 ;  /* 0x000000010505c824 */ /* 0x000fe200078e0a00 */
[----:B-----5:R-:W-:-:S02]  /*4470*/  IABS R6, R27 ;  /* 0x0000001b00067213 */ /* 0x020fc40000000000 */
[----:B--2---:R-:W-:Y:S02]  /*4480*/  IABS R15, R28 ;  /* 0x0000001c000f7213 */ /* 0x004fe40000000000 */
[----:B------:R-:W-:Y:S01]  /*4490*/  ISETP.GT.U32.AND P4, PT, R0, R5, PT ;  /* 0x000000050000720c */ /* 0x000fe20003f84070 */
[----:B------:R-:W-:-:S04]  /*44a0*/  IMAD.HI.U32 R7, R10, R6, RZ ;  /* 0x000000060a077227 */ /* 0x000fc800078e00ff */
[----:B------:R-:W-:Y:S01]  /*44b0*/  IMAD.HI.U32 R9, R10, R15, RZ ;  /* 0x0000000f0a097227 */ /* 0x000fe200078e00ff */
[----:B------:R-:W-:Y:S02]  /*44c0*/  IABS R13, R23 ;  /* 0x00000017000d7213 */ /* 0x000fe40000000000 */
[----:B------:R-:W-:Y:S02]  /*44d0*/  ISETP.GE.AND P5, PT, R23, RZ, PT ;  /* 0x000000ff1700720c */ /* 0x000fe40003fa6270 */
[----:B------:R-:W2:Y:S01]  /*44e0*/  LDL.LU R23, [R1+0x2c] ;  /* 0x00002c0001177983 */ /* 0x000ea20000300800 */
[----:B------:R-:W-:Y:S01]  /*44f0*/  IMAD.MOV R7, RZ, RZ, -R7 ;  /* 0x000000ffff077224 */ /* 0x000fe200078e0a07 */
[----:B------:R-:W-:Y:S01]  /*4500*/  ISETP.GE.AND P2, PT, R26, RZ, PT ;  /* 0x000000ff1a00720c */ /* 0x000fe20003f46270 */
[----:B------:R-:W-:Y:S02]  /*4510*/  IMAD.MOV R9, RZ, RZ, -R9 ;  /* 0x000000ffff097224 */ /* 0x000fe400078e0a09 */
[C---:B------:R-:W-:Y:S01]  /*4520*/  IMAD R6, R0.reuse, R7, R6 ;  /* 0x0000000700067224 */ /* 0x040fe200078e0206 */
[----:B------:R-:W-:Y:S01]  /*4530*/  IABS R7, R29 ;  /* 0x0000001d00077213 */ /* 0x000fe20000000000 */
[----:B------:R-:W-:-:S02]  /*4540*/  IMAD R15, R0, R9, R15 ;  /* 0x00000009000f7224 */ /* 0x000fc400078e020f */
[----:B------:R-:W-:-:S04]  /*4550*/  IMAD.HI.U32 R9, R10, R13, RZ ;  /* 0x0000000d0a097227 */ /* 0x000fc800078e00ff */
[----:B------:R-:W-:Y:S02]  /*4560*/  @!P4 IMAD.IADD R5, R5, 0x1, -R0 ;  /* 0x000000010505c824 */ /* 0x000fe400078e0a00 */
[----:B------:R-:W-:Y:S02]  /*4570*/  IMAD.MOV R4, RZ, RZ, -R9 ;  /* 0x000000ffff047224 */ /* 0x000fe400078e0a09 */
[----:B------:R-:W-:-:S04]  /*4580*/  IMAD.HI.U32 R8, R10, R7, RZ ;  /* 0x000000070a087227 */ /* 0x000fc800078e00ff */
[----:B------:R-:W-:Y:S02]  /*4590*/  IMAD.MOV.U32 R9, RZ, RZ, R5 ;  /* 0x000000ffff097224 */ /* 0x000fe400078e0005 */
[----:B------:R-:W-:Y:S02]  /*45a0*/  IMAD.MOV R8, RZ, RZ, -R8 ;  /* 0x000000ffff087224 */ /* 0x000fe400078e0a08 */
[----:B------:R-:W-:Y:S02]  /*45b0*/  @!P2 IMAD.MOV R9, RZ, RZ, -R9 ;  /* 0x000000ffff09a224 */ /* 0x000fe400078e0a09 */
[----:B------:R-:W-:-:S03]  /*45c0*/  IMAD R5, R0, R8, R7 ;  /* 0x0000000800057224 */ /* 0x000fc600078e0207 */
[----:B------:R0:W-:Y:S01]  /*45d0*/  STL [R1+0x98], R9 ;  /* 0x0000980901007387 */ /* 0x0001e20000100800 */
[----:B------:R-:W-:Y:S02]  /*45e0*/  ISETP.GE.AND P2, PT, R21, RZ, PT ;  /* 0x000000ff1500720c */ /* 0x000fe40003f46270 */
[----:B------:R-:W-:Y:S02]  /*45f0*/  IABS R8, R21 ;  /* 0x0000001500087213 */ /* 0x000fe40000000000 */
[----:B------:R-:W4:Y:S01]  /*4600*/  LDL.LU R21, [R1+0x30] ;  /* 0x0000300001157983 */ /* 0x000f220000300800 */
[----:B------:R-:W-:-:S13]  /*4610*/  ISETP.GT.U32.AND P6, PT, R0, R6, PT ;  /* 0x000000060000720c */ /* 0x000fda0003fc4070 */
[----:B------:R-:W-:-:S05]  /*4620*/  @!P6 IMAD.IADD R6, R6, 0x1, -R0 ;  /* 0x000000010606e824 */ /* 0x000fca00078e0a00 */
[----:B------:R-:W-:Y:S02]  /*4630*/  ISETP.GT.U32.AND P6, PT, R0, R6, PT ;  /* 0x000000060000720c */ /* 0x000fe40003fc4070 */
[----:B------:R-:W-:-:S11]  /*4640*/  ISETP.GE.AND P0, PT, R27, RZ, PT ;  /* 0x000000ff1b00720c */ /* 0x000fd60003f06270 */
[----:B------:R-:W-:-:S04]  /*4650*/  @!P6 IMAD.IADD R6, R6, 0x1, -R0 ;  /* 0x000000010606e824 */ /* 0x000fc800078e0a00 */
[----:B------:R-:W-:-:S04]  /*4660*/  IMAD.MOV.U32 R16, RZ, RZ, R6 ;  /* 0x000000ffff107224 */ /* 0x000fc800078e0006 */
[----:B------:R-:W-:Y:S01]  /*4670*/  @!P0 IMAD.MOV R16, RZ, RZ, -R16 ;  /* 0x000000ffff108224 */ /* 0x000fe200078e0a10 */
[C---:B------:R-:W-:Y:S01]  /*4680*/  ISETP.GT.U32.AND P6, PT, R0.reuse, R5, PT ;  /* 0x000000050000720c */ /* 0x040fe20003fc4070 */
[----:B------:R-:W-:-:S03]  /*4690*/  IMAD R13, R0, R4, R13 ;  /* 0x00000004000d7224 */ /* 0x000fc600078e020d */
[----:B------:R1:W-:Y:S04]  /*46a0*/  STL [R1+0x19c], R16 ;  /* 0x00019c1001007387 */ /* 0x0003e80000100800 */
[----:B------:R-:W5:Y:S01]  /*46b0*/  LDL.LU R25, [R1+0x34] ;  /* 0x0000340001197983 */ /* 0x000f620000300800 */
[C---:B------:R-:W-:Y:S02]  /*46c0*/  ISETP.GT.U32.AND P4, PT, R0.reuse, R15, PT ;  /* 0x0000000f0000720c */ /* 0x040fe40003f84070 */
[----:B------:R-:W-:Y:S01]  /*46d0*/  ISETP.GT.U32.AND P0, PT, R0, R13, PT ;  /* 0x0000000d0000720c */ /* 0x000fe20003f04070 */
[----:B------:R-:W5:Y:S01]  /*46e0*/  LDL.LU R24, [R1+0x38] ;  /* 0x0000380001187983 */ /* 0x000f620000300800 */
[----:B------:R-:W-:Y:S01]  /*46f0*/  @!P6 IMAD.IADD R5, R5, 0x1, -R0 ;  /* 0x000000010505e824 */ /* 0x000fe200078e0a00 */
[----:B------:R-:W-:-:S08]  /*4700*/  IABS R4, R11 ;  /* 0x0000000b00047213 */ /* 0x000fd00000000000 */
[--C-:B------:R-:W-:Y:S02]  /*4710*/  @!P4 IMAD.IADD R15, R15, 0x1, -R0.reuse ;  /* 0x000000010f0fc824 */ /* 0x100fe400078e0a00 */
[----:B------:R-:W-:Y:S01]  /*4720*/  @!P0 IMAD.IADD R13, R13, 0x1, -R0 ;  /* 0x000000010d0d8824 */ /* 0x000fe200078e0a00 */
[----:B------:R-:W-:Y:S01]  /*4730*/  ISETP.GT.U32.AND P0, PT, R0, R5, PT ;  /* 0x000000050000720c */ /* 0x000fe20003f04070 */
[----:B0-----:R-:W-:Y:S01]  /*4740*/  IMAD.HI.U32 R9, R10, R4, RZ ;  /* 0x000000040a097227 */ /* 0x001fe200078e00ff */
[----:B------:R-:W-:-:S03]  /*4750*/  ISETP.GT.U32.AND P4, PT, R0, R15, PT ;  /* 0x0000000f0000720c */ /* 0x000fc60003f84070 */
[----:B------:R-:W-:Y:S02]  /*4760*/  IMAD.MOV R9, RZ, RZ, -R9 ;  /* 0x000000ffff097224 */ /* 0x000fe400078e0a09 */
[----:B------:R-:W-:Y:S01]  /*4770*/  IMAD.HI.U32 R7, R10, R8, RZ ;  /* 0x000000080a077227 */ /* 0x000fe200078e00ff */
[----:B------:R-:W-:Y:S02]  /*4780*/  ISETP.GE.AND P1, PT, R28, RZ, PT ;  /* 0x000000ff1c00720c */ /* 0x000fe40003f26270 */
[----:B------:R-:W-:Y:S01]  /*4790*/  ISETP.GE.AND P3, PT, R29, RZ, PT ;  /* 0x000000ff1d00720c */ /* 0x000fe20003f66270 */
[C---:B------:R-:W-:Y:S02]  /*47a0*/  IMAD R4, R0.reuse, R9, R4 ;  /* 0x0000000900047224 */ /* 0x040fe400078e0204 */
[----:B------:R-:W-:Y:S02]  /*47b0*/  IMAD.MOV R7, RZ, RZ, -R7 ;  /* 0x000000ffff077224 */ /* 0x000fe400078e0a07 */
[----:B------:R-:W-:Y:S01]  /*47c0*/  @!P0 IMAD.IADD R5, R5, 0x1, -R0 ;  /* 0x0000000105058824 */ /* 0x000fe200078e0a00 */
[C---:B------:R-:W-:Y:S01]  /*47d0*/  ISETP.GT.U32.AND P0, PT, R0.reuse, R4, PT ;  /* 0x000000040000720c */ /* 0x040fe20003f04070 */
[----:B------:R-:W-:-:S02]  /*47e0*/  IMAD R8, R0, R7, R8 ;  /* 0x0000000700087224 */ /* 0x000fc400078e0208 */
[----:B------:R-:W-:Y:S02]  /*47f0*/  @!P4 IMAD.IADD R15, R15, 0x1, -R0 ;  /* 0x000000010f0fc824 */ /* 0x000fe400078e0a00 */
[----:B-1----:R-:W-:Y:S01]  /*4800*/  IMAD.MOV.U32 R16, RZ, RZ, R5 ;  /* 0x000000ffff107224 */ /* 0x002fe200078e0005 */
[----:B------:R-:W-:Y:S01]  /*4810*/  ISETP.GT.U32.AND P6, PT, R0, R8, PT ;  /* 0x000000080000720c */ /* 0x000fe20003fc4070 */
[----:B------:R-:W-:Y:S01]  /*4820*/  @!P1 IMAD.MOV R15, RZ, RZ, -R15 ;  /* 0x000000ffff0f9224 */ /* 0x000fe200078e0a0f */
[----:B------:R-:W-:Y:S01]  /*4830*/  IABS R12, R20 ;  /* 0x00000014000c7213 */ /* 0x000fe20000000000 */
[----:B------:R-:W-:Y:S01]  /*4840*/  @!P3 IMAD.MOV R16, RZ, RZ, -R16 ;  /* 0x000000ffff10b224 */ /* 0x000fe200078e0a10 */
[----:B------:R-:W-:Y:S02]  /*4850*/  IABS R14, R18 ;  /* 0x00000012000e7213 */ /* 0x000fe40000000000 */
[----:B------:R-:W-:Y:S01]  /*4860*/  STL [R1+0x194], R15 ;  /* 0x0001940f01007387 */ /* 0x000fe20000100800 */
[----:B------:R-:W-:Y:S01]  /*4870*/  @!P0 IMAD.IADD R4, R4, 0x1, -R0 ;  /* 0x0000000104048824 */ /* 0x000fe200078e0a00 */
[----:B------:R-:W-:-:S02]  /*4880*/  ISETP.GE.AND P0, PT, R18, RZ, PT ;  /* 0x000000ff1200720c */ /* 0x000fc40003f06270 */
[----:B------:R-:W5:Y:S01]  /*4890*/  LDL.LU R19, [R1+0x3c] ;  /* 0x00003c0001137983 */ /* 0x000f620000300800 */
[----:B------:R-:W-:-:S03]  /*48a0*/  IMAD.HI.U32 R7, R10, R12, RZ ;  /* 0x0000000c0a077227 */ /* 0x000fc600078e00ff */
[----:B------:R-:W-:Y:S01]  /*48b0*/  STL [R1+0x198], R16 ;  /* 0x0001981001007387 */ /* 0x000fe20000100800 */
[----:B------:R-:W-:-:S03]  /*48c0*/  @!P6 IMAD.IADD R8, R8, 0x1, -R0 ;  /* 0x000000010808e824 */ /* 0x000fc600078e0a00 */
[----:B------:R-:W5:Y:S01]  /*48d0*/  LDL.LU R18, [R1+0x40] ;  /* 0x0000400001127983 */ /* 0x000f620000300800 */
[----:B------:R-:W-:Y:S01]  /*48e0*/  IMAD.MOV R7, RZ, RZ, -R7 ;  /* 0x000000ffff077224 */ /* 0x000fe200078e0a07 */
[C---:B------:R-:W-:Y:S02]  /*48f0*/  ISETP.GT.U32.AND P1, PT, R0.reuse, R13, PT ;  /* 0x0000000d0000720c */ /* 0x040fe40003f24070 */
[C---:B------:R-:W-:Y:S01]  /*4900*/  ISETP.GT.U32.AND P6, PT, R0.reuse, R8, PT ;  /* 0x000000080000720c */ /* 0x040fe20003fc4070 */
[----:B------:R-:W-:Y:S01]  /*4910*/  IMAD R12, R0, R7, R12 ;  /* 0x00000007000c7224 */ /* 0x000fe200078e020c */
[----:B------:R-:W-:Y:S01]  /*4920*/  ISETP.GE.AND P4, PT, R11, RZ, PT ;  /* 0x000000ff0b00720c */ /* 0x000fe20003f86270 */
[----:B------:R-:W-:-:S08]  /*4930*/  IMAD.HI.U32 R9, R10, R14, RZ ;  /* 0x0000000e0a097227 */ /* 0x000fd000078e00ff */
[--C-:B------:R-:W-:Y:S01]  /*4940*/  @!P1 IMAD.IADD R13, R13, 0x1, -R0.reuse ;  /* 0x000000010d0d9824 */ /* 0x100fe200078e0a00 */
[----:B------:R-:W-:Y:S01]  /*4950*/  ISETP.GT.U32.AND P1, PT, R0, R12, PT ;  /* 0x0000000c0000720c */ /* 0x000fe20003f24070 */
[----:B------:R-:W-:Y:S02]  /*4960*/  @!P6 IMAD.IADD R8, R8, 0x1, -R0 ;  /* 0x000000010808e824 */ /* 0x000fe400078e0a00 */
[----:B------:R-:W-:Y:S02]  /*4970*/  @!P5 IMAD.MOV R13, RZ, RZ, -R13 ;  /* 0x000000ffff0dd224 */ /* 0x000fe400078e0a0d */
[----:B------:R-:W-:-:S03]  /*4980*/  IMAD.MOV R9, RZ, RZ, -R9 ;  /* 0x000000ffff097224 */ /* 0x000fc600078e0a09 */
[----:B------:R0:W-:Y:S01]  /*4990*/  STL [R1+0x18c], R13 ;  /* 0x00018c0d01007387 */ /* 0x0001e20000100800 */
[----:B------:R-:W-:-:S04]  /*49a0*/  IMAD R14, R0, R9, R14 ;  /* 0x00000009000e7224 */ /* 0x000fc800078e020e */
[----:B------:R-:W-:Y:S01]  /*49b0*/  @!P1 IMAD.IADD R12, R12, 0x1, -R0 ;  /* 0x000000010c0c9824 */ /* 0x000fe200078e0a00 */
[----:B------:R-:W-:Y:S01]  /*49c0*/  ISETP.GT.U32.AND P3, PT, R0, R14, PT ;  /* 0x0000000e0000720c */ /* 0x000fe20003f64070 */
[----:B0-----:R-:W-:-:S04]  /*49d0*/  IMAD.MOV.U32 R13, RZ, RZ, R8 ;  /* 0x000000ffff0d7224 */ /* 0x001fc800078e0008 */
[----:B------:R-:W-:-:S08]  /*49e0*/  @!P2 IMAD.MOV R13, RZ, RZ, -R13 ;  /* 0x000000ffff0da224 */ /* 0x000fd000078e0a0d */
[----:B------:R-:W-:Y:S01]  /*49f0*/  @!P3 IMAD.IADD R14, R14, 0x1, -R0 ;  /* 0x000000010e0eb824 */ /* 0x000fe200078e0a00 */
[----:B------:R0:W-:Y:S04]  /*4a00*/  STL [R1+0x190], R13 ;  /* 0x0001900d01007387 */ /* 0x0001e80000100800 */
[----:B------:R-:W-:-:S13]  /*4a10*/  ISETP.GT.U32.AND P1, PT, R0, R14, PT ;  /* 0x0000000e0000720c */ /* 0x000fda0003f24070 */
[----:B------:R-:W-:Y:S01]  /*4a20*/  @!P1 IMAD.IADD R14, R14, 0x1, -R0 ;  /* 0x000000010e0e9824 */ /* 0x000fe200078e0a00 */
[----:B---3--:R-:W-:-:S05]  /*4a30*/  IABS R6, R2 ;  /* 0x0000000200067213 */ /* 0x008fca0000000000 */
[----:B------:R-:W-:-:S04]  /*4a40*/  IMAD.HI.U32 R7, R10, R6, RZ ;  /* 0x000000060a077227 */ /* 0x000fc800078e00ff */
[----:B------:R-:W-:-:S04]  /*4a50*/  IMAD.MOV R7, RZ, RZ, -R7 ;  /* 0x000000ffff077224 */ /* 0x000fc800078e0a07 */
[----:B------:R-:W-:-:S05]  /*4a60*/  IMAD R6, R0, R7, R6 ;  /* 0x0000000700067224 */ /* 0x000fca00078e0206 */
[----:B------:R-:W-:Y:S02]  /*4a70*/  ISETP.GT.U32.AND P6, PT, R0, R6, PT ;  /* 0x000000060000720c */ /* 0x000fe40003fc4070 */
[----:B--2---:R-:W-:-:S05]  /*4a80*/  IABS R11, R23 ;  /* 0x00000017000b7213 */ /* 0x004fca0000000000 */
[----:B------:R-:W-:-:S04]  /*4a90*/  IMAD.HI.U32 R15, R10, R11, RZ ;  /* 0x0000000b0a0f7227 */ /* 0x000fc800078e00ff */
[----:B------:R-:W-:-:S04]  /*4aa0*/  IMAD.MOV R15, RZ, RZ, -R15 ;  /* 0x000000ffff0f7224 */ /* 0x000fc800078e0a0f */
[----:B------:R-:W-:Y:S02]  /*4ab0*/  IMAD R11, R0, R15, R11 ;  /* 0x0000000f000b7224 */ /* 0x000fe400078e020b */
[----:B------:R-:W-:Y:S01]  /*4ac0*/  @!P6 IMAD.IADD R6, R6, 0x1, -R0 ;  /* 0x000000010606e824 */ /* 0x000fe200078e0a00 */
[C---:B------:R-:W-:Y:S02]  /*4ad0*/  ISETP.GT.U32.AND P6, PT, R0.reuse, R12, PT ;  /* 0x0000000c0000720c */ /* 0x040fe40003fc4070 */
[----:B------:R-:W-:-:S11]  /*4ae0*/  ISETP.GT.U32.AND P2, PT, R0, R11, PT ;  /* 0x0000000b0000720c */ /* 0x000fd60003f44070 */
[--C-:B------:R-:W-:Y:S01]  /*4af0*/  @!P6 IMAD.IADD R12, R12, 0x1, -R0.reuse ;  /* 0x000000010c0ce824 */ /* 0x100fe200078e0a00 */
[----:B------:R-:W-:Y:S01]  /*4b00*/  ISETP.GE.AND P6, PT, R2, RZ, PT ;  /* 0x000000ff0200720c */ /* 0x000fe20003fc6270 */
[----:B------:R-:W-:Y:S01]  /*4b10*/  @!P2 IMAD.IADD R11, R11, 0x1, -R0 ;  /* 0x000000010b0ba824 */ /* 0x000fe200078e0a00 */
[----:B------:R-:W-:Y:S01]  /*4b20*/  ISETP.GE.AND P2, PT, R23, RZ, PT ;  /* 0x000000ff1700720c */ /* 0x000fe20003f46270 */
[----:B------:R-:W2:Y:S04]  /*4b30*/  LDL.LU R2, [R1+0x44] ;  /* 0x0000440001027983 */ /* 0x000ea80000300800 */
[----:B------:R-:W3:Y:S01]  /*4b40*/  LDL.LU R23, [R1+0x48] ;  /* 0x0000480001177983 */ /* 0x000ee20000300800 */
[----:B----4-:R-:W-:-:S05]  /*4b50*/  IABS R9, R21 ;  /* 0x0000001500097213 */ /* 0x010fca0000000000 */
[----:B------:R-:W-:-:S04]  /*4b60*/  IMAD.HI.U32 R5, R10, R9, RZ ;  /* 0x000000090a057227 */ /* 0x000fc800078e00ff */
[----:B------:R-:W-:-:S04]  /*4b70*/  IMAD.MOV R5, RZ, RZ, -R5 ;  /* 0x000000ffff057224 */ /* 0x000fc800078e0a05 */
[----:B------:R-:W-:-:S05]  /*4b80*/  IMAD R9, R0, R5, R9 ;  /* 0x0000000500097224 */ /* 0x000fca00078e0209 */
[----:B------:R-:W-:-:S13]  /*4b90*/  ISETP.GT.U32.AND P1, PT, R0, R9, PT ;  /* 0x000000090000720c */ /* 0x000fda0003f24070 */
[----:B------:R-:W-:Y:S01]  /*4ba0*/  @!P1 IMAD.IADD R9, R9, 0x1, -R0 ;  /* 0x0000000109099824 */ /* 0x000fe200078e0a00 */
[----:B------:R-:W-:Y:S02]  /*4bb0*/  ISETP.GE.AND P1, PT, R21, RZ, PT ;  /* 0x000000ff1500720c */ /* 0x000fe40003f26270 */
[----:B------:R-:W4:Y:S01]  /*4bc0*/  LDL.LU R21, [R1+0x4c] ;  /* 0x00004c0001157983 */ /* 0x000f220000300800 */
[C---:B------:R-:W-:Y:S02]  /*4bd0*/  ISETP.GT.U32.AND P5, PT, R0.reuse, R6, PT ;  /* 0x000000060000720c */ /* 0x040fe40003fa4070 */
[----:B------:R-:W-:Y:S02]  /*4be0*/  ISETP.GT.U32.AND P3, PT, R0, R4, PT ;  /* 0x000000040000720c */ /* 0x000fe40003f64070 */
[----:B-----5:R-:W-:-:S05]  /*4bf0*/  IABS R7, R25 ;  /* 0x0000001900077213 */ /* 0x020fca0000000000 */
[----:B------:R-:W-:-:S04]  /*4c00*/  IMAD.HI.U32 R5, R10, R7, RZ ;  /* 0x000000070a057227 */ /* 0x000fc800078e00ff */
[----:B------:R-:W-:Y:S01]  /*4c10*/  IMAD.MOV R5, RZ, RZ, -R5 ;  /* 0x000000ffff057224 */ /* 0x000fe200078e0a05 */
[----:B------:R-:W-:-:S03]  /*4c20*/  IABS R8, R24 ;  /* 0x0000001800087213 */ /* 0x000fc60000000000 */
[----:B------:R-:W-:Y:S02]  /*4c30*/  IMAD R7, R0, R5, R7 ;  /* 0x0000000500077224 */ /* 0x000fe400078e0207 */
[--C-:B------:R-:W-:Y:S02]  /*4c40*/  @!P5 IMAD.IADD R6, R6, 0x1, -R0.reuse ;  /* 0x000000010606d824 */ /* 0x100fe400078e0a00 */
[----:B------:R-:W-:Y:S01]  /*4c50*/  @!P3 IMAD.IADD R4, R4, 0x1, -R0 ;  /* 0x000000010404b824 */ /* 0x000fe200078e0a00 */
[----:B------:R-:W-:Y:S01]  /*4c60*/  ISETP.GT.U32.AND P5, PT, R0, R7, PT ;  /* 0x000000070000720c */ /* 0x000fe20003fa4070 */
[----:B------:R-:W-:Y:S01]  /*4c70*/  IMAD.HI.U32 R15, R10, R8, RZ ;  /* 0x000000080a0f7227 */ /* 0x000fe200078e00ff */
[----:B------:R-:W-:-:S03]  /*4c80*/  ISETP.GE.AND P3, PT, R20, RZ, PT ;  /* 0x000000ff1400720c */ /* 0x000fc60003f66270 */
[----:B------:R-:W-:-:S04]  /*4c90*/  IMAD.MOV R15, RZ, RZ, -R15 ;  /* 0x000000ffff0f7224 */ /* 0x000fc800078e0a0f */
[----:B------:R-:W-:-:S04]  /*4ca0*/  IMAD R8, R0, R15, R8 ;  /* 0x0000000f00087224 */ /* 0x000fc800078e0208 */
[----:B------:R-:W-:Y:S02]  /*4cb0*/  @!P5 IMAD.IADD R7, R7, 0x1, -R0 ;  /* 0x000000010707d824 */ /* 0x000fe400078e0a00 */
[----:B------:R-:W-:Y:S01]  /*4cc0*/  @!P3 IMAD.MOV R12, RZ, RZ, -R12 ;  /* 0x000000ffff0cb224 */ /* 0x000fe200078e0a0c */
[C---:B------:R-:W-:Y:S01]  /*4cd0*/  ISETP.GT.U32.AND P3, PT, R0.reuse, R8, PT ;  /* 0x000000080000720c */ /* 0x040fe20003f64070 */
[----:B------:R-:W-:Y:S01]  /*4ce0*/  @!P0 IMAD.MOV R14, RZ, RZ, -R14 ;  /* 0x000000ffff0e8224 */ /* 0x000fe200078e0a0e */
[----:B------:R-:W-:Y:S01]  /*4cf0*/  ISETP.GT.U32.AND P0, PT, R0, R7, PT ;  /* 0x000000070000720c */ /* 0x000fe20003f04070 */
[----:B------:R-:W-:-:S04]  /*4d00*/  IMAD.MOV.U32 R16, RZ, RZ, R4 ;  /* 0x000000ffff107224 */ /* 0x000fc800078e0004 */
[----:B------:R-:W-:Y:S02]  /*4d10*/  @!P4 IMAD.MOV R16, RZ, RZ, -R16 ;  /* 0x000000ffff10c224 */ /* 0x000fe400078e0a10 */
[----:B------:R-:W-:-:S03]  /*4d20*/  @!P6 IMAD.MOV R6, RZ, RZ, -R6 ;  /* 0x000000ffff06e224 */ /* 0x000fc600078e0a06 */
[----:B------:R-:W-:Y:S01]  /*4d30*/  STL [R1+0x168], R16 ;  /* 0x0001681001007387 */ /* 0x000fe20000100800 */
[----:B------:R-:W-:-:S03]  /*4d40*/  @!P3 IMAD.IADD R8, R8, 0x1, -R0 ;  /* 0x000000010808b824 */ /* 0x000fc600078e0a00 */
[----:B------:R1:W-:Y:S01]  /*4d50*/  STL [R1+0x16c], R14 ;  /* 0x00016c0e01007387 */ /* 0x0003e20000100800 */
[----:B------:R-:W-:-:S03]  /*4d60*/  @!P0 IMAD.IADD R7, R7, 0x1, -R0 ;  /* 0x0000000107078824 */ /* 0x000fc600078e0a00 */
[----:B------:R-:W-:Y:S01]  /*4d70*/  STL [R1+0x178], R12 ;  /* 0x0001780c01007387 */ /* 0x000fe20000100800 */
[----:B0-----:R-:W-:Y:S02]  /*4d80*/  IABS R13, R19 ;  /* 0x00000013000d7213 */ /* 0x001fe40000000000 */
[----:B------:R-:W-:Y:S01]  /*4d90*/  IABS R5, R18 ;  /* 0x0000001200057213 */ /* 0x000fe20000000000 */
[----:B------:R0:W-:Y:S01]  /*4da0*/  STL [R1+0x188], R6 ;  /* 0x0001880601007387 */ /* 0x0001e20000100800 */
[----:B------:R-:W-:Y:S02]  /*4db0*/  ISETP.GE.AND P3, PT, R18, RZ, PT ;  /* 0x000000ff1200720c */ /* 0x000fe40003f66270 */
[----:B------:R-:W-:Y:S01]  /*4dc0*/  ISETP.GE.AND P0, PT, R19, RZ, PT ;  /* 0x000000ff1300720c */ /* 0x000fe20003f06270 */
[----:B------:R-:W5:Y:S01]  /*4dd0*/  LDL.LU R18, [R1+0x50] ;  /* 0x0000500001127983 */ /* 0x000f620000300800 */
[----:B------:R-:W-:-:S03]  /*4de0*/  ISETP.GT.U32.AND P4, PT, R0, R11, PT ;  /* 0x0000000b0000720c */ /* 0x000fc60003f84070 */
[----:B------:R-:W5:Y:S04]  /*4df0*/  LDL.LU R20, [R1+0x54] ;  /* 0x0000540001147983 */ /* 0x000f680000300800 */
[----:B------:R-:W5:Y:S01]  /*4e00*/  LDL.LU R19, [R1+0x5c] ;  /* 0x00005c0001137983 */ /* 0x000f620000300800 */
[----:B------:R-:W-:Y:S02]  /*4e10*/  ISETP.GT.U32.AND P5, PT, R0, R9, PT ;  /* 0x000000090000720c */ /* 0x000fe40003fa4070 */
[----:B------:R-:W-:Y:S02]  /*4e20*/  ISETP.GE.AND P6, PT, R25, RZ, PT ;  /* 0x000000ff1900720c */ /* 0x000fe40003fc6270 */
[----:B------:R-:W5:Y:S01]  /*4e30*/  LDL.LU R25, [R1+0x60] ;  /* 0x0000600001197983 */ /* 0x000f620000300800 */
[----:B------:R-:W-:-:S04]  /*4e40*/  @!P4 IMAD.IADD R11, R11, 0x1, -R0 ;  /* 0x000000010b0bc824 */ /* 0x000fc800078e0a00 */
[----:B-1----:R-:W-:-:S04]  /*4e50*/  IMAD.MOV.U32 R14, RZ, RZ, R11 ;  /* 0x000000ffff0e7224 */ /* 0x002fc800078e000b */
[----:B------:R-:W-:Y:S02]  /*4e60*/  @!P5 IMAD.IADD R9, R9, 0x1, -R0 ;  /* 0x000000010909d824 */ /* 0x000fe400078e0a00 */
[----:B------:R-:W-:Y:S02]  /*4e70*/  @!P2 IMAD.MOV R14, RZ, RZ, -R14 ;  /* 0x000000ffff0ea224 */ /* 0x000fe400078e0a0e */
[----:B------:R-:W-:Y:S02]  /*4e80*/  @!P1 IMAD.MOV R9, RZ, RZ, -R9 ;  /* 0x000000ffff099224 */ /* 0x000fe400078e0a09 */
[----:B------:R-:W-:Y:S01]  /*4e90*/  @!P6 IMAD.MOV R7, RZ, RZ, -R7 ;  /* 0x000000ffff07e224 */ /* 0x000fe200078e0a07 */
[----:B------:R-:W-:Y:S01]  /*4ea0*/  STL [R1+0x184], R14 ;  /* 0x0001840e01007387 */ /* 0x000fe20000100800 */
[----:B------:R-:W-:-:S03]  /*4eb0*/  ISETP.GE.AND P4, PT, R24, RZ, PT ;  /* 0x000000ff1800720c */ /* 0x000fc60003f86270 */
[----:B------:R1:W-:Y:S04]  /*4ec0*/  STL [R1+0x180], R9 ;  /* 0x0001800901007387 */ /* 0x0003e80000100800 */
[----:B------:R-:W-:Y:S04]  /*4ed0*/  STL [R1+0x17c], R7 ;  /* 0x00017c0701007387 */ /* 0x000fe80000100800 */
[----:B------:R-:W5:Y:S01]  /*4ee0*/  LDL.LU R24, [R1+0x64] ;  /* 0x0000640001187983 */ /* 0x000f620000300800 */
[----:B------:R-:W-:Y:S01]  /*4ef0*/  ISETP.GT.U32.AND P2, PT, R0, R8, PT ;  /* 0x000000080000720c */ /* 0x000fe20003f44070 */
[----:B0-----:R-:W-:-:S04]  /*4f00*/  IMAD.HI.U32 R6, R10, R5, RZ ;  /* 0x000000050a067227 */ /* 0x001fc800078e00ff */
[----:B------:R-:W-:-:S04]  /*4f10*/  IMAD.MOV R6, RZ, RZ, -R6 ;  /* 0x000000ffff067224 */ /* 0x000fc800078e0a06 */
[----:B------:R-:W-:-:S04]  /*4f20*/  IMAD R5, R0, R6, R5 ;  /* 0x0000000600057224 */ /* 0x000fc800078e0205 */
[----:B------:R-:W-:Y:S02]  /*4f30*/  @!P2 IMAD.IADD R8, R8, 0x1, -R0 ;  /* 0x000000010808a824 */ /* 0x000fe400078e0a00 */
[----:B------:R-:W-:Y:S01]  /*4f40*/  IMAD.HI.U32 R4, R10, R13, RZ ;  /* 0x0000000d0a047227 */ /* 0x000fe200078e00ff */
[----:B------:R-:W-:-:S03]  /*4f50*/  ISETP.GT.U32.AND P1, PT, R0, R5, PT ;  /* 0x000000050000720c */ /* 0x000fc60003f24070 */
[----:B------:R-:W-:-:S04]  /*4f60*/  IMAD.MOV R4, RZ, RZ, -R4 ;  /* 0x000000ffff047224 */ /* 0x000fc800078e0a04 */
[----:B------:R-:W-:-:S06]  /*4f70*/  IMAD R13, R0, R4, R13 ;  /* 0x00000004000d7224 */ /* 0x000fcc00078e020d */
[----:B------:R-:W-:Y:S01]  /*4f80*/  @!P1 IMAD.IADD R5, R5, 0x1, -R0 ;  /* 0x0000000105059824 */ /* 0x000fe200078e0a00 */
[----:B---3--:R-:W-:Y:S02]  /*4f90*/  IABS R6, R23 ;  /* 0x0000001700067213 */ /* 0x008fe40000000000 */
[----:B------:R-:W-:Y:S02]  /*4fa0*/  ISETP.GE.AND P2, PT, R23, RZ, PT ;  /* 0x000000ff1700720c */ /* 0x000fe40003f46270 */
[----:B------:R-:W3:Y:S01]  /*4fb0*/  LDL.LU R23, [R1+0x68] ;  /* 0x0000680001177983 */ /* 0x000ee20000300800 */
[----:B--2---:R-:W-:Y:S02]  /*4fc0*/  IABS R4, R2 ;  /* 0x0000000200047213 */ /* 0x004fe40000000000 */
[----:B------:R-:W-:Y:S01]  /*4fd0*/  ISETP.GE.AND P6, PT, R2, RZ, PT ;  /* 0x000000ff0200720c */ /* 0x000fe20003fc6270 */
[----:B------:R-:W-:-:S04]  /*4fe0*/  IMAD.MOV.U32 R2, RZ, RZ, R8 ;  /* 0x000000ffff027224 */ /* 0x000fc800078e0008 */
[----:B------:R-:W-:-:S05]  /*4ff0*/  @!P4 IMAD.MOV R2, RZ, RZ, -R2 ;  /* 0x000000ffff02c224 */ /* 0x000fca00078e0a02 */
[----:B------:R0:W-:Y:S01]  /*5000*/  STL [R1+0x174], R2 ;  /* 0x0001740201007387 */ /* 0x0001e20000100800 */
[----:B----4-:R-:W-:Y:S02]  /*5010*/  IABS R12, R21 ;  /* 0x00000015000c7213 */ /* 0x010fe40000000000 */
[----:B------:R-:W-:Y:S01]  /*5020*/  ISETP.GE.AND P1, PT, R21, RZ, PT ;  /* 0x000000ff1500720c */ /* 0x000fe20003f26270 */
[----:B------:R-:W-:Y:S02]  /*5030*/  IMAD.MOV.U32 R21, RZ, RZ, R22 ;  /* 0x000000ffff157224 */ /* 0x000fe400078e0016 */
[----:B------:R-:W2:Y:S01]  /*5040*/  LDL.LU R22, [R1+0x6c] ;  /* 0x00006c0001167983 */ /* 0x000ea20000300800 */
[----:B------:R-:W-:Y:S01]  /*5050*/  ISETP.GT.U32.AND P5, PT, R0, R13, PT ;  /* 0x0000000d0000720c */ /* 0x000fe20003fa4070 */
[----:B------:R-:W-:-:S12]  /*5060*/  IMAD.HI.U32 R11, R10, R4, RZ ;  /* 0x000000040a0b7227 */ /* 0x000fd800078e00ff */
[----:B------:R-:W-:-:S05]  /*5070*/  @!P5 IMAD.IADD R13, R13, 0x1, -R0 ;  /* 0x000000010d0dd824 */ /* 0x000fca00078e0a00 */
[----:B------:R-:W-:Y:S01]  /*5080*/  ISETP.GT.U32.AND P5, PT, R0, R13, PT ;  /* 0x0000000d0000720c */ /* 0x000fe20003fa4070 */
[----:B------:R-:W-:-:S04]  /*5090*/  IMAD.MOV R11, RZ, RZ, -R11 ;  /* 0x000000ffff0b7224 */ /* 0x000fc800078e0a0b */
[----:B------:R-:W-:Y:S02]  /*50a0*/  IMAD R4, R0, R11, R4 ;  /* 0x0000000b00047224 */ /* 0x000fe400078e0204 */
[----:B------:R-:W-:Y:S01]  /*50b0*/  IMAD.HI.U32 R11, R10, R6, RZ ;  /* 0x000000060a0b7227 */ /* 0x000fe200078e00ff */
[----:B------:R-:W-:-:S03]  /*50c0*/  ISETP.GT.U32.AND P4, PT, R0, R5, PT ;  /* 0x000000050000720c */ /* 0x000fc60003f84070 */
[----:B-1----:R-:W-:-:S04]  /*50d0*/  IMAD.HI.U32 R9, R10, R12, RZ ;  /* 0x0000000c0a097227 */ /* 0x002fc800078e00ff */
[----:B------:R-:W-:Y:S02]  /*50e0*/  @!P5 IMAD.IADD R13, R13, 0x1, -R0 ;  /* 0x000000010d0dd824 */ /* 0x000fe400078e0a00 */
[----:B------:R-:W-:Y:S02]  /*50f0*/  IMAD.MOV R11, RZ, RZ, -R11 ;  /* 0x000000ffff0b7224 */ /* 0x000fe400078e0a0b */
[----:B------:R-:W-:Y:S02]  /*5100*/  IMAD.MOV R9, RZ, RZ, -R9 ;  /* 0x000000ffff097224 */ /* 0x000fe400078e0a09 */
[C---:B------:R-:W-:Y:S02]  /*5110*/  IMAD R6, R0.reuse, R11, R6 ;  /* 0x0000000b00067224 */ /* 0x040fe400078e0206 */
[----:B0-----:R-:W-:Y:S02]  /*5120*/  IMAD.MOV.U32 R2, RZ, RZ, R13 ;  /* 0x000000ffff027224 */ /* 0x001fe400078e000d */
[----:B------:R-:W-:-:S02]  /*5130*/  IMAD R12, R0, R9, R12 ;  /* 0x00000009000c7224 */ /* 0x000fc400078e020c */
[----:B------:R-:W-:Y:S01]  /*5140*/  @!P0 IMAD.MOV R2, RZ, RZ, -R2 ;  /* 0x000000ffff028224 */ /* 0x000fe200078e0a02 */
[C---:B------:R-:W-:Y:S02]  /*5150*/  ISETP.GT.U32.AND P0, PT, R0.reuse, R6, PT ;  /* 0x000000060000720c */ /* 0x040fe40003f04070 */
[C---:B------:R-:W-:Y:S01]  /*5160*/  ISETP.GT.U32.AND P5, PT, R0.reuse, R4, PT ;  /* 0x000000040000720c */ /* 0x040fe20003fa4070 */
[----:B------:R-:W-:Y:S01]  /*5170*/  @!P4 IMAD.IADD R5, R5, 0x1, -R0 ;  /* 0x000000010505c824 */ /* 0x000fe200078e0a00 */
[----:B------:R-:W-:-:S09]  /*5180*/  ISETP.GT.U32.AND P4, PT, R0, R12, PT ;  /* 0x0000000c0000720c */ /* 0x000fd20003f84070 */
[--C-:B------:R-:W-:Y:S02]  /*5190*/  @!P0 IMAD.IADD R6, R6, 0x1, -R0.reuse ;  /* 0x0000000106068824 */ /* 0x100fe400078e0a00 */
[--C-:B------:R-:W-:Y:S02]  /*51a0*/  @!P5 IMAD.IADD R4, R4, 0x1, -R0.reuse ;  /* 0x000000010404d824 */ /* 0x100fe400078e0a00 */
[----:B------:R-:W-:Y:S01]  /*51b0*/  @!P4 IMAD.IADD R12, R12, 0x1, -R0 ;  /* 0x000000010c0cc824 */ /* 0x000fe200078e0a00 */
[C---:B------:R-:W-:Y:S02]  /*51c0*/  ISETP.GT.U32.AND P4, PT, R0.reuse, R6, PT ;  /* 0x000000060000720c */ /* 0x040fe40003f84070 */
[----:B------:R-:W-:Y:S01]  /*51d0*/  ISETP.GT.U32.AND P5, PT, R0, R4, PT ;  /* 0x000000040000720c */ /* 0x000fe20003fa4070 */
[----:B------:R0:W-:Y:S01]  /*51e0*/  STL [R1+0x170], R2 ;  /* 0x0001700201007387 */ /* 0x0001e20000100800 */
[----:B-----5:R-:W-:Y:S02]  /*51f0*/  IABS R7, R18 ;  /* 0x0000001200077213 */ /* 0x020fe40000000000 */
[----:B------:R-:W-:-:S05]  /*5200*/  IABS R8, R19 ;  /* 0x0000001300087213 */ /* 0x000fca0000000000 */
[----:B------:R-:W-:-:S04]  /*5210*/  IMAD.HI.U32 R13, R10, R8, RZ ;  /* 0x000000080a0d7227 */ /* 0x000fc800078e00ff */
[----:B------:R-:W-:Y:S02]  /*5220*/  IMAD.MOV R13, RZ, RZ, -R13 ;  /* 0x000000ffff0d7224 */ /* 0x000fe400078e0a0d */
[----:B------:R-:W-:Y:S01]  /*5230*/  IMAD.HI.U32 R9, R10, R7, RZ ;  /* 0x000000070a097227 */ /* 0x000fe200078e00ff */
[----:B------:R-:W-:-:S03]  /*5240*/  IABS R14, R20 ;  /* 0x00000014000e7213 */ /* 0x000fc60000000000 */
[----:B0-----:R-:W-:Y:S02]  /*5250*/  IMAD.MOV.U32 R2, RZ, RZ, R5 ;  /* 0x000000ffff027224 */ /* 0x001fe400078e0005 */
[----:B------:R-:W-:Y:S01]  /*5260*/  IMAD R8, R0, R13, R8 ;  /* 0x0000000d00087224 */ /* 0x000fe200078e0208 */
[----:B------:R-:W-:Y:S01]  /*5270*/  IABS R11, R25 ;  /* 0x00000019000b7213 */ /* 0x000fe20000000000 */
[----:B------:R-:W-:Y:S02]  /*5280*/  IMAD.MOV R9, RZ, RZ, -R9 ;  /* 0x000000ffff097224 */ /* 0x000fe400078e0a09 */
[----:B------:R-:W-:Y:S02]  /*5290*/  @!P3 IMAD.MOV R2, RZ, RZ, -R2 ;  /* 0x000000ffff02b224 */ /* 0x000fe400078e0a02 */
[--C-:B------:R-:W-:Y:S01]  /*52a0*/  @!P4 IMAD.IADD R6, R6, 0x1, -R0.reuse ;  /* 0x000000010606c824 */ /* 0x100fe200078e0a00 */
[----:B------:R-:W-:Y:S01]  /*52b0*/  ISETP.GT.U32.AND P4, PT, R0, R8, PT ;  /* 0x000000080000720c */ /* 0x000fe20003f84070 */
[----:B------:R-:W-:-:S02]  /*52c0*/  @!P5 IMAD.IADD R4, R4, 0x1, -R0 ;  /* 0x000000010404d824 */ /* 0x000fc400078e0a00 */
[----:B------:R-:W-:Y:S01]  /*52d0*/  IMAD R7, R0, R9, R7 ;  /* 0x0000000900077224 */ /* 0x000fe200078e0207 */
[----:B------:R0:W-:Y:S01]  /*52e0*/  STL [R1+0x15c], R2 ;  /* 0x00015c0201007387 */ /* 0x0001e20000100800 */
[----:B------:R-:W-:-:S04]  /*52f0*/  IMAD.HI.U32 R15, R10, R14, RZ ;  /* 0x0000000e0a0f7227 */ /* 0x000fc800078e00ff */
[----:B------:R-:W-:Y:S01]  /*5300*/  IMAD.HI.U32 R9, R10, R11, RZ ;  /* 0x0000000b0a097227 */ /* 0x000fe200078e00ff */
[----:B------:R-:W-:Y:S02]  /*5310*/  ISETP.GE.AND P0, PT, R18, RZ, PT ;  /* 0x000000ff1200720c */ /* 0x000fe40003f06270 */
[----:B------:R-:W4:Y:S01]  /*5320*/  LDL.LU R18, [R1+0x70] ;  /* 0x0000700001127983 */ /* 0x000f220000300800 */
[----:B0-----:R-:W-:Y:S02]  /*5330*/  IMAD.MOV.U32 R2, RZ, RZ, R4 ;  /* 0x000000ffff027224 */ /* 0x001fe400078e0004 */
[----:B------:R-:W-:Y:S02]  /*5340*/  IMAD.MOV R15, RZ, RZ, -R15 ;  /* 0x000000ffff0f7224 */ /* 0x000fe400078e0a0f */
[----:B------:R-:W-:Y:S02]  /*5350*/  IMAD.MOV R9, RZ, RZ, -R9 ;  /* 0x000000ffff097224 */ /* 0x000fe400078e0a09 */
[----:B------:R-:W-:-:S02]  /*5360*/  @!P6 IMAD.MOV R2, RZ, RZ, -R2 ;  /* 0x000000ffff02e224 */ /* 0x000fc400078e0a02 */
[C---:B------:R-:W-:Y:S02]  /*5370*/  IMAD R14, R0.reuse, R15, R14 ;  /* 0x0000000f000e7224 */ /* 0x040fe400078e020e */
[----:B------:R-:W-:Y:S01]  /*5380*/  IMAD R11, R0, R9, R11 ;  /* 0x00000009000b7224 */ /* 0x000fe200078e020b */
[----:B------:R-:W-:Y:S01]  /*5390*/  IABS R9, R24 ;  /* 0x0000001800097213 */ /* 0x000fe20000000000 */
[----:B------:R0:W-:Y:S01]  /*53a0*/  STL [R1+0x164], R2 ;  /* 0x0001640201007387 */ /* 0x0001e20000100800 */
[----:B------:R-:W-:Y:S01]  /*53b0*/  @!P4 IMAD.IADD R8, R8, 0x1, -R0 ;  /* 0x000000010808c824 */ /* 0x000fe200078e0a00 */
[----:B------:R-:W-:Y:S02]  /*53c0*/  ISETP.GT.U32.AND P5, PT, R0, R7, PT ;  /* 0x000000070000720c */ /* 0x000fe40003fa4070 */
[----:B------:R-:W-:Y:S01]  /*53d0*/  ISETP.GE.AND P4, PT, R19, RZ, PT ;  /* 0x000000ff1300720c */ /* 0x000fe20003f86270 */
[----:B------:R-:W-:Y:S01]  /*53e0*/  IMAD.HI.U32 R5, R10, R9, RZ ;  /* 0x000000090a057227 */ /* 0x000fe200078e00ff */
[----:B------:R-:W-:Y:S01]  /*53f0*/  ISETP.GT.U32.AND P6, PT, R0, R14, PT ;  /* 0x0000000e0000720c */ /* 0x000fe20003fc4070 */
[----:B0-----:R-:W5:Y:S04]  /*5400*/  LDL.LU R2, [R1+0x74] ;  /* 0x0000740001027983 */ /* 0x001f680000300800 */
[----:B------:R-:W5:Y:S01]  /*5410*/  LDL.LU R19, [R1+0x78] ;  /* 0x0000780001137983 */ /* 0x000f620000300800 */
[----:B------:R-:W-:-:S04]  /*5420*/  IMAD.MOV R5, RZ, RZ, -R5 ;  /* 0x000000ffff057224 */ /* 0x000fc800078e0a05 */
[C---:B------:R-:W-:Y:S02]  /*5430*/  IMAD R9, R0.reuse, R5, R9 ;  /* 0x0000000500097224 */ /* 0x040fe400078e0209 */
[--C-:B------:R-:W-:Y:S01]  /*5440*/  @!P5 IMAD.IADD R7, R7, 0x1, -R0.reuse ;  /* 0x000000010707d824 */ /* 0x100fe200078e0a00 */
[----:B------:R-:W-:Y:S01]  /*5450*/  ISETP.GT.U32.AND P5, PT, R0, R12, PT ;  /* 0x0000000c0000720c */ /* 0x000fe20003fa4070 */
[----:B------:R-:W-:Y:S01]  /*5460*/  @!P6 IMAD.IADD R14, R14, 0x1, -R0 ;  /* 0x000000010e0ee824 */ /* 0x000fe200078e0a00 */
[C---:B------:R-:W-:Y:S01]  /*5470*/  ISETP.GT.U32.AND P6, PT, R0.reuse, R9, PT ;  /* 0x000000090000720c */ /* 0x040fe20003fc4070 */
[----:B------:R-:W-:Y:S01]  /*5480*/  IMAD.MOV.U32 R16, RZ, RZ, R6 ;  /* 0x000000ffff107224 */ /* 0x000fe200078e0006 */
[----:B------:R-:W-:-:S03]  /*5490*/  ISETP.GT.U32.AND P3, PT, R0, R7, PT ;  /* 0x000000070000720c */ /* 0x000fc60003f64070 */
[----:B------:R-:W-:Y:S01]  /*54a0*/  @!P2 IMAD.MOV R16, RZ, RZ, -R16 ;  /* 0x000000ffff10a224 */ /* 0x000fe200078e0a10 */
[----:B------:R-:W-:-:S05]  /*54b0*/  ISETP.GT.U32.AND P2, PT, R0, R14, PT ;  /* 0x0000000e0000720c */ /* 0x000fca0003f44070 */
[--C-:B------:R-:W-:Y:S02]  /*54c0*/  @!P5 IMAD.IADD R12, R12, 0x1, -R0.reuse ;  /* 0x000000010c0cd824 */ /* 0x100fe400078e0a00 */
[--C-:B------:R-:W-:Y:S02]  /*54d0*/  @!P6 IMAD.IADD R9, R9, 0x1, -R0.reuse ;  /* 0x000000010909e824 */ /* 0x100fe400078e0a00 */
[----:B------:R-:W-:Y:S01]  /*54e0*/  @!P3 IMAD.IADD R7, R7, 0x1, -R0 ;  /* 0x000000010707b824 */ /* 0x000fe200078e0a00 */
[----:B------:R-:W-:Y:S01]  /*54f0*/  ISETP.GE.AND P3, PT, R20, RZ, PT ;  /* 0x000000ff1400720c */ /* 0x000fe20003f66270 */
[----:B------:R-:W-:Y:S01]  /*5500*/  @!P1 IMAD.MOV R12, RZ, RZ, -R12 ;  /* 0x000000ffff0c9224 */ /* 0x000fe200078e0a0c */
[----:B------:R-:W-:Y:S01]  /*5510*/  ISETP.GT.U32.AND P1, PT, R0, R9, PT ;  /* 0x000000090000720c */ /* 0x000fe20003f24070 */
[----:B------:R-:W-:Y:S01]  /*5520*/  @!P2 IMAD.IADD R14, R14, 0x1, -R0 ;  /* 0x000000010e0ea824 */ /* 0x000fe200078e0a00 */
[----:B------:R0:W-:Y:S04]  /*5530*/  STL [R1+0x160], R16 ;  /* 0x0001601001007387 */ /* 0x0001e80000100800 */
[----:B------:R-:W-:Y:S05]  /*5540*/  STL [R1+0x154], R12 ;  /* 0x0001540c01007387 */ /* 0x000fea0000100800 */
[----:B------:R-:W-:-:S02]  /*5550*/  @!P3 IMAD.MOV R14, RZ, RZ, -R14 ;  /* 0x000000ffff0eb224 */ /* 0x000fc400078e0a0e */
[----:B------:R-:W-:Y:S01]  /*5560*/  @!P1 IMAD.IADD R9, R9, 0x1, -R0 ;  /* 0x0000000109099824 */ /* 0x000fe200078e0a00 */
[----:B---3--:R-:W-:-:S05]  /*5570*/  IABS R13, R23 ;  /* 0x00000017000d7213 */ /* 0x008fca0000000000 */
[----:B------:R-:W-:-:S04]  /*5580*/  IMAD.HI.U32 R15, R10, R13, RZ ;  /* 0x0000000d0a0f7227 */ /* 0x000fc800078e00ff */
[----:B------:R-:W-:-:S04]  /*5590*/  IMAD.MOV R15, RZ, RZ, -R15 ;  /* 0x000000ffff0f7224 */ /* 0x000fc800078e0a0f */
[----:B------:R-:W-:Y:S02]  /*55a0*/  IMAD R6, R0, R15, R13 ;  /* 0x0000000f00067224 */ /* 0x000fe400078e020d */
[----:B------:R-:W-:-:S03]  /*55b0*/  IMAD.MOV.U32 R13, RZ, RZ, R7 ;  /* 0x000000ffff0d7224 */ /* 0x000fc600078e0007 */
[----:B------:R-:W-:Y:S01]  /*55c0*/  ISETP.GT.U32.AND P2, PT, R0, R6, PT ;  /* 0x000000060000720c */ /* 0x000fe20003f44070 */
[----:B------:R-:W-:Y:S01]  /*55d0*/  @!P0 IMAD.MOV R13, RZ, RZ, -R13 ;  /* 0x000000ffff0d8224 */ /* 0x000fe200078e0a0d */
[----:B------:R-:W-:Y:S01]  /*55e0*/  ISETP.GE.AND P1, PT, R23, RZ, PT ;  /* 0x000000ff1700720c */ /* 0x000fe20003f26270 */
[----:B------:R-:W-:-:S03]  /*55f0*/  IMAD.MOV.U32 R23, RZ, RZ, R21 ;  /* 0x000000ffff177224 */ /* 0x000fc600078e0015 */
[----:B------:R1:W-:Y:S04]  /*5600*/  STL [R1+0x158], R13 ;  /* 0x0001580d01007387 */ /* 0x0003e80000100800 */
[----:B------:R-:W3:Y:S03]  /*5610*/  LDL.LU R21, [R1+0x80] ;  /* 0x0000800001157983 */ /* 0x000ee60000300800 */
[----:B------:R-:W-:Y:S01]  /*5620*/  @!P2 IMAD.IADD R6, R6, 0x1, -R0 ;  /* 0x000000010606a824 */ /* 0x000fe200078e0a00 */
[----:B------:R-:W-:Y:S01]  /*5630*/  STL [R1+0x10c], R14 ;  /* 0x00010c0e01007387 */ /* 0x000fe20000100800 */
[----:B--2---:R-:W-:Y:S02]  /*5640*/  IABS R4, R22 ;  /* 0x0000001600047213 */ /* 0x004fe40000000000 */
[----:B------:R-:W-:-:S02]  /*5650*/  ISETP.GE.AND P2, PT, R22, RZ, PT ;  /* 0x000000ff1600720c */ /* 0x000fc40003f46270 */
[----:B------:R-:W2:Y:S01]  /*5660*/  LDL.LU R22, [R1+0x84] ;  /* 0x0000840001167983 */ /* 0x000ea20000300800 */
[----:B------:R-:W-:Y:S01]  /*5670*/  ISETP.GT.U32.AND P5, PT, R0, R11, PT ;  /* 0x0000000b0000720c */ /* 0x000fe20003fa4070 */
[----:B------:R-:W-:-:S12]  /*5680*/  IMAD.HI.U32 R5, R10, R4, RZ ;  /* 0x000000040a057227 */ /* 0x000fd800078e00ff */
[----:B------:R-:W-:-:S05]  /*5690*/  @!P5 IMAD.IADD R11, R11, 0x1, -R0 ;  /* 0x000000010b0bd824 */ /* 0x000fca00078e0a00 */
[C---:B------:R-:W-:Y:S01]  /*56a0*/  ISETP.GT.U32.AND P6, PT, R0.reuse, R11, PT ;  /* 0x0000000b0000720c */ /* 0x040fe20003fc4070 */
[----:B------:R-:W-:Y:S01]  /*56b0*/  IMAD.MOV R5, RZ, RZ, -R5 ;  /* 0x000000ffff057224 */ /* 0x000fe200078e0a05 */
[----:B------:R-:W-:-:S03]  /*56c0*/  ISETP.GT.U32.AND P5, PT, R0, R8, PT ;  /* 0x000000080000720c */ /* 0x000fc60003fa4070 */
[----:B------:R-:W-:-:S08]  /*56d0*/  IMAD R4, R0, R5, R4 ;  /* 0x0000000500047224 */ /* 0x000fd000078e0204 */
[--C-:B------:R-:W-:Y:S01]  /*56e0*/  @!P6 IMAD.IADD R11, R11, 0x1, -R0.reuse ;  /* 0x000000010b0be824 */ /* 0x100fe200078e0a00 */
[----:B------:R-:W-:Y:S01]  /*56f0*/  ISETP.GT.U32.AND P6, PT, R0, R4, PT ;  /* 0x000000040000720c */ /* 0x000fe20003fc4070 */
[----:B------:R-:W-:Y:S01]  /*5700*/  @!P5 IMAD.IADD R8, R8, 0x1, -R0 ;  /* 0x000000010808d824 */ /* 0x000fe200078e0a00 */
[----:B------:R-:W-:Y:S02]  /*5710*/  ISETP.GE.AND P0, PT, R25, RZ, PT ;  /* 0x000000ff1900720c */ /* 0x000fe40003f06270 */
[----:B------:R-:W-:Y:S01]  /*5720*/  ISETP.GE.AND P5, PT, R24, RZ, PT ;  /* 0x000000ff1800720c */ /* 0x000fe20003fa6270 */
[----:B0-----:R-:W-:Y:S01]  /*5730*/  IMAD.MOV.U32 R16, RZ, RZ, R8 ;  /* 0x000000ffff107224 */ /* 0x001fe200078e0008 */
[----:B------:R-:W-:-:S03]  /*5740*/  ISETP.GT.U32.AND P3, PT, R0, R6, PT ;  /* 0x000000060000720c */ /* 0x000fc60003f64070 */
[----:B------:R-:W-:-:S04]  /*5750*/  @!P4 IMAD.MOV R16, RZ, RZ, -R16 ;  /* 0x000000ffff10c224 */ /* 0x000fc800078e0a10 */
[----:B------:R-:W-:Y:S01]  /*5760*/  @!P6 IMAD.IADD R4, R4, 0x1, -R0 ;  /* 0x000000010404e824 */ /* 0x000fe200078e0a00 */
[----:B------:R-:W-:Y:S01]  /*5770*/  STL [R1+0x144], R16 ;  /* 0x0001441001007387 */ /* 0x000fe20000100800 */
[----:B------:R-:W-:-:S03]  /*5780*/  @!P0 IMAD.MOV R11, RZ, RZ, -R11 ;  /* 0x000000ffff0b8224 */ /* 0x000fc600078e0a0b */
[----:B------:R-:W-:Y:S01]  /*5790*/  ISETP.GT.U32.AND P4, PT, R0, R4, PT ;  /* 0x000000040000720c */ /* 0x000fe20003f84070 */
[----:B------:R-:W-:Y:S02]  /*57a0*/  @!P5 IMAD.MOV R9, RZ, RZ, -R9 ;  /* 0x000000ffff09d224 */ /* 0x000fe400078e0a09 */
[----:B------:R-:W-:-:S10]  /*57b0*/  @!P3 IMAD.IADD R6, R6, 0x1, -R0 ;  /* 0x000000010606b824 */ /* 0x000fd400078e0a00 */
[----:B------:R-:W-:Y:S02]  /*57c0*/  @!P4 IMAD.IADD R4, R4, 0x1, -R0 ;  /* 0x000000010404c824 */ /* 0x000fe400078e0a00 */
[----:B------:R-:W-:Y:S02]  /*57d0*/  @!P1 IMAD.MOV R6, RZ, RZ, -R6 ;  /* 0x000000ffff069224 */ /* 0x000fe400078e0a06 */
[----:B------:R-:W-:Y:S01]  /*57e0*/  @!P2 IMAD.MOV R4, RZ, RZ, -R4 ;  /* 0x000000ffff04a224 */ /* 0x000fe200078e0a04 */
[----:B----4-:R-:W-:-:S05]  /*57f0*/  IABS R7, R18 ;  /* 0x0000001200077213 */ /* 0x010fca0000000000 */
[----:B------:R-:W-:Y:S01]  /*5800*/  IMAD.MOV.U32 R5, RZ, RZ, R7 ;  /* 0x000000ffff057224 */ /* 0x000fe200078e0007 */
[----:B------:R-:W-:Y:S02]  /*5810*/  ISETP.GE.AND P0, PT, R18, RZ, PT ;  /* 0x000000ff1200720c */ /* 0x000fe40003f06270 */
[----:B------:R-:W4:Y:S01]  /*5820*/  LDL.LU R18, [R1+0x88] ;  /* 0x0000880001127983 */ /* 0x000f220000300800 */
[----:B------:R-:W-:-:S04]  /*5830*/  IMAD.HI.U32 R15, R10, R5, RZ ;  /* 0x000000050a0f7227 */ /* 0x000fc800078e00ff */
[----:B------:R-:W-:Y:S01]  /*5840*/  IMAD.MOV R15, RZ, RZ, -R15 ;  /* 0x000000ffff0f7224 */ /* 0x000fe200078e0a0f */
[----:B------:R-:W-:Y:S01]  /*5850*/  STL [R1+0x148], R11 ;  /* 0x0001480b01007387 */ /* 0x000fe20000100800 */
[----:B-----5:R-:W-:-:S05]  /*5860*/  IABS R7, R19 ;  /* 0x0000001300077213 */ /* 0x020fca0000000000 */
[----:B------:R-:W-:Y:S01]  /*5870*/  IMAD.HI.U32 R8, R10, R7, RZ ;  /* 0x000000070a087227 */ /* 0x000fe200078e00ff */
[----:B-1----:R-:W-:-:S03]  /*5880*/  IABS R13, R2 ;  /* 0x00000002000d7213 */ /* 0x002fc60000000000 */
[----:B------:R-:W-:Y:S01]  /*5890*/  IMAD.MOV R8, RZ, RZ, -R8 ;  /* 0x000000ffff087224 */ /* 0x000fe200078e0a08 */
[----:B------:R3:W-:Y:S01]  /*58a0*/  STL [R1+0x14c], R9 ;  /* 0x00014c0901007387 */ /* 0x0007e20000100800 */
[----:B------:R-:W-:Y:S01]  /*58b0*/  IMAD R5, R0, R15, R5 ;  /* 0x0000000f00057224 */ /* 0x000fe200078e0205 */
[----:B------:R-:W-:Y:S01]  /*58c0*/  ISETP.GE.AND P3, PT, R2, RZ, PT ;  /* 0x000000ff0200720c */ /* 0x000fe20003f66270 */
[----:B------:R-:W-:Y:S01]  /*58d0*/  IMAD R7, R0, R8, R7 ;  /* 0x0000000800077224 */ /* 0x000fe200078e0207 */
[----:B------:R-:W5:Y:S01]  /*58e0*/  LDL.LU R2, [R1+0x90] ;  /* 0x0000900001027983 */ /* 0x000f620000300800 */
[----:B------:R-:W-:Y:S01]  /*58f0*/  IMAD.HI.U32 R12, R10, R13, RZ ;  /* 0x0000000d0a0c7227 */ /* 0x000fe200078e00ff */
[C---:B------:R-:W-:Y:S02]  /*5900*/  ISETP.GT.U32.AND P6, PT, R0.reuse, R5, PT ;  /* 0x000000050000720c */ /* 0x040fe40003fc4070 */
[----:B------:R-:W-:Y:S01]  /*5910*/  ISETP.GT.U32.AND P4, PT, R0, R7, PT ;  /* 0x000000070000720c */ /* 0x000fe20003f84070 */
[----:B------:R-:W-:-:S04]  /*5920*/  IMAD.MOV R12, RZ, RZ, -R12 ;  /* 0x000000ffff0c7224 */ /* 0x000fc800078e0a0c */
[C---:B------:R-:W-:Y:S01]  /*5930*/  IMAD R13, R0.reuse, R12, R13 ;  /* 0x0000000c000d7224 */ /* 0x040fe200078e020d */
[----:B------:R-:W-:Y:S04]  /*5940*/  STL [R1+0x150], R6 ;  /* 0x0001500601007387 */ /* 0x000fe80000100800 */
[----:B------:R-:W-:Y:S01]  /*5950*/  ISETP.GT.U32.AND P5, PT, R0, R13, PT ;  /* 0x0000000d0000720c */ /* 0x000fe20003fa4070 */
[--C-:B------:R-:W-:Y:S01]  /*5960*/  @!P6 IMAD.IADD R5, R5, 0x1, -R0.reuse ;  /* 0x000000010505e824 */ /* 0x100fe200078e0a00 */
[----:B------:R-:W-:Y:S01]  /*5970*/  ISETP.GE.AND P6, PT, R19, RZ, PT ;  /* 0x000000ff1300720c */ /* 0x000fe20003fc6270 */
[----:B------:R2:W-:Y:S01]  /*5980*/  STL [R1+0x1e4], R4 ;  /* 0x0001e40401007387 */ /* 0x0005e20000100800 */
[----:B------:R-:W-:-:S03]  /*5990*/  @!P4 IMAD.IADD R7, R7, 0x1, -R0 ;  /* 0x000000010707c824 */ /* 0x000fc600078e0a00 */
[----:B------:R-:W5:Y:S01]  /*59a0*/  LDL.LU R19, [R1+0x94] ;  /* 0x0000940001137983 */ /* 0x000f620000300800 */
[C---:B------:R-:W-:Y:S02]  /*59b0*/  ISETP.GT.U32.AND P1, PT, R0.reuse, R5, PT ;  /* 0x000000050000720c */ /* 0x040fe40003f24070 */
[----:B------:R-:W-:-:S03]  /*59c0*/  ISETP.GT.U32.AND P4, PT, R0, R7, PT ;  /* 0x000000070000720c */ /* 0x000fc60003f84070 */
[----:B------:R-:W-:-:S05]  /*59d0*/  @!P5 IMAD.IADD R13, R13, 0x1, -R0 ;  /* 0x000000010d0dd824 */ /* 0x000fca00078e0a00 */
[----:B------:R-:W-:-:S03]  /*59e0*/  ISETP.GT.U32.AND P5, PT, R0, R13, PT ;  /* 0x0000000d0000720c */ /* 0x000fc60003fa4070 */
[--C-:B------:R-:W-:Y:S02]  /*59f0*/  @!P1 IMAD.IADD R5, R5, 0x1, -R0.reuse ;  /* 0x0000000105059824 */ /* 0x100fe400078e0a00 */
[--C-:B------:R-:W-:Y:S01]  /*5a00*/  @!P4 IMAD.IADD R7, R7, 0x1, -R0.reuse ;  /* 0x000000010707c824 */ /* 0x100fe200078e0a00 */
[----:B------:R-:W-:Y:S02]  /*5a10*/  IABS R8, R23 ;  /* 0x0000001700087213 */ /* 0x000fe40000000000 */
[----:B------:R-:W-:Y:S02]  /*5a20*/  ISETP.GE.AND P2, PT, R23, RZ, PT ;  /* 0x000000ff1700720c */ /* 0x000fe40003f46270 */
[----:B------:R-:W5:Y:S03]  /*5a30*/  LDL.LU R23, [R1+0x9c] ;  /* 0x00009c0001177983 */ /* 0x000f660000300800 */
[----:B------:R-:W-:-:S04]  /*5a40*/  @!P5 IMAD.IADD R13, R13, 0x1, -R0 ;  /* 0x000000010d0dd824 */ /* 0x000fc800078e0a00 */
[----:B------:R-:W-:Y:S01]  /*5a50*/  @!P3 IMAD.MOV R13, RZ, RZ, -R13 ;  /* 0x000000ffff0db224 */ /* 0x000fe200078e0a0d */
[----:B---3--:R-:W-:Y:S02]  /*5a60*/  IABS R9, R21 ;  /* 0x0000001500097213 */ /* 0x008fe40000000000 */
[----:B------:R-:W-:Y:S02]  /*5a70*/  ISETP.GE.AND P1, PT, R21, RZ, PT ;  /* 0x000000ff1500720c */ /* 0x000fe40003f26270 */
[----:B------:R-:W3:Y:S01]  /*5a80*/  LDL.LU R21, [R1+0xa0] ;  /* 0x0000a00001157983 */ /* 0x000ee20000300800 */
[----:B--2---:R-:W-:Y:S02]  /*5a90*/  IABS R4, R22 ;  /* 0x0000001600047213 */ /* 0x004fe40000000000 */
[----:B------:R-:W-:Y:S01]  /*5aa0*/  ISETP.GE.AND P4, PT, R22, RZ, PT ;  /* 0x000000ff1600720c */ /* 0x000fe20003f86270 */
[----:B------:R-:W-:Y:S02]  /*5ab0*/  IMAD.MOV.U32 R22, RZ, RZ, R3 ;  /* 0x000000ffff167224 */ /* 0x000fe400078e0003 */
[----:B------:R-:W-:-:S04]  /*5ac0*/  IMAD.MOV.U32 R3, RZ, RZ, R5 ;  /* 0x000000ffff037224 */ /* 0x000fc800078e0005 */
[----:B------:R-:W-:-:S05]  /*5ad0*/  @!P0 IMAD.MOV R3, RZ, RZ, -R3 ;  /* 0x000000ffff038224 */ /* 0x000fca00078e0a03 */
[----:B------:R0:W-:Y:S02]  /*5ae0*/  STL [R1+0x120], R3 ;  /* 0x0001200301007387 */ /* 0x0001e40000100800 */
[----:B0-----:R-:W-:-:S04]  /*5af0*/  IMAD.MOV.U32 R3, RZ, RZ, R7 ;  /* 0x000000ffff037224 */ /* 0x001fc800078e0007 */
[----:B------:R-:W-:Y:S01]  /*5b00*/  @!P6 IMAD.MOV R3, RZ, RZ, -R3 ;  /* 0x000000ffff03e224 */ /* 0x000fe200078e0a03 */
[----:B------:R-:W-:Y:S04]  /*5b10*/  STL [R1+0x138], R13 ;  /* 0x0001380d01007387 */ /* 0x000fe80000100800 */
[----:B------:R0:W-:Y:S04]  /*5b20*/  STL [R1+0x140], R3 ;  /* 0x0001400301007387 */ /* 0x0001e80000100800 */
[----:B0-----:R-:W2:Y:S01]  /*5b30*/  LDL.LU R3, [R1+0xa4] ;  /* 0x0000a40001037983 */ /* 0x001ea20000300800 */
[----:B------:R-:W-:-:S04]  /*5b40*/  IMAD.HI.U32 R6, R10, R8, RZ ;  /* 0x000000080a067227 */ /* 0x000fc800078e00ff */
[----:B------:R-:W-:-:S04]  /*5b50*/  IMAD.MOV R6, RZ, RZ, -R6 ;  /* 0x000000ffff067224 */ /* 0x000fc800078e0a06 */
[----:B------:R-:W-:-:S05]  /*5b60*/  IMAD R8, R0, R6, R8 ;  /* 0x0000000600087224 */ /* 0x000fca00078e0208 */
[----:B------:R-:W-:Y:S01]  /*5b70*/  ISETP.GT.U32.AND P5, PT, R0, R8, PT ;  /* 0x000000080000720c */ /* 0x000fe20003fa4070 */
[----:B------:R-:W-:-:S04]  /*5b80*/  IMAD.HI.U32 R14, R10, R9, RZ ;  /* 0x000000090a0e7227 */ /* 0x000fc800078e00ff */
[----:B------:R-:W-:Y:S02]  /*5b90*/  IMAD.MOV R14, RZ, RZ, -R14 ;  /* 0x000000ffff0e7224 */ /* 0x000fe400078e0a0e */
[----:B------:R-:W-:-:S06]  /*5ba0*/  IMAD.HI.U32 R6, R10, R4, RZ ;  /* 0x000000040a067227 */ /* 0x000fcc00078e00ff */
[----:B------:R-:W-:Y:S02]  /*5bb0*/  @!P5 IMAD.IADD R8, R8, 0x1, -R0 ;  /* 0x000000010808d824 */ /* 0x000fe400078e0a00 */
[----:B------:R-:W-:-:S03]  /*5bc0*/  IMAD R9, R0, R14, R9 ;  /* 0x0000000e00097224 */ /* 0x000fc600078e0209 */
[C---:B------:R-:W-:Y:S01]  /*5bd0*/  ISETP.GT.U32.AND P0, PT, R0.reuse, R8, PT ;  /* 0x000000080000720c */ /* 0x040fe20003f04070 */
[----:B------:R-:W-:Y:S01]  /*5be0*/  IMAD.MOV R6, RZ, RZ, -R6 ;  /* 0x000000ffff067224 */ /* 0x000fe200078e0a06 */
[----:B------:R-:W-:-:S03]  /*5bf0*/  ISETP.GT.U32.AND P5, PT, R0, R9, PT ;  /* 0x000000090000720c */ /* 0x000fc60003fa4070 */
[----:B------:R-:W-:-:S05]  /*5c00*/  IMAD R4, R0, R6, R4 ;  /* 0x0000000600047224 */ /* 0x000fca00078e0204 */
[----:B------:R-:W-:-:S03]  /*5c10*/  ISETP.GT.U32.AND P6, PT, R0, R4, PT ;  /* 0x000000040000720c */ /* 0x000fc60003fc4070 */
[--C-:B------:R-:W-:Y:S02]  /*5c20*/  @!P0 IMAD.IADD R8, R8, 0x1, -R0.reuse ;  /* 0x0000000108088824 */ /* 0x100fe400078e0a00 */
[----:B------:R-:W-:Y:S02]  /*5c30*/  @!P5 IMAD.IADD R9, R9, 0x1, -R0 ;  /* 0x000000010909d824 */ /* 0x000fe400078e0a00 */
[----:B------:R-:W-:-:S04]  /*5c40*/  IMAD.MOV.U32 R14, RZ, RZ, R8 ;  /* 0x000000ffff0e7224 */ /* 0x000fc800078e0008 */
[----:B------:R-:W-:Y:S01]  /*5c50*/  @!P2 IMAD.MOV R14, RZ, RZ, -R14 ;  /* 0x000000ffff0ea224 */ /* 0x000fe200078e0a0e */
[----:B----4-:R-:W-:Y:S02]  /*5c60*/  IABS R12, R18 ;  /* 0x00000012000c7213 */ /* 0x010fe40000000000 */
[----:B------:R-:W-:Y:S02]  /*5c70*/  ISETP.GE.AND P3, PT, R18, RZ, PT ;  /* 0x000000ff1200720c */ /* 0x000fe40003f66270 */
[----:B------:R-:W4:Y:S01]  /*5c80*/  LDL.LU R18, [R1+0xa8] ;  /* 0x0000a80001127983 */ /* 0x000f220000300800 */
[----:B------:R-:W-:-:S04]  /*5c90*/  IMAD.HI.U32 R6, R10, R12, RZ ;  /* 0x0000000c0a067227 */ /* 0x000fc800078e00ff */
[----:B------:R-:W-:-:S04]  /*5ca0*/  IMAD.MOV R6, RZ, RZ, -R6 ;  /* 0x000000ffff067224 */ /* 0x000fc800078e0a06 */
[C---:B------:R-:W-:Y:S01]  /*5cb0*/  IMAD R12, R0.reuse, R6, R12 ;  /* 0x00000006000c7224 */ /* 0x040fe200078e020c */
[----:B------:R-:W-:Y:S02]  /*5cc0*/  ISETP.GT.U32.AND P5, PT, R0, R9, PT ;  /* 0x000000090000720c */ /* 0x000fe40003fa4070 */
[----:B-----5:R-:W-:-:S05]  /*5cd0*/  IABS R11, R2 ;  /* 0x00000002000b7213 */ /* 0x020fca0000000000 */
[----:B------:R-:W-:-:S04]  /*5ce0*/  IMAD.HI.U32 R5, R10, R11, RZ ;  /* 0x0000000b0a057227 */ /* 0x000fc800078e00ff */
[----:B------:R-:W-:-:S04]  /*5cf0*/  IMAD.MOV R5, RZ, RZ, -R5 ;  /* 0x000000ffff057224 */ /* 0x000fc800078e0a05 */
[C---:B------:R-:W-:Y:S01]  /*5d00*/  IMAD R11, R0.reuse, R5, R11 ;  /* 0x00000005000b7224 */ /* 0x040fe200078e020b */
[----:B------:R-:W-:Y:S01]  /*5d10*/  ISETP.GT.U32.AND P0, PT, R0, R12, PT ;  /* 0x0000000c0000720c */ /* 0x000fe20003f04070 */
[----:B------:R-:W-:-:S03]  /*5d20*/  @!P6 IMAD.IADD R4, R4, 0x1, -R0 ;  /* 0x000000010404e824 */ /* 0x000fc600078e0a00 */
[C---:B------:R-:W-:Y:S02]  /*5d30*/  ISETP.GT.U32.AND P2, PT, R0.reuse, R11, PT ;  /* 0x0000000b0000720c */ /* 0x040fe40003f44070 */
[----:B------:R-:W-:Y:S02]  /*5d40*/  IABS R7, R19 ;  /* 0x0000001300077213 */ /* 0x000fe40000000000 */
[----:B------:R-:W-:-:S03]  /*5d50*/  ISETP.GT.U32.AND P6, PT, R0, R4, PT ;  /* 0x000000040000720c */ /* 0x000fc60003fc4070 */
[----:B------:R-:W-:-:S04]  /*5d60*/  IMAD.HI.U32 R13, R10, R7, RZ ;  /* 0x000000070a0d7227 */ /* 0x000fc800078e00ff */
[----:B------:R-:W-:Y:S02]  /*5d70*/  IMAD.MOV R13, RZ, RZ, -R13 ;  /* 0x000000ffff0d7224 */ /* 0x000fe400078e0a0d */
[--C-:B------:R-:W-:Y:S02]  /*5d80*/  @!P0 IMAD.IADD R12, R12, 0x1, -R0.reuse ;  /* 0x000000010c0c8824 */ /* 0x100fe400078e0a00 */
[C---:B------:R-:W-:Y:S02]  /*5d90*/  IMAD R7, R0.reuse, R13, R7 ;  /* 0x0000000d00077224 */ /* 0x040fe400078e0207 */
[--C-:B------:R-:W-:Y:S02]  /*5da0*/  @!P2 IMAD.IADD R11, R11, 0x1, -R0.reuse ;  /* 0x000000010b0ba824 */ /* 0x100fe400078e0a00 */
[----:B------:R-:W-:Y:S01]  /*5db0*/  @!P5 IMAD.IADD R9, R9, 0x1, -R0 ;  /* 0x000000010909d824 */ /* 0x000fe200078e0a00 */
[----:B------:R0:W-:Y:S01]  /*5dc0*/  STL [R1+0x13c], R14 ;  /* 0x00013c0e01007387 */ /* 0x0001e20000100800 */
[----:B------:R-:W-:-:S02]  /*5dd0*/  ISETP.GT.U32.AND P0, PT, R0, R12, PT ;  /* 0x0000000c0000720c */ /* 0x000fc40003f04070 */
[C---:B------:R-:W-:Y:S02]  /*5de0*/  ISETP.GT.U32.AND P5, PT, R0.reuse, R7, PT ;  /* 0x000000070000720c */ /* 0x040fe40003fa4070 */
[----:B------:R-:W-:Y:S01]  /*5df0*/  ISETP.GT.U32.AND P2, PT, R0, R11, PT ;  /* 0x0000000b0000720c */ /* 0x000fe20003f44070 */
[----:B------:R-:W-:Y:S02]  /*5e00*/  @!P6 IMAD.IADD R4, R4, 0x1, -R0 ;  /* 0x000000010404e824 */ /* 0x000fe400078e0a00 */
[----:B0-----:R-:W-:-:S04]  /*5e10*/  IMAD.MOV.U32 R14, RZ, RZ, R9 ;  /* 0x000000ffff0e7224 */ /* 0x001fc800078e0009 */
[----:B------:R-:W-:Y:S01]  /*5e20*/  @!P1 IMAD.MOV R14, RZ, RZ, -R14 ;  /* 0x000000ffff0e9224 */ /* 0x000fe200078e0a0e */
[----:B------:R-:W-:Y:S01]  /*5e30*/  ISETP.GE.AND P1, PT, R2, RZ, PT ;  /* 0x000000ff0200720c */ /* 0x000fe20003f26270 */
[----:B------:R-:W-:Y:S01]  /*5e40*/  IMAD.MOV.U32 R2, RZ, RZ, R4 ;  /* 0x000000ffff027224 */ /* 0x000fe200078e0004 */
[----:B------:R-:W-:Y:S01]  /*5e50*/  IABS R6, R23 ;  /* 0x0000001700067213 */ /* 0x000fe20000000000 */
[----:B------:R-:W-:Y:S02]  /*5e60*/  @!P0 IMAD.IADD R12, R12, 0x1, -R0 ;  /* 0x000000010c0c8824 */ /* 0x000fe400078e0a00 */
[----:B------:R-:W-:Y:S01]  /*5e70*/  @!P4 IMAD.MOV R2, RZ, RZ, -R2 ;  /* 0x000000ffff02c224 */ /* 0x000fe200078e0a02 */
[----:B------:R-:W-:Y:S01]  /*5e80*/  STL [R1+0x124], R14 ;  /* 0x0001240e01007387 */ /* 0x000fe20000100800 */
[--C-:B------:R-:W-:Y:S01]  /*5e90*/  @!P5 IMAD.IADD R7, R7, 0x1, -R0.reuse ;  /* 0x000000010707d824 */ /* 0x100fe200078e0a00 */
[----:B------:R-:W-:Y:S01]  /*5ea0*/  ISETP.GE.AND P5, PT, R23, RZ, PT ;  /* 0x000000ff1700720c */ /* 0x000fe20003fa6270 */
[----:B------:R-:W-:Y:S01]  /*5eb0*/  @!P2 IMAD.IADD R11, R11, 0x1, -R0 ;  /* 0x000000010b0ba824 */ /* 0x000fe200078e0a00 */
[----:B------:R-:W5:Y:S01]  /*5ec0*/  LDL.LU R23, [R1+0xac] ;  /* 0x0000ac0001177983 */ /* 0x000f620000300800 */
[----:B------:R-:W-:-:S03]  /*5ed0*/  @!P3 IMAD.MOV R12, RZ, RZ, -R12 ;  /* 0x000000ffff0cb224 */ /* 0x000fc600078e0a0c */
[----:B------:R0:W-:Y:S01]  /*5ee0*/  STL [R1+0x134], R2 ;  /* 0x0001340201007387 */ /* 0x0001e20000100800 */
[----:B------:R-:W-:-:S04]  /*5ef0*/  IMAD.HI.U32 R8, R10, R6, RZ ;  /* 0x000000060a087227 */ /* 0x000fc800078e00ff */
[----:B0-----:R-:W-:-:S04]  /*5f00*/  IMAD.MOV.U32 R2, RZ, RZ, R11 ;  /* 0x000000ffff027224 */ /* 0x001fc800078e000b */
[----:B------:R-:W-:Y:S02]  /*5f10*/  @!P1 IMAD.MOV R2, RZ, RZ, -R2 ;  /* 0x000000ffff029224 */ /* 0x000fe400078e0a02 */
[----:B------:R-:W-:-:S04]  /*5f20*/  IMAD.MOV R8, RZ, RZ, -R8 ;  /* 0x000000ffff087224 */ /* 0x000fc800078e0a08 */
[----:B------:R-:W-:-:S05]  /*5f30*/  IMAD R6, R0, R8, R6 ;  /* 0x0000000800067224 */ /* 0x000fca00078e0206 */
[C---:B------:R-:W-:Y:S02]  /*5f40*/  ISETP.GT.U32.AND P6, PT, R0.reuse, R6, PT ;  /* 0x000000060000720c */ /* 0x040fe40003fc4070 */
[----:B------:R-:W-:Y:S02]  /*5f50*/  ISETP.GE.AND P0, PT, R19, RZ, PT ;  /* 0x000000ff1300720c */ /* 0x000fe40003f06270 */
[----:B------:R-:W-:Y:S02]  /*5f60*/  ISETP.GT.U32.AND P4, PT, R0, R7, PT ;  /* 0x000000070000720c */ /* 0x000fe40003f84070 */
[----:B---3--:R-:W-:Y:S02]  /*5f70*/  IABS R5, R21 ;  /* 0x0000001500057213 */ /* 0x008fe40000000000 */
[----:B------:R-:W-:Y:S02]  /*5f80*/  ISETP.GE.AND P3, PT, R21, RZ, PT ;  /* 0x000000ff1500720c */ /* 0x000fe40003f66270 */
[----:B------:R-:W3:Y:S04]  /*5f90*/  LDL.LU R21, [R1+0xb4] ;  /* 0x0000b40001157983 */ /* 0x000ee80000300800 */
[----:B------:R-:W-:Y:S01]  /*5fa0*/  STL [R1+0x128], R12 ;  /* 0x0001280c01007387 */ /* 0x000fe20000100800 */
[----:B------:R-:W-:-:S05]  /*5fb0*/  @!P6 IMAD.IADD R6, R6, 0x1, -R0 ;  /* 0x000000010606e824 */ /* 0x000fca00078e0a00 */
[----:B------:R-:W-:Y:S02]  /*5fc0*/  ISETP.GT.U32.AND P6, PT, R0, R6, PT ;  /* 0x000000060000720c */ /* 0x000fe40003fc4070 */
[----:B--2---:R-:W-:Y:S02]  /*5fd0*/  IABS R9, R3 ;  /* 0x0000000300097213 */ /* 0x004fe40000000000 */
[----:B------:R-:W-:Y:S02]  /*5fe0*/  ISETP.GE.AND P1, PT, R3, RZ, PT ;  /* 0x000000ff0300720c */ /* 0x000fe40003f26270 */
[----:B------:R-:W2:Y:S04]  /*5ff0*/  LDL.LU R3, [R1+0xb8] ;  /* 0x0000b80001037983 */ /* 0x000ea80000300800 */
[----:B------:R0:W-:Y:S04]  /*6000*/  STL [R1+0x130], R2 ;  /* 0x0001300201007387 */ /* 0x0001e80000100800 */
[----:B0-----:R-:W2:Y:S04]  /*6010*/  LDL.LU R2, [R1+0xbc] ;  /* 0x0000bc0001027983 */ /* 0x001ea80000300800 */
[----:B------:R-:W2:Y:S01]  /*6020*/  LDL.LU R19, [R1+0xc0] ;  /* 0x0000c00001137983 */ /* 0x000ea20000300800 */
[----:B------:R-:W-:-:S02]  /*6030*/  @!P6 IMAD.IADD R6, R6, 0x1, -R0 ;  /* 0x000000010606e824 */ /* 0x000fc400078e0a00 */
[----:B------:R-:W-:Y:S02]  /*6040*/  @!P4 IMAD.IADD R7, R7, 0x1, -R0 ;  /* 0x000000010707c824 */ /* 0x000fe400078e0a00 */
[----:B------:R-:W-:Y:S02]  /*6050*/  IMAD.MOV.U32 R12, RZ, RZ, R6 ;  /* 0x000000ffff0c7224 */ /* 0x000fe400078e0006 */
[----:B------:R-:W-:Y:S02]  /*6060*/  @!P0 IMAD.MOV R7, RZ, RZ, -R7 ;  /* 0x000000ffff078224 */ /* 0x000fe400078e0a07 */
[----:B------:R-:W-:Y:S01]  /*6070*/  @!P5 IMAD.MOV R12, RZ, RZ, -R12 ;  /* 0x000000ffff0cd224 */ /* 0x000fe200078e0a0c */
[----:B------:R-:W-:Y:S02]  /*6080*/  ISETP.GE.AND P5, PT, R22, RZ, PT ;  /* 0x000000ff1600720c */ /* 0x000fe40003fa6270 */
[----:B------:R-:W-:Y:S01]  /*6090*/  STL [R1+0x12c], R7 ;  /* 0x00012c0701007387 */ /* 0x000fe20000100800 */
[----:B------:R-:W-:-:S03]  /*60a0*/  IABS R16, R22 ;  /* 0x0000001600107213 */ /* 0x000fc60000000000 */
[----:B------:R3:W-:Y:S04]  /*60b0*/  STL [R1+0x1e0], R12 ;  /* 0x0001e00c01007387 */ /* 0x0007e80000100800 */
[----:B------:R-:W2:Y:S01]  /*60c0*/  LDL.LU R22, [R1+0xc4] ;  /* 0x0000c40001167983 */ /* 0x000ea20000300800 */
[----:B------:R-:W-:-:S04]  /*60d0*/  IMAD.HI.U32 R8, R10, R5, RZ ;  /* 0x000000050a087227 */ /* 0x000fc800078e00ff */
[----:B------:R-:W-:-:S04]  /*60e0*/  IMAD.MOV R8, RZ, RZ, -R8 ;  /* 0x000000ffff087224 */ /* 0x000fc800078e0a08 */
[----:B------:R-:W-:-:S05]  /*60f0*/  IMAD R5, R0, R8, R5 ;  /* 0x0000000800057224 */ /* 0x000fca00078e0205 */
[----:B------:R-:W-:Y:S01]  /*6100*/  ISETP.GT.U32.AND P2, PT, R0, R5, PT ;  /* 0x000000050000720c */ /* 0x000fe20003f44070 */
[----:B------:R-:W-:-:S04]  /*6110*/  IMAD.HI.U32 R4, R10, R9, RZ ;  /* 0x000000090a047227 */ /* 0x000fc800078e00ff */
[----:B------:R-:W-:-:S08]  /*6120*/  IMAD.MOV R4, RZ, RZ, -R4 ;  /* 0x000000ffff047224 */ /* 0x000fd000078e0a04 */
[----:B------:R-:W-:Y:S02]  /*6130*/  @!P2 IMAD.IADD R5, R5, 0x1, -R0 ;  /* 0x000000010505a824 */ /* 0x000fe400078e0a00 */
[----:B------:R-:W-:-:S03]  /*6140*/  IMAD R9, R0, R4, R9 ;  /* 0x0000000400097224 */ /* 0x000fc600078e0209 */
[----:B------:R-:W-:Y:S02]  /*6150*/  ISETP.GT.U32.AND P2, PT, R0, R5, PT ;  /* 0x000000050000720c */ /* 0x000fe40003f44070 */
[----:B----4-:R-:W-:-:S05]  /*6160*/  IABS R8, R18 ;  /* 0x0000001200087213 */ /* 0x010fca0000000000 */
[----:B------:R-:W-:-:S04]  /*6170*/  IMAD.HI.U32 R4, R10, R8, RZ ;  /* 0x000000080a047227 */ /* 0x000fc800078e00ff */
[----:B------:R-:W-:-:S04]  /*6180*/  IMAD.MOV R4, RZ, RZ, -R4 ;  /* 0x000000ffff047224 */ /* 0x000fc800078e0a04 */
[C---:B------:R-:W-:Y:S02]  /*6190*/  IMAD R8, R0.reuse, R4, R8 ;  /* 0x0000000400087224 */ /* 0x040fe400078e0208 */
[----:B------:R-:W-:Y:S01]  /*61a0*/  @!P2 IMAD.IADD R5, R5, 0x1, -R0 ;  /* 0x000000010505a824 */ /* 0x000fe200078e0a00 */
[C---:B------:R-:W-:Y:S02]  /*61b0*/  ISETP.GT.U32.AND P6, PT, R0.reuse, R9, PT ;  /* 0x000000090000720c */ /* 0x040fe40003fc4070 */
[----:B------:R-:W-:Y:S02]  /*61c0*/  ISETP.GT.U32.AND P2, PT, R0, R8, PT ;  /* 0x000000080000720c */ /* 0x000fe40003f44070 */
[----:B------:R-:W-:Y:S02]  /*61d0*/  ISETP.GE.AND P4, PT, R18, RZ, PT ;  /* 0x000000ff1200720c */ /* 0x000fe40003f86270 */
[----:B------:R-:W4:Y:S01]  /*61e0*/  LDL.LU R18, [R1+0xc8] ;  /* 0x0000c80001127983 */ /* 0x000f220000300800 */
[----:B------:R-:W-:-:S06]  /*61f0*/  IMAD.HI.U32 R15, R10, R16, RZ ;  /* 0x000000100a0f7227 */ /* 0x000fcc00078e00ff */
[--C-:B------:R-:W-:Y:S02]  /*6200*/  @!P6 IMAD.IADD R9, R9, 0x1, -R0.reuse ;  /* 0x000000010909e824 */ /* 0x100fe400078e0a00 */
[----:B------:R-:W-:-:S03]  /*6210*/  @!P2 IMAD.IADD R8, R8, 0x1, -R0 ;  /* 0x000000010808a824 */ /* 0x000fc600078e0a00 */
[C---:B------:R-:W-:Y:S02]  /*6220*/  ISETP.GT.U32.AND P6, PT, R0.reuse, R9, PT ;  /* 0x000000090000720c */ /* 0x040fe40003fc4070 */
[----:B------:R-:W-:Y:S01]  /*6230*/  ISETP.GT.U32.AND P2, PT, R0, R8, PT ;  /* 0x000000080000720c */ /* 0x000fe20003f44070 */
[----:B------:R-:W-:-:S04]  /*6240*/  IMAD.MOV R15, RZ, RZ, -R15 ;  /* 0x000000ffff0f7224 */ /* 0x000fc800078e0a0f */
[----:B------:R-:W-:Y:S02]  /*6250*/  IMAD R15, R0, R15, R16 ;  /* 0x0000000f000f7224 */ /* 0x000fe400078e0210 */
[----:B------:R-:W-:-:S04]  /*6260*/  IMAD.MOV.U32 R25, RZ, RZ, R5 ;  /* 0x000000ffff197224 */ /* 0x000fc800078e0005 */
[--C-:B------:R-:W-:Y:S02]  /*6270*/  @!P6 IMAD.IADD R9, R9, 0x1, -R0.reuse ;  /* 0x000000010909e824 */ /* 0x100fe400078e0a00 */
[----:B------:R-:W-:Y:S01]  /*6280*/  @!P2 IMAD.IADD R8, R8, 0x1, -R0 ;  /* 0x000000010808a824 */ /* 0x000fe200078e0a00 */
[----:B------:R-:W-:Y:S01]  /*6290*/  ISETP.GT.U32.AND P2, PT, R0, R15, PT ;  /* 0x0000000f0000720c */ /* 0x000fe20003f44070 */
[----:B------:R-:W-:Y:S02]  /*62a0*/  IMAD.MOV.U32 R24, RZ, RZ, R9 ;  /* 0x000000ffff187224 */ /* 0x000fe400078e0009 */
[----:B------:R-:W-:Y:S02]  /*62b0*/  IMAD.MOV.U32 R20, RZ, RZ, R8 ;  /* 0x000000ffff147224 */ /* 0x000fe400078e0008 */
[----:B------:R-:W-:Y:S02]  /*62c0*/  @!P3 IMAD.MOV R25, RZ, RZ, -R25 ;  /* 0x000000ffff19b224 */ /* 0x000fe400078e0a19 */
[----:B------:R-:W-:-:S02]  /*62d0*/  @!P1 IMAD.MOV R24, RZ, RZ, -R24 ;  /* 0x000000ffff189224 */ /* 0x000fc400078e0a18 */
[----:B------:R-:W-:-:S04]  /*62e0*/  @!P4 IMAD.MOV R20, RZ, RZ, -R20 ;  /* 0x000000ffff14c224 */ /* 0x000fc800078e0a14 */
[----:B------:R-:W-:Y:S01]  /*62f0*/  @!P2 IMAD.IADD R15, R15, 0x1, -R0 ;  /* 0x000000010f0fa824 */ /* 0x000fe200078e0a00 */
[----:B-----5:R-:W-:Y:S02]  /*6300*/  IABS R11, R23 ;  /* 0x00000017000b7213 */ /* 0x020fe40000000000 */
[----:B------:R-:W-:Y:S02]  /*6310*/  ISETP.GE.AND P0, PT, R23, RZ, PT ;  /* 0x000000ff1700720c */ /* 0x000fe40003f06270 */
[----:B------:R-:W5:Y:S04]  /*6320*/  LDL.LU R23, [R1+0xcc] ;  /* 0x0000cc0001177983 */ /* 0x000f680000300800 */
[----:B------:R-:W-:Y:S04]  /*6330*/  STL [R1+0x11c], R25 ;  /* 0x00011c1901007387 */ /* 0x000fe80000100800 */
[----:B------:R-:W-:Y:S04]  /*6340*/  STL [R1+0x118], R24 ;  /* 0x0001181801007387 */ /* 0x000fe80000100800 */
[----:B------:R-:W-:Y:S01]  /*6350*/  STL [R1+0x114], R20 ;  /* 0x0001141401007387 */ /* 0x000fe20000100800 */
[----:B------:R-:W-:-:S04]  /*6360*/  IMAD.HI.U32 R4, R10, R11, RZ ;  /* 0x0000000b0a047227 */ /* 0x000fc800078e00ff */
[----:B------:R-:W-:-:S04]  /*6370*/  IMAD.MOV R4, RZ, RZ, -R4 ;  /* 0x000000ffff047224 */ /* 0x000fc800078e0a04 */
[----:B------:R-:W-:-:S05]  /*6380*/  IMAD R11, R0, R4, R11 ;  /* 0x00000004000b7224 */ /* 0x000fca00078e020b */
[----:B------:R-:W-:-:S13]  /*6390*/  ISETP.GT.U32.AND P6, PT, R0, R11, PT ;  /* 0x0000000b0000720c */ /* 0x000fda0003fc4070 */
[----:B------:R-:W-:Y:S01]  /*63a0*/  @!P6 IMAD.IADD R11, R11, 0x1, -R0 ;  /* 0x000000010b0be824 */ /* 0x000fe200078e0a00 */
[----:B---3--:R-:W-:-:S05]  /*63b0*/  IABS R12, R21 ;  /* 0x00000015000c7213 */ /* 0x008fca0000000000 */
[----:B------:R-:W-:-:S04]  /*63c0*/  IMAD.HI.U32 R17, R10, R12, RZ ;  /* 0x0000000c0a117227 */ /* 0x000fc800078e00ff */
[----:B------:R-:W-:-:S04]  /*63d0*/  IMAD.MOV R17, RZ, RZ, -R17 ;  /* 0x000000ffff117224 */ /* 0x000fc800078e0a11 */
[----:B------:R-:W-:-:S05]  /*63e0*/  IMAD R12, R0, R17, R12 ;  /* 0x00000011000c7224 */ /* 0x000fca00078e020c */
[----:B------:R-:W-:Y:S02]  /*63f0*/  ISETP.GT.U32.AND P3, PT, R0, R12, PT ;  /* 0x0000000c0000720c */ /* 0x000fe40003f64070 */
[----:B--2---:R-:W-:Y:S02]  /*6400*/  IABS R7, R3 ;  /* 0x0000000300077213 */ /* 0x004fe40000000000 */
[----:B------:R-:W-:Y:S02]  /*6410*/  ISETP.GE.AND P2, PT, R3, RZ, PT ;  /* 0x000000ff0300720c */ /* 0x000fe40003f46270 */
[----:B------:R-:W2:Y:S01]  /*6420*/  LDL.LU R3, [R1+0xd0] ;  /* 0x0000d00001037983 */ /* 0x000ea20000300800 */
[----:B------:R-:W-:-:S05]  /*6430*/  IABS R6, R2 ;  /* 0x0000000200067213 */ /* 0x000fca0000000000 */
[----:B------:R-:W-:Y:S01]  /*6440*/  IMAD.HI.U32 R14, R10, R6, RZ ;  /* 0x000000060a0e7227 */ /* 0x000fe200078e00ff */
[----:B------:R-:W-:-:S03]  /*6450*/  IABS R13, R19 ;  /* 0x00000013000d7213 */ /* 0x000fc60000000000 */
[----:B------:R-:W-:Y:S02]  /*6460*/  IMAD.MOV R14, RZ, RZ, -R14 ;  /* 0x000000ffff0e7224 */ /* 0x000fe400078e0a0e */
[----:B------:R-:W-:Y:S01]  /*6470*/  @!P3 IMAD.IADD R12, R12, 0x1, -R0 ;  /* 0x000000010c0cb824 */ /* 0x000fe200078e0a00 */
[C---:B------:R-:W-:Y:S01]  /*6480*/  ISETP.GT.U32.AND P3, PT, R0.reuse, R15, PT ;  /* 0x0000000f0000720c */ /* 0x040fe20003f64070 */
[C---:B------:R-:W-:Y:S01]  /*6490*/  IMAD R14, R0.reuse, R14, R6 ;  /* 0x0000000e000e7224 */ /* 0x040fe200078e0206 */
[----:B------:R-:W-:Y:S01]  /*64a0*/  ISETP.GT.U32.AND P6, PT, R0, R11, PT ;  /* 0x0000000b0000720c */ /* 0x000fe20003fc4070 */
[----:B------:R-:W-:-:S04]  /*64b0*/  IMAD.HI.U32 R6, R10, R13, RZ ;  /* 0x0000000d0a067227 */ /* 0x000fc800078e00ff */
[----:B------:R-:W-:-:S04]  /*64c0*/  IMAD.MOV R6, RZ, RZ, -R6 ;  /* 0x000000ffff067224 */ /* 0x000fc800078e0a06 */
[C---:B------:R-:W-:Y:S02]  /*64d0*/  IMAD R13, R0.reuse, R6, R13 ;  /* 0x00000006000d7224 */ /* 0x040fe400078e020d */
[--C-:B------:R-:W-:Y:S02]  /*64e0*/  @!P3 IMAD.IADD R15, R15, 0x1, -R0.reuse ;  /* 0x000000010f0fb824 */ /* 0x100fe400078e0a00 */
[----:B------:R-:W-:Y:S01]  /*64f0*/  @!P6 IMAD.IADD R11, R11, 0x1, -R0 ;  /* 0x000000010b0be824 */ /* 0x000fe200078e0a00 */
[----:B------:R-:W-:-:S03]  /*6500*/  ISETP.GT.U32.AND P3, PT, R0, R13, PT ;  /* 0x0000000d0000720c */ /* 0x000fc60003f64070 */
[----:B------:R-:W-:Y:S01]  /*6510*/  IMAD.MOV.U32 R8, RZ, RZ, R11 ;  /* 0x000000ffff087224 */ /* 0x000fe200078e000b */
[----:B------:R-:W-:Y:S02]  /*6520*/  ISETP.GE.AND P4, PT, R21, RZ, PT ;  /* 0x000000ff1500720c */ /* 0x000fe40003f86270 */
[----:B------:R-:W3:Y:S01]  /*6530*/  LDL.LU R21, [R1+0xd4] ;  /* 0x0000d40001157983 */ /* 0x000ee20000300800 */
[----:B------:R-:W-:Y:S01]  /*6540*/  @!P0 IMAD.MOV R8, RZ, RZ, -R8 ;  /* 0x000000ffff088224 */ /* 0x000fe200078e0a08 */
[----:B------:R-:W-:-:S04]  /*6550*/  IABS R9, R22 ;  /* 0x0000001600097213 */ /* 0x000fc80000000000 */
[----:B------:R0:W-:Y:S01]  /*6560*/  STL [R1+0x110], R8 ;  /* 0x0001100801007387 */ /* 0x0001e20000100800 */
[----:B------:R-:W-:Y:S01]  /*6570*/  @!P3 IMAD.IADD R13, R13, 0x1, -R0 ;  /* 0x000000010d0db824 */ /* 0x000fe200078e0a00 */
[----:B------:R-:W-:Y:S02]  /*6580*/  ISETP.GE.AND P3, PT, R22, RZ, PT ;  /* 0x000000ff1600720c */ /* 0x000fe40003f66270 */
[----:B------:R-:W3:Y:S01]  /*6590*/  LDL.LU R22, [R1+0xd8] ;  /* 0x0000d80001167983 */ /* 0x000ee20000300800 */
[----:B------:R-:W-:Y:S01]  /*65a0*/  IMAD.HI.U32 R4, R10, R7, RZ ;  /* 0x000000070a047227 */ /* 0x000fe200078e00ff */
[----:B------:R-:W-:-:S03]  /*65b0*/  ISETP.GT.U32.AND P6, PT, R0, R14, PT ;  /* 0x0000000e0000720c */ /* 0x000fc60003fc4070 */
[----:B------:R-:W-:-:S04]  /*65c0*/  IMAD.MOV R4, RZ, RZ, -R4 ;  /* 0x000000ffff047224 */ /* 0x000fc800078e0a04 */
[----:B------:R-:W-:-:S05]  /*65d0*/  IMAD R4, R0, R4, R7 ;  /* 0x0000000400047224 */ /* 0x000fca00078e0207 */
[----:B------:R-:W-:Y:S01]  /*65e0*/  ISETP.GT.U32.AND P1, PT, R0, R4, PT ;  /* 0x000000040000720c */ /* 0x000fe20003f24070 */
[----:B------:R-:W-:-:S05]  /*65f0*/  @!P6 IMAD.IADD R14, R14, 0x1, -R0 ;  /* 0x000000010e0ee824 */ /* 0x000fca00078e0a00 */
[----:B------:R-:W-:-:S07]  /*6600*/  ISETP.GT.U32.AND P0, PT, R0, R14, PT ;  /* 0x0000000e0000720c */ /* 0x000fce0003f04070 */
[----:B------:R-:W-:Y:S01]  /*6610*/  @!P1 IMAD.IADD R4, R4, 0x1, -R0 ;  /* 0x0000000104049824 */ /* 0x000fe200078e0a00 */
[----:B------:R-:W-:-:S05]  /*6620*/  ISETP.GT.U32.AND P1, PT, R0, R12, PT ;  /* 0x0000000c0000720c */ /* 0x000fca0003f24070 */
[----:B------:R-:W-:Y:S01]  /*6630*/  @!P0 IMAD.IADD R14, R14, 0x1, -R0 ;  /* 0x000000010e0e8824 */ /* 0x000fe200078e0a00 */
[----:B------:R-:W-:Y:S02]  /*6640*/  ISETP.GE.AND P0, PT, R19, RZ, PT ;  /* 0x000000ff1300720c */ /* 0x000fe40003f06270 */
[----:B------:R-:W3:Y:S01]  /*6650*/  LDL.LU R19, [R1+0xdc] ;  /* 0x0000dc0001137983 */ /* 0x000ee20000300800 */
[----:B----4-:R-:W-:-:S04]  /*6660*/  IABS R5, R18 ;  /* 0x0000001200057213 */ /* 0x010fc80000000000 */
[----:B------:R-:W-:Y:S01]  /*6670*/  @!P1 IMAD.IADD R12, R12, 0x1, -R0 ;  /* 0x000000010c0c9824 */ /* 0x000fe200078e0a00 */
[----:B------:R-:W-:Y:S01]  /*6680*/  ISETP.GT.U32.AND P6, PT, R0, R4, PT ;  /* 0x000000040000720c */ /* 0x000fe20003fc4070 */
[----:B0-----:R-:W-:Y:S01]  /*6690*/  IMAD.HI.U32 R8, R10, R5, RZ ;  /* 0x000000050a087227 */ /* 0x001fe200078e00ff */
[----:B------:R-:W-:-:S03]  /*66a0*/  ISETP.GE.AND P1, PT, R2, RZ, PT ;  /* 0x000000ff0200720c */ /* 0x000fc60003f26270 */
[----:B------:R-:W-:Y:S02]  /*66b0*/  IMAD.MOV R8, RZ, RZ, -R8 ;  /* 0x000000ffff087224 */ /* 0x000fe400078e0a08 */
[----:B------:R-:W-:Y:S02]  /*66c0*/  IMAD.MOV.U32 R2, RZ, RZ, R12 ;  /* 0x000000ffff027224 */ /* 0x000fe400078e000c */
[C---:B------:R-:W-:Y:S02]  /*66d0*/  IMAD R5, R0.reuse, R8, R5 ;  /* 0x0000000800057224 */ /* 0x040fe400078e0205 */
[----:B------:R-:W-:Y:S02]  /*66e0*/  @!P5 IMAD.MOV R15, RZ, RZ, -R15 ;  /* 0x000000ffff0fd224 */ /* 0x000fe400078e0a0f */
[----:B------:R-:W-:Y:S01]  /*66f0*/  @!P4 IMAD.MOV R2, RZ, RZ, -R2 ;  /* 0x000000ffff02c224 */ /* 0x000fe200078e0a02 */
[----:B------:R-:W-:Y:S01]  /*6700*/  ISETP.GT.U32.AND P4, PT, R0, R5, PT ;  /* 0x000000050000720c */ /* 0x000fe20003f84070 */
[----:B------:R-:W-:Y:S01]  /*6710*/  @!P6 IMAD.IADD R4, R4, 0x1, -R0 ;  /* 0x000000010404e824 */ /* 0x000fe200078e0a00 */
[----:B------:R-:W-:Y:S01]  /*6720*/  STL [R1+0x108], R15 ;  /* 0x0001080f01007387 */ /* 0x000fe20000100800 */
[----:B------:R-:W-:-:S03]  /*6730*/  IMAD.HI.U32 R7, R10, R9, RZ ;  /* 0x000000090a077227 */ /* 0x000fc600078e00ff */
[----:B------:R0:W-:Y:S01]  /*6740*/  STL [R1+0x104], R2 ;  /* 0x0001040201007387 */ /* 0x0001e20000100800 */
[----:B------:R-:W-:Y:S02]  /*6750*/  @!P2 IMAD.MOV R4, RZ, RZ, -R4 ;  /* 0x000000ffff04a224 */ /* 0x000fe400078e0a04 */
[----:B------:R-:W-:Y:S02]  /*6760*/  IMAD.MOV R7, RZ, RZ, -R7 ;  /* 0x000000ffff077224 */ /* 0x000fe400078e0a07 */
[----:B0-----:R-:W-:-:S04]  /*6770*/  IMAD.MOV.U32 R2, RZ, RZ, R14 ;  /* 0x000000ffff027224 */ /* 0x001fc800078e000e */
[----:B------:R-:W-:Y:S01]  /*6780*/  @!P1 IMAD.MOV R2, RZ, RZ, -R2 ;  /* 0x000000ffff029224 */ /* 0x000fe200078e0a02 */
[----:B------:R-:W-:Y:S01]  /*6790*/  STL [R1+0xfc], R4 ;  /* 0x0000fc0401007387 */ /* 0x000fe20000100800 */
[----:B------:R-:W-:Y:S01]  /*67a0*/  IMAD R9, R0, R7, R9 ;  /* 0x0000000700097224 */ /* 0x000fe200078e0209 */
[----:B------:R-:W-:Y:S01]  /*67b0*/  ISETP.GE.AND P1, PT, R18, RZ, PT ;  /* 0x000000ff1200720c */ /* 0x000fe20003f26270 */
[----:B------:R-:W-:Y:S01]  /*67c0*/  @!P4 IMAD.IADD R5, R5, 0x1, -R0 ;  /* 0x000000010505c824 */ /* 0x000fe200078e0a00 */
[----:B------:R0:W-:Y:S04]  /*67d0*/  STL [R1+0xe8], R2 ;  /* 0x0000e80201007387 */ /* 0x0001e80000100800 */
[----:B------:R-:W4:Y:S01]  /*67e0*/  LDL.LU R18, [R1+0xe0] ;  /* 0x0000e00001127983 */ /* 0x000f220000300800 */
[----:B------:R-:W-:-:S13]  /*67f0*/  ISETP.GT.U32.AND P6, PT, R0, R9, PT ;  /* 0x000000090000720c */ /* 0x000fda0003fc4070 */
[----:B------:R-:W-:Y:S01]  /*6800*/  @!P6 IMAD.IADD R9, R9, 0x1, -R0 ;  /* 0x000000010909e824 */ /* 0x000fe200078e0a00 */
[----:B------:R-:W-:Y:S02]  /*6810*/  ISETP.GT.U32.AND P6, PT, R0, R13, PT ;  /* 0x0000000d0000720c */ /* 0x000fe40003fc4070 */
[----:B-----5:R-:W-:-:S05]  /*6820*/  IABS R6, R23 ;  /* 0x0000001700067213 */ /* 0x020fca0000000000 */
[----:B------:R-:W-:-:S04]  /*6830*/  IMAD.HI.U32 R11, R10, R6, RZ ;  /* 0x000000060a0b7227 */ /* 0x000fc800078e00ff */
[----:B------:R-:W-:-:S04]  /*6840*/  IMAD.MOV R11, RZ, RZ, -R11 ;  /* 0x000000ffff0b7224 */ /* 0x000fc800078e0a0b */
[----:B------:R-:W-:-:S05]  /*6850*/  IMAD R6, R0, R11, R6 ;  /* 0x0000000b00067224 */ /* 0x000fca00078e0206 */
[C---:B------:R-:W-:Y:S02]  /*6860*/  ISETP.GT.U32.AND P2, PT, R0.reuse, R6, PT ;  /* 0x000000060000720c */ /* 0x040fe40003f44070 */
[----:B------:R-:W-:Y:S01]  /*6870*/  ISETP.GT.U32.AND P5, PT, R0, R9, PT ;  /* 0x000000090000720c */ /* 0x000fe20003fa4070 */
[----:B------:R-:W-:-:S04]  /*6880*/  @!P6 IMAD.IADD R13, R13, 0x1, -R0 ;  /* 0x000000010d0de824 */ /* 0x000fc800078e0a00 */
[----:B0-----:R-:W-:-:S06]  /*6890*/  IMAD.MOV.U32 R2, RZ, RZ, R13 ;  /* 0x000000ffff027224 */ /* 0x001fcc00078e000d */
[----:B------:R-:W-:Y:S01]  /*68a0*/  @!P2 IMAD.IADD R6, R6, 0x1, -R0 ;  /* 0x000000010606a824 */ /* 0x000fe200078e0a00 */
[C---:B------:R-:W-:Y:S01]  /*68b0*/  ISETP.GT.U32.AND P2, PT, R0.reuse, R5, PT ;  /* 0x000000050000720c */ /* 0x040fe20003f44070 */
[----:B------:R-:W-:Y:S02]  /*68c0*/  @!P0 IMAD.MOV R2, RZ, RZ, -R2 ;  /* 0x000000ffff028224 */ /* 0x000fe400078e0a02 */
[----:B------:R-:W-:Y:S01]  /*68d0*/  @!P5 IMAD.IADD R9, R9, 0x1, -R0 ;  /* 0x000000010909d824 */ /* 0x000fe200078e0a00 */
[----:B------:R-:W-:Y:S02]  /*68e0*/  ISETP.GT.U32.AND P0, PT, R0, R6, PT ;  /* 0x000000060000720c */ /* 0x000fe40003f04070 */
[----:B------:R-:W-:-:S07]  /*68f0*/  ISETP.GE.AND P6, PT, R23, RZ, PT ;  /* 0x000000ff1700720c */ /* 0x000fce0003fc6270 */
[----:B------:R-:W-:-:S04]  /*6900*/  @!P2 IMAD.IADD R5, R5, 0x1, -R0 ;  /* 0x000000010505a824 */ /* 0x000fc800078e0a00 */
[----:B------:R-:W-:Y:S01]  /*6910*/  @!P0 IMAD.IADD R6, R6, 0x1, -R0 ;  /* 0x0000000106068824 */ /* 0x000fe200078e0a00 */
[----:B--2---:R-:W-:Y:S02]  /*6920*/  IABS R7, R3 ;  /* 0x0000000300077213 */ /* 0x004fe40000000000 */
[----:B------:R-:W-:Y:S02]  /*6930*/  ISETP.GE.AND P4, PT, R3, RZ, PT ;  /* 0x000000ff0300720c */ /* 0x000fe40003f86270 */
[----:B------:R-:W2:Y:S01]  /*6940*/  LDL.LU R3, [R1+0xe4] ;  /* 0x0000e40001037983 */ /* 0x000ea20000300800 */
[----:B------:R-:W-:-:S03]  /*6950*/  IMAD.HI.U32 R11, R10, R7, RZ ;  /* 0x000000070a0b7227 */ /* 0x000fc600078e00ff */
[----:B------:R0:W-:Y:S01]  /*6960*/  STL [R1+0xec], R2 ;  /* 0x0000ec0201007387 */ /* 0x0001e20000100800 */
[----:B------:R-:W-:-:S03]  /*6970*/  IMAD.MOV R11, RZ, RZ, -R11 ;  /* 0x000000ffff0b7224 */ /* 0x000fc600078e0a0b */
[----:B------:R-:W5:Y:S01]  /*6980*/  LDL.LU R23, [R1+0x100] ;  /* 0x0001000001177983 */ /* 0x000f620000300800 */
[----:B0-----:R-:W-:-:S04]  /*6990*/  IMAD.MOV.U32 R2, RZ, RZ, R9 ;  /* 0x000000ffff027224 */ /* 0x001fc800078e0009 */
[----:B------:R-:W-:Y:S02]  /*69a0*/  @!P3 IMAD.MOV R2, RZ, RZ, -R2 ;  /* 0x000000ffff02b224 */ /* 0x000fe400078e0a02 */
[----:B------:R-:W-:-:S03]  /*69b0*/  IMAD R7, R0, R11, R7 ;  /* 0x0000000b00077224 */ /* 0x000fc600078e0207 */
[----:B------:R0:W-:Y:S01]  /*69c0*/  STL [R1+0xf8], R2 ;  /* 0x0000f80201007387 */ /* 0x0001e20000100800 */
[----:B---3--:R-:W-:Y:S02]  /*69d0*/  IABS R8, R21 ;  /* 0x0000001500087213 */ /* 0x008fe40000000000 */
[----:B------:R-:W-:Y:S02]  /*69e0*/  ISETP.GE.AND P2, PT, R21, RZ, PT ;  /* 0x000000ff1500720c */ /* 0x000fe40003f46270 */
[----:B------:R-:W3:Y:S01]  /*69f0*/  LDL.LU R21, [R1+0x1a0] ;  /* 0x0001a00001157983 */ /* 0x000ee20000300800 */
[----:B------:R-:W-:Y:S02]  /*6a00*/  IABS R11, R22 ;  /* 0x00000016000b7213 */ /* 0x000fe40000000000 */
[----:B------:R-:W-:Y:S02]  /*6a10*/  ISETP.GE.AND P0, PT, R22, RZ, PT ;  /* 0x000000ff1600720c */ /* 0x000fe40003f06270 */
[----:B------:R-:W3:Y:S01]  /*6a20*/  LDL.LU R22, [R1+0x1a4] ;  /* 0x0001a40001167983 */ /* 0x000ee20000300800 */
[----:B------:R-:W-:Y:S01]  /*6a30*/  ISETP.GT.U32.AND P5, PT, R0, R7, PT ;  /* 0x000000070000720c */ /* 0x000fe20003fa4070 */
[----:B0-----:R-:W-:-:S02]  /*6a40*/  IMAD.MOV.U32 R2, RZ, RZ, R5 ;  /* 0x000000ffff027224 */ /* 0x001fc400078e0005 */
[----:B------:R-:W-:Y:S01]  /*6a50*/  IMAD.HI.U32 R4, R10, R8, RZ ;  /* 0x000000080a047227 */ /* 0x000fe200078e00ff */
[----:B------:R-:W3:Y:S09]  /*6a60*/  LDL.LU R26, [R1+0x1a8] ;  /* 0x0001a800011a7983 */ /* 0x000ef20000300800 */
[----:B------:R-:W-:-:S05]  /*6a70*/  @!P5 IMAD.IADD R7, R7, 0x1, -R0 ;  /* 0x000000010707d824 */ /* 0x000fca00078e0a00 */
[----:B------:R-:W-:Y:S01]  /*6a80*/  ISETP.GT.U32.AND P5, PT, R0, R7, PT ;  /* 0x000000070000720c */ /* 0x000fe20003fa4070 */
[----:B------:R-:W-:Y:S02]  /*6a90*/  @!P1 IMAD.MOV R2, RZ, RZ, -R2 ;  /* 0x000000ffff029224 */ /* 0x000fe400078e0a02 */
[----:B------:R-:W-:-:S03]  /*6aa0*/  IMAD.MOV R4, RZ, RZ, -R4 ;  /* 0x000000ffff047224 */ /* 0x000fc600078e0a04 */
[----:B------:R0:W-:Y:S07]  /*6ab0*/  STL [R1+0xf0], R2 ;  /* 0x0000f00201007387 */ /* 0x0001ee0000100800 */
[----:B------:R-:W-:-:S04]  /*6ac0*/  @!P5 IMAD.IADD R7, R7, 0x1, -R0 ;  /* 0x000000010707d824 */ /* 0x000fc800078e0a00 */
[----:B0-----:R-:W-:Y:S02]  /*6ad0*/  IMAD.MOV.U32 R2, RZ, RZ, R7 ;  /* 0x000000ffff027224 */ /* 0x001fe400078e0007 */
[----:B------:R-:W-:Y:S02]  /*6ae0*/  @!P6 IMAD.MOV R6, RZ, RZ, -R6 ;  /* 0x000000ffff06e224 */ /* 0x000fe400078e0a06 */
[----:B------:R-:W-:Y:S02]  /*6af0*/  @!P4 IMAD.MOV R2, RZ, RZ, -R2 ;  /* 0x000000ffff02c224 */ /* 0x000fe400078e0a02 */
[C---:B------:R-:W-:Y:S01]  /*6b00*/  IMAD R8, R0.reuse, R4, R8 ;  /* 0x0000000400087224 */ /* 0x040fe200078e0208 */
[----:B------:R-:W-:Y:S01]  /*6b10*/  STL [R1+0xf4], R6 ;  /* 0x0000f40601007387 */ /* 0x000fe20000100800 */
[----:B------:R-:W-:Y:S02]  /*6b20*/  IABS R4, R19 ;  /* 0x0000001300047213 */ /* 0x000fe40000000000 */
[----:B------:R-:W-:Y:S01]  /*6b30*/  ISETP.GE.AND P1, PT, R19, RZ, PT ;  /* 0x000000ff1300720c */ /* 0x000fe20003f26270 */
[----:B------:R0:W-:Y:S01]  /*6b40*/  STL [R1+0x1dc], R2 ;  /* 0x0001dc0201007387 */ /* 0x0001e20000100800 */
[----:B------:R-:W-:-:S03]  /*6b50*/  ISETP.GT.U32.AND P3, PT, R0, R8, PT ;  /* 0x000000080000720c */ /* 0x000fc60003f64070 */
[----:B0-----:R-:W3:Y:S04]  /*6b60*/  LDL.LU R2, [R1+0x1ac] ;  /* 0x0001ac0001027983 */ /* 0x001ee80000300800 */
[----:B------:R-:W3:Y:S06]  /*6b70*/  LDL.LU R19, [R1+0x1b0] ;  /* 0x0001b00001137983 */ /* 0x000eec0000300800 */
[----:B------:R-:W-:-:S02]  /*6b80*/  @!P3 IMAD.IADD R8, R8, 0x1, -R0 ;  /* 0x000000010808b824 */ /* 0x000fc400078e0a00 */
[----:B------:R-:W-:-:S04]  /*6b90*/  IMAD.HI.U32 R12, R10, R11, RZ ;  /* 0x0000000b0a0c7227 */ /* 0x000fc800078e00ff */
[----:B------:R-:W-:Y:S01]  /*6ba0*/  IMAD.MOV.U32 R9, RZ, RZ, R4 ;  /* 0x000000ffff097224 */ /* 0x000fe200078e0004 */
[----:B------:R-:W-:Y:S01]  /*6bb0*/  ISETP.GT.U32.AND P3, PT, R0, R8, PT ;  /* 0x000000080000720c */ /* 0x000fe20003f64070 */
[----:B------:R-:W-:Y:S02]  /*6bc0*/  IMAD.MOV R4, RZ, RZ, -R12 ;  /* 0x000000ffff047224 */ /* 0x000fe400078e0a0c */
[----:B------:R-:W-:-:S04]  /*6bd0*/  IMAD.HI.U32 R12, R10, R9, RZ ;  /* 0x000000090a0c7227 */ /* 0x000fc800078e00ff */
[----:B------:R-:W-:Y:S02]  /*6be0*/  IMAD R11, R0, R4, R11 ;  /* 0x00000004000b7224 */ /* 0x000fe400078e020b */
[----:B------:R-:W-:-:S03]  /*6bf0*/  IMAD.MOV R12, RZ, RZ, -R12 ;  /* 0x000000ffff0c7224 */ /* 0x000fc600078e0a0c */
[C---:B------:R-:W-:Y:S01]  /*6c00*/  ISETP.GT.U32.AND P5, PT, R0.reuse, R11, PT ;  /* 0x0000000b0000720c */ /* 0x040fe20003fa4070 */
[----:B------:R-:W-:Y:S02]  /*6c10*/  IMAD R5, R0, R12, R9 ;  /* 0x0000000c00057224 */ /* 0x000fe400078e0209 */
[----:B------:R-:W-:-:S03]  /*6c20*/  @!P3 IMAD.IADD R8, R8, 0x1, -R0 ;  /* 0x000000010808b824 */ /* 0x000fc600078e0a00 */
[----:B------:R-:W-:Y:S02]  /*6c30*/  ISETP.GT.U32.AND P6, PT, R0, R5, PT ;  /* 0x000000050000720c */ /* 0x000fe40003fc4070 */
[----:B----4-:R-:W-:-:S05]  /*6c40*/  IABS R4, R18 ;  /* 0x0000001200047213 */ /* 0x010fca0000000000 */
[----:B------:R-:W-:Y:S02]  /*6c50*/  @!P5 IMAD.IADD R11, R11, 0x1, -R0 ;  /* 0x000000010b0bd824 */ /* 0x000fe400078e0a00 */
[----:B------:R-:W-:-:S03]  /*6c60*/  IMAD.HI.U32 R7, R10, R4, RZ ;  /* 0x000000040a077227 */ /* 0x000fc600078e00ff */
[----:B------:R-:W-:Y:S01]  /*6c70*/  ISETP.GT.U32.AND P5, PT, R0, R11, PT ;  /* 0x0000000b0000720c */ /* 0x000fe20003fa4070 */
[----:B------:R-:W-:Y:S02]  /*6c80*/  @!P6 IMAD.IADD R5, R5, 0x1, -R0 ;  /* 0x000000010505e824 */ /* 0x000fe400078e0a00 */
[----:B------:R-:W-:-:S03]  /*6c90*/  IMAD.MOV R7, RZ, RZ, -R7 ;  /* 0x000000ffff077224 */ /* 0x000fc600078e0a07 */
[C---:B------:R-:W-:Y:S01]  /*6ca0*/  ISETP.GT.U32.AND P6, PT, R0.reuse, R5, PT ;  /* 0x000000050000720c */ /* 0x040fe20003fc4070 */
[----:B------:R-:W-:-:S06]  /*6cb0*/  IMAD R4, R0, R7, R4 ;  /* 0x0000000700047224 */ /* 0x000fcc00078e0204 */
[----:B------:R-:W-:Y:S01]  /*6cc0*/  @!P5 IMAD.IADD R11, R11, 0x1, -R0 ;  /* 0x000000010b0bd824 */ /* 0x000fe200078e0a00 */
[----:B------:R-:W-:-:S05]  /*6cd0*/  ISETP.GT.U32.AND P5, PT, R0, R4, PT ;  /* 0x000000040000720c */ /* 0x000fca0003fa4070 */
[----:B------:R-:W-:-:S08]  /*6ce0*/  @!P6 IMAD.IADD R5, R5, 0x1, -R0 ;  /* 0x000000010505e824 */ /* 0x000fd000078e0a00 */
[----:B------:R-:W-:Y:S02]  /*6cf0*/  @!P5 IMAD.IADD R4, R4, 0x1, -R0 ;  /* 0x000000010404d824 */ /* 0x000fe400078e0a00 */
[----:B------:R-:W-:Y:S02]  /*6d00*/  IMAD.MOV.U32 R17, RZ, RZ, R8 ;  /* 0x000000ffff117224 */ /* 0x000fe400078e0008 */
[----:B------:R-:W-:Y:S02]  /*6d10*/  @!P0 IMAD.MOV R11, RZ, RZ, -R11 ;  /* 0x000000ffff0b8224 */ /* 0x000fe400078e0a0b */
[----:B------:R-:W-:Y:S02]  /*6d20*/  @!P2 IMAD.MOV R17, RZ, RZ, -R17 ;  /* 0x000000ffff11a224 */ /* 0x000fe400078e0a11 */
[----:B------:R-:W-:Y:S01]  /*6d30*/  @!P1 IMAD.MOV R5, RZ, RZ, -R5 ;  /* 0x000000ffff059224 */ /* 0x000fe200078e0a05 */
[----:B--2---:R-:W-:Y:S02]  /*6d40*/  IABS R9, R3 ;  /* 0x0000000300097213 */ /* 0x004fe40000000000 */
[----:B------:R-:W-:-:S02]  /*6d50*/  ISETP.GE.AND P3, PT, R3, RZ, PT ;  /* 0x000000ff0300720c */ /* 0x000fc40003f66270 */
[----:B------:R-:W2:Y:S01]  /*6d60*/  LDL.LU R3, [R1+0x1b4] ;  /* 0x0001b40001037983 */ /* 0x000ea20000300800 */
[----:B------:R-:W-:-:S03]  /*6d70*/  IMAD.HI.U32 R13, R10, R9, RZ ;  /* 0x000000090a0d7227 */ /* 0x000fc600078e00ff */
[----:B------:R-:W4:Y:S01]  /*6d80*/  LDL.LU R20, [R1+0x1b8] ;  /* 0x0001b80001147983 */ /* 0x000f220000300800 */
[----:B------:R-:W-:-:S04]  /*6d90*/  IMAD.MOV R13, RZ, RZ, -R13 ;  /* 0x000000ffff0d7224 */ /* 0x000fc800078e0a0d */
[----:B------:R-:W-:-:S05]  /*6da0*/  IMAD R9, R0, R13, R9 ;  /* 0x0000000d00097224 */ /* 0x000fca00078e0209 */
[----:B------:R-:W-:-:S13]  /*6db0*/  ISETP.GT.U32.AND P6, PT, R0, R9, PT ;  /* 0x000000090000720c */ /* 0x000fda0003fc4070 */
[----:B------:R-:W-:Y:S01]  /*6dc0*/  @!P6 IMAD.IADD R9, R9, 0x1, -R0 ;  /* 0x000000010909e824 */ /* 0x000fe200078e0a00 */
[----:B------:R-:W-:Y:S01]  /*6dd0*/  ISETP.GT.U32.AND P6, PT, R0, R4, PT ;  /* 0x000000040000720c */ /* 0x000fe20003fc4070 */
[----:B------:R-:W-:Y:S01]  /*6de0*/  STL [R1+0xe4], R17 ;  /* 0x0000e41101007387 */ /* 0x000fe20000100800 */
[----:B-----5:R-:W-:-:S03]  /*6df0*/  IABS R6, R23 ;  /* 0x0000001700067213 */ /* 0x020fc60000000000 */
[----:B------:R-:W-:Y:S04]  /*6e00*/  STL [R1+0xe0], R11 ;  /* 0x0000e00b01007387 */ /* 0x000fe80000100800 */
[----:B------:R0:W-:Y:S04]  /*6e10*/  STL [R1+0xdc], R5 ;  /* 0x0000dc0501007387 */ /* 0x0001e80000100800 */
[----:B------:R-:W-:Y:S01]  /*6e20*/  @!P6 IMAD.IADD R4, R4, 0x1, -R0 ;  /* 0x000000010404e824 */ /* 0x000fe200078e0a00 */
[----:B------:R-:W-:Y:S02]  /*6e30*/  ISETP.GE.AND P6, PT, R23, RZ, PT ;  /* 0x000000ff1700720c */ /* 0x000fe40003fc6270 */
[----:B------:R-:W5:Y:S01]  /*6e40*/  LDL.LU R23, [R1+0x1bc] ;  /* 0x0001bc0001177983 */ /* 0x000f620000300800 */
[----:B---3--:R-:W-:-:S05]  /*6e50*/  IABS R16, R22 ;  /* 0x0000001600107213 */ /* 0x008fca0000000000 */
[----:B------:R-:W-:-:S04]  /*6e60*/  IMAD.HI.U32 R15, R10, R16, RZ ;  /* 0x000000100a0f7227 */ /* 0x000fc800078e00ff */
[----:B------:R-:W-:-:S04]  /*6e70*/  IMAD.MOV R15, RZ, RZ, -R15 ;  /* 0x000000ffff0f7224 */ /* 0x000fc800078e0a0f */
[----:B------:R-:W-:-:S05]  /*6e80*/  IMAD R16, R0, R15, R16 ;  /* 0x0000000f00107224 */ /* 0x000fca00078e0210 */
[----:B------:R-:W-:-:S13]  /*6e90*/  ISETP.GT.U32.AND P1, PT, R0, R16, PT ;  /* 0x000000100000720c */ /* 0x000fda0003f24070 */
[----:B------:R-:W-:Y:S01]  /*6ea0*/  @!P1 IMAD.IADD R16, R16, 0x1, -R0 ;  /* 0x0000000110109824 */ /* 0x000fe200078e0a00 */
[----:B------:R-:W-:Y:S02]  /*6eb0*/  ISETP.GE.AND P1, PT, R22, RZ, PT ;  /* 0x000000ff1600720c */ /* 0x000fe40003f26270 */
[----:B------:R-:W3:Y:S01]  /*6ec0*/  LDL.LU R22, [R1+0x1c0] ;  /* 0x0001c00001167983 */ /* 0x000ee20000300800 */
[----:B------:R-:W-:-:S03]  /*6ed0*/  IMAD.HI.U32 R12, R10, R6, RZ ;  /* 0x000000060a0c7227 */ /* 0x000fc600078e00ff */
[----:B------:R-:W3:Y:S01]  /*6ee0*/  LDL.LU R25, [R1+0x1c4] ;  /* 0x0001c40001197983 */ /* 0x000ee20000300800 */
[----:B------:R-:W-:Y:S01]  /*6ef0*/  IMAD.MOV R12, RZ, RZ, -R12 ;  /* 0x000000ffff0c7224 */ /* 0x000fe200078e0a0c */
[----:B------:R-:W-:Y:S02]  /*6f00*/  ISETP.GE.AND P4, PT, R18, RZ, PT ;  /* 0x000000ff1200720c */ /* 0x000fe40003f86270 */
[----:B------:R-:W3:Y:S01]  /*6f10*/  LDL.LU R24, [R1+0x1c8] ;  /* 0x0001c80001187983 */ /* 0x000ee20000300800 */
[----:B------:R-:W-:-:S05]  /*6f20*/  IMAD R6, R0, R12, R6 ;  /* 0x0000000c00067224 */ /* 0x000fca00078e0206 */
[----:B------:R-:W-:Y:S02]  /*6f30*/  ISETP.GT.U32.AND P5, PT, R0, R6, PT ;  /* 0x000000060000720c */ /* 0x000fe40003fa4070 */
[----:B------:R-:W-:-:S11]  /*6f40*/  IABS R18, R21 ;  /* 0x0000001500127213 */ /* 0x000fd60000000000 */
[----:B------:R-:W-:Y:S01]  /*6f50*/  @!P5 IMAD.IADD R6, R6, 0x1, -R0 ;  /* 0x000000010606d824 */ /* 0x000fe200078e0a00 */
[----:B------:R-:W-:Y:S01]  /*6f60*/  IABS R13, R19 ;  /* 0x00000013000d7213 */ /* 0x000fe20000000000 */
[----:B------:R-:W-:-:S03]  /*6f70*/  IMAD.HI.U32 R12, R10, R18, RZ ;  /* 0x000000120a0c7227 */ /* 0x000fc600078e00ff */
[----:B------:R-:W-:Y:S01]  /*6f80*/  ISETP.GT.U32.AND P2, PT, R0, R6, PT ;  /* 0x000000060000720c */ /* 0x000fe20003f44070 */
[----:B------:R-:W-:Y:S02]  /*6f90*/  IMAD.MOV R12, RZ, RZ, -R12 ;  /* 0x000000ffff0c7224 */ /* 0x000fe400078e0a0c */
[----:B0-----:R-:W-:Y:S01]  /*6fa0*/  IMAD.HI.U32 R5, R10, R13, RZ ;  /* 0x0000000d0a057227 */ /* 0x001fe200078e00ff */
[----:B------:R-:W-:-:S03]  /*6fb0*/  ISETP.GT.U32.AND P5, PT, R0, R9, PT ;  /* 0x000000090000720c */ /* 0x000fc60003fa4070 */
[----:B------:R-:W-:Y:S02]  /*6fc0*/  IMAD R18, R0, R12, R18 ;  /* 0x0000000c00127224 */ /* 0x000fe400078e0212 */
[----:B------:R-:W-:Y:S02]  /*6fd0*/  @!P4 IMAD.MOV R4, RZ, RZ, -R4 ;  /* 0x000000ffff04c224 */ /* 0x000fe400078e0a04 */
[----:B------:R-:W-:Y:S02]  /*6fe0*/  IMAD.MOV R5, RZ, RZ, -R5 ;  /* 0x000000ffff057224 */ /* 0x000fe400078e0a05 */
[----:B------:R-:W-:Y:S01]  /*6ff0*/  @!P2 IMAD.IADD R6, R6, 0x1, -R0 ;  /* 0x000000010606a824 */ /* 0x000fe200078e0a00 */
[C---:B------:R-:W-:Y:S01]  /*7000*/  ISETP.GT.U32.AND P0, PT, R0.reuse, R18, PT ;  /* 0x000000120000720c */ /* 0x040fe20003f04070 */
[----:B------:R0:W-:Y:S01]  /*7010*/  STL [R1+0xd8], R4 ;  /* 0x0000d80401007387 */ /* 0x0001e20000100800 */
[----:B------:R-:W-:Y:S01]  /*7020*/  IMAD R5, R0, R5, R13 ;  /* 0x0000000500057224 */ /* 0x000fe200078e020d */
[----:B------:R-:W-:Y:S01]  /*7030*/  IABS R12, R2 ;  /* 0x00000002000c7213 */ /* 0x000fe20000000000 */
[----:B0-----:R-:W-:-:S04]  /*7040*/  IMAD.MOV.U32 R4, RZ, RZ, R6 ;  /* 0x000000ffff047224 */ /* 0x001fc800078e0006 */
[----:B------:R-:W-:Y:S01]  /*7050*/  @!P6 IMAD.MOV R4, RZ, RZ, -R4 ;  /* 0x000000ffff04e224 */ /* 0x000fe200078e0a04 */
[----:B------:R-:W-:Y:S01]  /*7060*/  ISETP.GT.U32.AND P6, PT, R0, R5, PT ;  /* 0x000000050000720c */ /* 0x000fe20003fc4070 */
[----:B------:R-:W-:Y:S02]  /*7070*/  @!P5 IMAD.IADD R9, R9, 0x1, -R0 ;  /* 0x000000010909d824 */ /* 0x000fe400078e0a00 */
[----:B------:R-:W-:Y:S01]  /*7080*/  IMAD.HI.U32 R8, R10, R12, RZ ;  /* 0x0000000c0a087227 */ /* 0x000fe200078e00ff */
[----:B------:R-:W-:-:S03]  /*7090*/  IABS R7, R26 ;  /* 0x0000001a00077213 */ /* 0x000fc60000000000 */
[----:B------:R-:W-:Y:S01]  /*70a0*/  @!P0 IMAD.IADD R18, R18, 0x1, -R0 ;  /* 0x0000000112128824 */ /* 0x000fe200078e0a00 */
[----:B------:R-:W-:Y:S01]  /*70b0*/  ISETP.GE.AND P0, PT, R21, RZ, PT ;  /* 0x000000ff1500720c */ /* 0x000fe20003f06270 */
[----:B------:R-:W-:Y:S01]  /*70c0*/  @!P3 IMAD.MOV R9, RZ, RZ, -R9 ;  /* 0x000000ffff09b224 */ /* 0x000fe200078e0a09 */
[----:B------:R-:W3:Y:S01]  /*70d0*/  LDL.LU R21, [R1+0x1cc] ;  /* 0x0001cc0001157983 */ /* 0x000ee20000300800 */
[----:B------:R-:W-:Y:S02]  /*70e0*/  IMAD.MOV R8, RZ, RZ, -R8 ;  /* 0x000000ffff087224 */ /* 0x000fe400078e0a08 */
[----:B------:R-:W-:Y:S01]  /*70f0*/  @!P6 IMAD.IADD R5, R5, 0x1, -R0 ;  /* 0x000000010505e824 */ /* 0x000fe200078e0a00 */
[----:B------:R-:W-:Y:S01]  /*7100*/  STL [R1+0xd4], R9 ;  /* 0x0000d40901007387 */ /* 0x000fe20000100800 */
[----:B------:R-:W-:Y:S02]  /*7110*/  IMAD R8, R0, R8, R12 ;  /* 0x0000000800087224 */ /* 0x000fe400078e020c */
[----:B------:R-:W-:Y:S01]  /*7120*/  IMAD.HI.U32 R14, R10, R7, RZ ;  /* 0x000000070a0e7227 */ /* 0x000fe200078e00ff */
[----:B------:R0:W-:Y:S03]  /*7130*/  STL [R1+0xd0], R4 ;  /* 0x0000d00401007387 */ /* 0x0001e60000100800 */
[----:B------:R-:W-:-:S04]  /*7140*/  IMAD.MOV R14, RZ, RZ, -R14 ;  /* 0x000000ffff0e7224 */ /* 0x000fc800078e0a0e */
[----:B------:R-:W-:-:S05]  /*7150*/  IMAD R7, R0, R14, R7 ;  /* 0x0000000e00077224 */ /* 0x000fca00078e0207 */
[----:B------:R-:W-:-:S13]  /*7160*/  ISETP.GT.U32.AND P5, PT, R0, R7, PT ;  /* 0x000000070000720c */ /* 0x000fda0003fa4070 */
[----:B------:R-:W-:-:S05]  /*7170*/  @!P5 IMAD.IADD R7, R7, 0x1, -R0 ;  /* 0x000000010707d824 */ /* 0x000fca00078e0a00 */
[C---:B------:R-:W-:Y:S02]  /*7180*/  ISETP.GT.U32.AND P4, PT, R0.reuse, R7, PT ;  /* 0x000000070000720c */ /* 0x040fe40003f84070 */
[C---:B------:R-:W-:Y:S02]  /*7190*/  ISETP.GT.U32.AND P2, PT, R0.reuse, R8, PT ;  /* 0x000000080000720c */ /* 0x040fe40003f44070 */
[----:B------:R-:W-:-:S09]  /*71a0*/  ISETP.GT.U32.AND P5, PT, R0, R18, PT ;  /* 0x000000120000720c */ /* 0x000fd20003fa4070 */
[--C-:B------:R-:W-:Y:S02]  /*71b0*/  @!P4 IMAD.IADD R7, R7, 0x1, -R0.reuse ;  /* 0x000000010707c824 */ /* 0x100fe400078e0a00 */
[--C-:B------:R-:W-:Y:S01]  /*71c0*/  @!P2 IMAD.IADD R8, R8, 0x1, -R0.reuse ;  /* 0x000000010808a824 */ /* 0x100fe200078e0a00 */
[----:B------:R-:W-:Y:S01]  /*71d0*/  ISETP.GT.U32.AND P2, PT, R0, R16, PT ;  /* 0x000000100000720c */ /* 0x000fe20003f44070 */
[----:B------:R-:W-:Y:S01]  /*71e0*/  @!P5 IMAD.IADD R18, R18, 0x1, -R0 ;  /* 0x000000011212d824 */ /* 0x000fe200078e0a00 */
[----:B------:R-:W-:Y:S02]  /*71f0*/  ISETP.GE.AND P5, PT, R26, RZ, PT ;  /* 0x000000ff1a00720c */ /* 0x000fe40003fa6270 */
[----:B------:R-:W-:-:S09]  /*7200*/  ISETP.GT.U32.AND P3, PT, R0, R8, PT ;  /* 0x000000080000720c */ /* 0x000fd20003f64070 */
[----:B------:R-:W-:Y:S01]  /*7210*/  @!P2 IMAD.IADD R16, R16, 0x1, -R0 ;  /* 0x000000011010a824 */ /* 0x000fe200078e0a00 */
[----:B------:R-:W-:-:S03]  /*7220*/  ISETP.GE.AND P2, PT, R2, RZ, PT ;  /* 0x000000ff0200720c */ /* 0x000fc60003f46270 */
[----:B------:R-:W-:Y:S01]  /*7230*/  IMAD.MOV.U32 R26, RZ, RZ, R16 ;  /* 0x000000ffff1a7224 */ /* 0x000fe200078e0010 */
[----:B--2---:R-:W-:Y:S02]  /*7240*/  IABS R12, R3 ;  /* 0x00000003000c7213 */ /* 0x004fe40000000000 */
[----:B------:R-:W-:Y:S02]  /*7250*/  ISETP.GE.AND P6, PT, R3, RZ, PT ;  /* 0x000000ff0300720c */ /* 0x000fe40003fc6270 */
[----:B------:R-:W2:Y:S01]  /*7260*/  LDL.LU R3, [R1+0x1d0] ;  /* 0x0001d00001037983 */ /* 0x000ea20000300800 */
[----:B------:R-:W-:Y:S01]  /*7270*/  IMAD.HI.U32 R11, R10, R12, RZ ;  /* 0x0000000c0a0b7227 */ /* 0x000fe200078e00ff */
[----:B----4-:R-:W-:Y:S02]  /*7280*/  IABS R13, R20 ;  /* 0x00000014000d7213 */ /* 0x010fe40000000000 */
[----:B------:R-:W4:Y:S01]  /*7290*/  LDL.LU R2, [R1+0x1d4] ;  /* 0x0001d40001027983 */ /* 0x000f220000300800 */
[----:B------:R-:W-:-:S04]  /*72a0*/  IMAD.MOV R11, RZ, RZ, -R11 ;  /* 0x000000ffff0b7224 */ /* 0x000fc800078e0a0b */
[----:B------:R-:W-:Y:S02]  /*72b0*/  IMAD R12, R0, R11, R12 ;  /* 0x0000000b000c7224 */ /* 0x000fe400078e020c */
[----:B0-----:R-:W-:-:S03]  /*72c0*/  IMAD.HI.U32 R4, R10, R13, RZ ;  /* 0x0000000d0a047227 */ /* 0x001fc600078e00ff */
[----:B------:R-:W-:Y:S01]  /*72d0*/  ISETP.GT.U32.AND P4, PT, R0, R12, PT ;  /* 0x0000000c0000720c */ /* 0x000fe20003f84070 */
[----:B------:R-:W-:-:S04]  /*72e0*/  IMAD.MOV R4, RZ, RZ, -R4 ;  /* 0x000000ffff047224 */ /* 0x000fc800078e0a04 */
[----:B------:R-:W-:-:S08]  /*72f0*/  IMAD R4, R0, R4, R13 ;  /* 0x0000000400047224 */ /* 0x000fd000078e020d */
[----:B------:R-:W-:Y:S01]  /*7300*/  @!P4 IMAD.IADD R12, R12, 0x1, -R0 ;  /* 0x000000010c0cc824 */ /* 0x000fe200078e0a00 */
[----:B------:R-:W-:Y:S02]  /*7310*/  ISETP.GT.U32.AND P4, PT, R0, R4, PT ;  /* 0x000000040000720c */ /* 0x000fe40003f84070 */
[----:B-----5:R-:W-:-:S05]  /*7320*/  IABS R11, R23 ;  /* 0x00000017000b7213 */ /* 0x020fca0000000000 */
[----:B------:R-:W-:-:S04]  /*7330*/  IMAD.HI.U32 R6, R10, R11, RZ ;  /* 0x0000000b0a067227 */ /* 0x000fc800078e00ff */
[----:B------:R-:W-:Y:S02]  /*7340*/  IMAD.MOV R6, RZ, RZ, -R6 ;  /* 0x000000ffff067224 */ /* 0x000fe400078e0a06 */
[--C-:B------:R-:W-:Y:S02]  /*7350*/  @!P4 IMAD.IADD R4, R4, 0x1, -R0.reuse ;  /* 0x000000010404c824 */ /* 0x100fe400078e0a00 */
[C---:B------:R-:W-:Y:S02]  /*7360*/  IMAD R11, R0.reuse, R6, R11 ;  /* 0x00000006000b7224 */ /* 0x040fe400078e020b */
[----:B------:R-:W-:Y:S01]  /*7370*/  IMAD.MOV.U32 R16, RZ, RZ, R7 ;  /* 0x000000ffff107224 */ /* 0x000fe200078e0007 */
[----:B------:R-:W-:Y:S01]  /*7380*/  ISETP.GT.U32.AND P4, PT, R0, R4, PT ;  /* 0x000000040000720c */ /* 0x000fe20003f84070 */
[----:B------:R-:W-:Y:S02]  /*7390*/  @!P3 IMAD.IADD R8, R8, 0x1, -R0 ;  /* 0x000000010808b824 */ /* 0x000fe400078e0a00 */
[----:B------:R-:W-:Y:S01]  /*73a0*/  @!P5 IMAD.MOV R16, RZ, RZ, -R16 ;  /* 0x000000ffff10d224 */ /* 0x000fe200078e0a10 */
[----:B------:R-:W-:Y:S01]  /*73b0*/  ISETP.GT.U32.AND P5, PT, R0, R11, PT ;  /* 0x0000000b0000720c */ /* 0x000fe20003fa4070 */
[----:B------:R-:W-:-:S02]  /*73c0*/  IMAD.MOV.U32 R7, RZ, RZ, R8 ;  /* 0x000000ffff077224 */ /* 0x000fc400078e0008 */
[----:B------:R-:W-:Y:S02]  /*73d0*/  @!P0 IMAD.MOV R18, RZ, RZ, -R18 ;  /* 0x000000ffff128224 */ /* 0x000fe400078e0a12 */
[----:B------:R-:W-:Y:S02]  /*73e0*/  @!P1 IMAD.MOV R26, RZ, RZ, -R26 ;  /* 0x000000ffff1a9224 */ /* 0x000fe400078e0a1a */
[----:B------:R-:W-:Y:S01]  /*73f0*/  @!P2 IMAD.MOV R7, RZ, RZ, -R7 ;  /* 0x000000ffff07a224 */ /* 0x000fe200078e0a07 */
[----:B------:R-:W-:Y:S01]  /*7400*/  STL [R1+0xcc], R18 ;  /* 0x0000cc1201007387 */ /* 0x000fe20000100800 */
[--C-:B------:R-:W-:Y:S01]  /*7410*/  @!P4 IMAD.IADD R4, R4, 0x1, -R0.reuse ;  /* 0x000000010404c824 */ /* 0x100fe200078e0a00 */
[----:B------:R-:W-:Y:S02]  /*7420*/  ISETP.GE.AND P4, PT, R23, RZ, PT ;  /* 0x000000ff1700720c */ /* 0x000fe40003f86270 */
[----:B------:R-:W-:Y:S01]  /*7430*/  STL [R1+0xc8], R26 ;  /* 0x0000c81a01007387 */ /* 0x000fe20000100800 */
[----:B------:R-:W-:-:S03]  /*7440*/  @!P5 IMAD.IADD R11, R11, 0x1, -R0 ;  /* 0x000000010b0bd824 */ /* 0x000fc600078e0a00 */
[----:B------:R-:W-:Y:S04]  /*7450*/  STL [R1+0xc4], R16 ;  /* 0x0000c41001007387 */ /* 0x000fe80000100800 */
[----:B------:R-:W-:Y:S01]  /*7460*/  STL [R1+0xc0], R7 ;  /* 0x0000c00701007387 */ /* 0x000fe20000100800 */
[----:B---3--:R-:W-:Y:S02]  /*7470*/  IABS R17, R22 ;  /* 0x0000001600117213 */ /* 0x008fe40000000000 */
[----:B------:R-:W-:Y:S01]  /*7480*/  ISETP.GE.AND P5, PT, R22, RZ, PT ;  /* 0x000000ff1600720c */ /* 0x000fe20003fa6270 */
[----:B------:R-:W3:Y:S04]  /*7490*/  LDL.LU R23, [R1+0x1d8] ;  /* 0x0001d80001177983 */ /* 0x000ee80000300800 */
[----:B------:R-:W5:Y:S01]  /*74a0*/  LDL.LU R22, [R1+0x1e8] ;  /* 0x0001e80001167983 */ /* 0x000f620000300800 */
[----:B------:R-:W-:-:S02]  /*74b0*/  IABS R9, R25 ;  /* 0x0000001900097213 */ /* 0x000fc40000000000 */
[----:B------:R-:W-:-:S03]  /*74c0*/  ISETP.GT.U32.AND P1, PT, R0, R12, PT ;  /* 0x0000000c0000720c */ /* 0x000fc60003f24070 */
[----:B------:R-:W-:Y:S01]  /*74d0*/  IMAD.HI.U32 R6, R10, R9, RZ ;  /* 0x000000090a067227 */ /* 0x000fe200078e00ff */
[----:B------:R-:W-:-:S03]  /*74e0*/  ISETP.GE.AND P3, PT, R19, RZ, PT ;  /* 0x000000ff1300720c */ /* 0x000fc60003f66270 */
[----:B------:R-:W-:Y:S01]  /*74f0*/  IMAD.MOV R6, RZ, RZ, -R6 ;  /* 0x000000ffff067224 */ /* 0x000fe200078e0a06 */
[----:B------:R-:W-:Y:S01]  /*7500*/  ISETP.GT.U32.AND P0, PT, R0, R5, PT ;  /* 0x000000050000720c */ /* 0x000fe20003f04070 */
[----:B------:R-:W-:-:S04]  /*7510*/  IMAD.HI.U32 R19, R10, R17, RZ ;  /* 0x000000110a137227 */ /* 0x000fc800078e00ff */
[----:B------:R-:W-:Y:S02]  /*7520*/  IMAD R6, R0, R6, R9 ;  /* 0x0000000600067224 */ /* 0x000fe400078e0209 */
[----:B------:R-:W-:Y:S02]  /*7530*/  IMAD.MOV R19, RZ, RZ, -R19 ;  /* 0x000000ffff137224 */ /* 0x000fe400078e0a13 */
[--C-:B------:R-:W-:Y:S01]  /*7540*/  @!P1 IMAD.IADD R12, R12, 0x1, -R0.reuse ;  /* 0x000000010c0c9824 */ /* 0x100fe200078e0a00 */
[C---:B------:R-:W-:Y:S01]  /*7550*/  ISETP.GT.U32.AND P1, PT, R0.reuse, R6, PT ;  /* 0x000000060000720c */ /* 0x040fe20003f24070 */
[----:B------:R-:W-:Y:S01]  /*7560*/  IMAD R17, R0, R19, R17 ;  /* 0x0000001300117224 */ /* 0x000fe200078e0211 */
[----:B------:R-:W-:Y:S01]  /*7570*/  IABS R15, R24 ;  /* 0x00000018000f7213 */ /* 0x000fe20000000000 */
[----:B------:R-:W-:Y:S01]  /*7580*/  @!P0 IMAD.IADD R5, R5, 0x1, -R0 ;  /* 0x0000000105058824 */ /* 0x000fe200078e0a00 */
[----:B------:R-:W-:Y:S02]  /*7590*/  ISETP.GE.AND P2, PT, R20, RZ, PT ;  /* 0x000000ff1400720c */ /* 0x000fe40003f46270 */
[----:B------:R-:W-:Y:S01]  /*75a0*/  ISETP.GT.U32.AND P0, PT, R0, R17, PT ;  /* 0x000000110000720c */ /* 0x000fe20003f04070 */
[----:B------:R-:W-:-:S04]  /*75b0*/  IMAD.HI.U32 R14, R10, R15, RZ ;  /* 0x0000000f0a0e7227 */ /* 0x000fc800078e00ff */
[----:B------:R-:W-:Y:S02]  /*75c0*/  @!P3 IMAD.MOV R5, RZ, RZ, -R5 ;  /* 0x000000ffff05b224 */ /* 0x000fe400078e0a05 */
[----:B------:R-:W-:Y:S02]  /*75d0*/  @!P1 IMAD.IADD R6, R6, 0x1, -R0 ;  /* 0x0000000106069824 */ /* 0x000fe400078e0a00 */
[----:B------:R-:W-:Y:S01]  /*75e0*/  IMAD.MOV R14, RZ, RZ, -R14 ;  /* 0x000000ffff0e7224 */ /* 0x000fe200078e0a0e */
[----:B------:R0:W-:Y:S02]  /*75f0*/  STL [R1+0xbc], R5 ;  /* 0x0000bc0501007387 */ /* 0x0001e40000100800 */
[C---:B------:R-:W-:Y:S01]  /*7600*/  ISETP.GT.U32.AND P1, PT, R0.reuse, R6, PT ;  /* 0x000000060000720c */ /* 0x040fe20003f24070 */
[C---:B------:R-:W-:Y:S02]  /*7610*/  IMAD R15, R0.reuse, R14, R15 ;  /* 0x0000000e000f7224 */ /* 0x040fe400078e020f */
[----:B------:R-:W-:Y:S01]  /*7620*/  @!P0 IMAD.IADD R17, R17, 0x1, -R0 ;  /* 0x0000000111118824 */ /* 0x000fe200078e0a00 */
[----:B------:R-:W-:Y:S01]  /*7630*/  ISETP.GT.U32.AND P0, PT, R0, R11, PT ;  /* 0x0000000b0000720c */ /* 0x000fe20003f04070 */
[----:B0-----:R-:W-:-:S02]  /*7640*/  IMAD.MOV.U32 R5, RZ, RZ, R12 ;  /* 0x000000ffff057224 */ /* 0x001fc400078e000c */
[----:B------:R-:W-:Y:S02]  /*7650*/  @!P2 IMAD.MOV R4, RZ, RZ, -R4 ;  /* 0x000000ffff04a224 */ /* 0x000fe400078e0a04 */
[----:B------:R-:W-:Y:S01]  /*7660*/  @!P6 IMAD.MOV R5, RZ, RZ, -R5 ;  /* 0x000000ffff05e224 */ /* 0x000fe200078e0a05 */
[----:B------:R-:W-:-:S04]  /*7670*/  ISETP.GT.U32.AND P6, PT, R0, R15, PT ;  /* 0x0000000f0000720c */ /* 0x000fc80003fc4070 */
[----:B------:R-:W-:Y:S01]  /*7680*/  STL [R1+0xb8], R5 ;  /* 0x0000b80501007387 */ /* 0x000fe20000100800 */
[----:B------:R-:W-:-:S03]  /*7690*/  @!P1 IMAD.IADD R6, R6, 0x1, -R0 ;  /* 0x0000000106069824 */ /* 0x000fc600078e0a00 */
[----:B------:R-:W-:Y:S01]  /*76a0*/  STL [R1+0xb4], R4 ;  /* 0x0000b40401007387 */ /* 0x000fe20000100800 */
[----:B------:R-:W-:-:S03]  /*76b0*/  ISETP.GT.U32.AND P3, PT, R0, R17, PT ;  /* 0x000000110000720c */ /* 0x000fc60003f64070 */
[----:B------:R-:W3:Y:S01]  /*76c0*/  LDL.LU R27, [R1+0x1ec] ;  /* 0x0001ec00011b7983 */ /* 0x000ee20000300800 */
[----:B------:R-:W-:Y:S02]  /*76d0*/  IABS R13, R21 ;  /* 0x00000015000d7213 */ /* 0x000fe40000000000 */
[----:B------:R-:W-:Y:S02]  /*76e0*/  ISETP.GE.AND P1, PT, R21, RZ, PT ;  /* 0x000000ff1500720c */ /* 0x000fe40003f26270 */
[----:B------:R-:W3:Y:S01]  /*76f0*/  LDL.LU R21, [R1+0x1f0] ;  /* 0x0001f00001157983 */ /* 0x000ee20000300800 */
[--C-:B------:R-:W-:Y:S02]  /*7700*/  @!P0 IMAD.IADD R11, R11, 0x1, -R0.reuse ;  /* 0x000000010b0b8824 */ /* 0x100fe400078e0a00 */
[--C-:B------:R-:W-:Y:S02]  /*7710*/  @!P6 IMAD.IADD R15, R15, 0x1, -R0.reuse ;  /* 0x000000010f0fe824 */ /* 0x100fe400078e0a00 */
[----:B------:R-:W-:-:S02]  /*7720*/  @!P3 IMAD.IADD R17, R17, 0x1, -R0 ;  /* 0x000000011111b824 */ /* 0x000fc400078e0a00 */
[----:B------:R-:W-:-:S04]  /*7730*/  IMAD.HI.U32 R7, R10, R13, RZ ;  /* 0x0000000d0a077227 */ /* 0x000fc800078e00ff */
[----:B------:R-:W-:-:S04]  /*7740*/  IMAD.MOV R7, RZ, RZ, -R7 ;  /* 0x000000ffff077224 */ /* 0x000fc800078e0a07 */
[----:B------:R-:W-:-:S05]  /*7750*/  IMAD R13, R0, R7, R13 ;  /* 0x00000007000d7224 */ /* 0x000fca00078e020d */
[----:B------:R-:W-:Y:S02]  /*7760*/  ISETP.GT.U32.AND P0, PT, R0, R13, PT ;  /* 0x0000000d0000720c */ /* 0x000fe40003f04070 */
[----:B------:R-:W-:Y:S02]  /*7770*/  ISETP.GE.AND P2, PT, R25, RZ, PT ;  /* 0x000000ff1900720c */ /* 0x000fe40003f46270 */
[----:B------:R-:W-:-:S09]  /*7780*/  ISETP.GE.AND P3, PT, R24, RZ, PT ;  /* 0x000000ff1800720c */ /* 0x000fd20003f66270 */
[----:B------:R-:W-:Y:S01]  /*7790*/  @!P0 IMAD.IADD R13, R13, 0x1, -R0 ;  /* 0x000000010d0d8824 */ /* 0x000fe200078e0a00 */
[----:B------:R-:W-:Y:S01]  /*77a0*/  ISETP.GT.U32.AND P0, PT, R0, R15, PT ;  /* 0x0000000f0000720c */ /* 0x000fe20003f04070 */
[----:B------:R-:W-:-:S12]  /*77b0*/  @!P2 IMAD.MOV R6, RZ, RZ, -R6 ;  /* 0x000000ffff06a224 */ /* 0x000fd800078e0a06 */
[----:B------:R-:W-:Y:S01]  /*77c0*/  @!P0 IMAD.IADD R15, R15, 0x1, -R0 ;  /* 0x000000010f0f8824 */ /* 0x000fe200078e0a00 */
[----:B--2---:R-:W-:Y:S02]  /*77d0*/  IABS R8, R3 ;  /* 0x0000000300087213 */ /* 0x004fe40000000000 */
[----:B------:R-:W-:Y:S01]  /*77e0*/  ISETP.GE.AND P6, PT, R3, RZ, PT ;  /* 0x000000ff0300720c */ /* 0x000fe20003fc6270 */
[----:B------:R-:W-:-:S04]  /*77f0*/  IMAD.MOV.U32 R3, RZ, RZ, R11 ;  /* 0x000000ffff037224 */ /* 0x000fc800078e000b */
[----:B------:R-:W-:-:S05]  /*7800*/  @!P4 IMAD.MOV R3, RZ, RZ, -R3 ;  /* 0x000000ffff03c224 */ /* 0x000fca00078e0a03 */
[----:B------:R0:W-:Y:S02]  /*7810*/  STL [R1+0xb0], R3 ;  /* 0x0000b00301007387 */ /* 0x0001e40000100800 */
[----:B0-----:R-:W-:-:S04]  /*7820*/  IMAD.MOV.U32 R3, RZ, RZ, R17 ;  /* 0x000000ffff037224 */ /* 0x001fc800078e0011 */
[----:B------:R-:W-:-:S05]  /*7830*/  @!P5 IMAD.MOV R3, RZ, RZ, -R3 ;  /* 0x000000ffff03d224 */ /* 0x000fca00078e0a03 */
[----:B------:R0:W-:Y:S04]  /*7840*/  STL [R1+0xac], R3 ;  /* 0x0000ac0301007387 */ /* 0x0001e80000100800 */
[----:B0-----:R-:W2:Y:S04]  /*7850*/  LDL.LU R3, [R1+0x1f4] ;  /* 0x0001f40001037983 */ /* 0x001ea80000300800 */
[----:B------:R-:W2:Y:S04]  /*7860*/  LDL.LU R26, [R1+0x1f8] ;  /* 0x0001f800011a7983 */ /* 0x000ea80000300800 */
[----:B------:R-:W2:Y:S01]  /*7870*/  LDL.LU R20, [R1+0x1fc] ;  /* 0x0001fc0001147983 */ /* 0x000ea20000300800 */
[----:B----4-:R-:W-:-:S03]  /*7880*/  IABS R7, R2 ;  /* 0x0000000200077213 */ /* 0x010fc60000000000 */
[----:B------:R0:W-:Y:S01]  /*7890*/  STL [R1+0xa8], R6 ;  /* 0x0000a80601007387 */ /* 0x0001e20000100800 */
[----:B------:R-:W-:-:S03]  /*78a0*/  ISETP.GE.AND P2, PT, R2, RZ, PT ;  /* 0x000000ff0200720c */ /* 0x000fc60003f46270 */
[----:B------:R-:W4:Y:S01]  /*78b0*/  LDL.LU R25, [R1+0x200] ;  /* 0x0002000001197983 */ /* 0x000f220000300800 */
[----:B------:R-:W-:-:S04]  /*78c0*/  IMAD.MOV.U32 R2, RZ, RZ, R15 ;  /* 0x000000ffff027224 */ /* 0x000fc800078e000f */
[----:B------:R-:W-:Y:S01]  /*78d0*/  @!P3 IMAD.MOV R2, RZ, RZ, -R2 ;  /* 0x000000ffff02b224 */ /* 0x000fe200078e0a02 */
[----:B-----5:R-:W-:Y:S02]  /*78e0*/  IABS R5, R22 ;  /* 0x0000001600057213 */ /* 0x020fe40000000000 */
[----:B------:R-:W-:Y:S02]  /*78f0*/  ISETP.GE.AND P3, PT, R22, RZ, PT ;  /* 0x000000ff1600720c */ /* 0x000fe40003f66270 */
[----:B------:R-:W5:Y:S01]  /*7900*/  LDL.LU R22, [R1+0x204] ;  /* 0x0002040001167983 */ /* 0x000f620000300800 */
[----:B------:R-:W-:-:S04]  /*7910*/  IMAD.HI.U32 R12, R10, R8, RZ ;  /* 0x000000080a0c7227 */ /* 0x000fc800078e00ff */
[----:B------:R-:W-:-:S04]  /*7920*/  IMAD.HI.U32 R4, R10, R7, RZ ;  /* 0x000000070a047227 */ /* 0x000fc800078e00ff */
[----:B------:R-:W-:Y:S02]  /*7930*/  IMAD.MOV R12, RZ, RZ, -R12 ;  /* 0x000000ffff0c7224 */ /* 0x000fe400078e0a0c */
[----:B------:R-:W-:Y:S02]  /*7940*/  IMAD.MOV R4, RZ, RZ, -R4 ;  /* 0x000000ffff047224 */ /* 0x000fe400078e0a04 */
[C---:B------:R-:W-:Y:S02]  /*7950*/  IMAD R12, R0.reuse, R12, R8 ;  /* 0x0000000c000c7224 */ /* 0x040fe400078e0208 */
[----:B------:R-:W-:-:S03]  /*7960*/  IMAD R9, R0, R4, R7 ;  /* 0x0000000400097224 */ /* 0x000fc600078e0207 */
[C---:B------:R-:W-:Y:S02]  /*7970*/  ISETP.GT.U32.AND P5, PT, R0.reuse, R12, PT ;  /* 0x0000000c0000720c */ /* 0x040fe40003fa4070 */
[----:B------:R-:W-:Y:S02]  /*7980*/  ISETP.GT.U32.AND P0, PT, R0, R9, PT ;  /* 0x000000090000720c */ /* 0x000fe40003f04070 */
[----:B---3--:R-:W-:-:S09]  /*7990*/  IABS R8, R23 ;  /* 0x0000001700087213 */ /* 0x008fd20000000000 */
[--C-:B------:R-:W-:Y:S02]  /*79a0*/  @!P5 IMAD.IADD R12, R12, 0x1, -R0.reuse ;  /* 0x000000010c0cd824 */ /* 0x100fe400078e0a00 */
[----:B------:R-:W-:Y:S02]  /*79b0*/  @!P0 IMAD.IADD R9, R9, 0x1, -R0 ;  /* 0x0000000109098824 */ /* 0x000fe400078e0a00 */
[----:B------:R-:W-:Y:S01]  /*79c0*/  IMAD.HI.U32 R4, R10, R8, RZ ;  /* 0x000000080a047227 */ /* 0x000fe200078e00ff */
[C---:B------:R-:W-:Y:S02]  /*79d0*/  ISETP.GT.U32.AND P5, PT, R0.reuse, R12, PT ;  /* 0x0000000c0000720c */ /* 0x040fe40003fa4070 */
[----:B------:R-:W-:Y:S01]  /*79e0*/  ISETP.GT.U32.AND P0, PT, R0, R9, PT ;  /* 0x000000090000720c */ /* 0x000fe20003f04070 */
[----:B0-----:R-:W-:-:S04]  /*79f0*/  IMAD.HI.U32 R6, R10, R5, RZ ;  /* 0x000000050a067227 */ /* 0x001fc800078e00ff */
[----:B------:R-:W-:Y:S02]  /*7a00*/  IMAD.MOV R7, RZ, RZ, -R4 ;  /* 0x000000ffff077224 */ /* 0x000fe400078e0a04 */
[----:B------:R-:W-:Y:S02]  /*7a10*/  IMAD.MOV R4, RZ, RZ, -R6 ;  /* 0x000000ffff047224 */ /* 0x000fe400078e0a06 */
[C---:B------:R-:W-:Y:S02]  /*7a20*/  IMAD R8, R0.reuse, R7, R8 ;  /* 0x0000000700087224 */ /* 0x040fe400078e0208 */
[----:B------:R-:W-:Y:S02]  /*7a30*/  IMAD R5, R0, R4, R5 ;  /* 0x0000000400057224 */ /* 0x000fe400078e0205 */
[--C-:B------:R-:W-:Y:S01]  /*7a40*/  @!P5 IMAD.IADD R12, R12, 0x1, -R0.reuse ;  /* 0x000000010c0cd824 */ /* 0x100fe200078e0a00 */
[----:B------:R-:W-:Y:S01]  /*7a50*/  ISETP.GT.U32.AND P5, PT, R0, R8, PT ;  /* 0x000000080000720c */ /* 0x000fe20003fa4070 */
[----:B------:R-:W-:Y:S01]  /*7a60*/  @!P0 IMAD.IADD R9, R9, 0x1, -R0 ;  /* 0x0000000109098824 */ /* 0x000fe200078e0a00 */
[----:B------:R-:W-:-:S02]  /*7a70*/  IABS R6, R27 ;  /* 0x0000001b00067213 */ /* 0x000fc40000000000 */
[----:B------:R-:W-:-:S03]  /*7a80*/  IABS R11, R21 ;  /* 0x00000015000b7213 */ /* 0x000fc60000000000 */
[----:B------:R-:W-:Y:S01]  /*7a90*/  IMAD.HI.U32 R14, R10, R6, RZ ;  /* 0x000000060a0e7227 */ /* 0x000fe200078e00ff */
[----:B------:R-:W-:-:S03]  /*7aa0*/  ISETP.GT.U32.AND P0, PT, R0, R5, PT ;  /* 0x000000050000720c */ /* 0x000fc60003f04070 */
[----:B------:R-:W-:Y:S02]  /*7ab0*/  IMAD.MOV R14, RZ, RZ, -R14 ;  /* 0x000000ffff0e7224 */ /* 0x000fe400078e0a0e */
[----:B------:R-:W-:Y:S01]  /*7ac0*/  IMAD.HI.U32 R18, R10, R11, RZ ;  /* 0x0000000b0a127227 */ /* 0x000fe200078e00ff */
[----:B------:R-:W-:-:S03]  /*7ad0*/  ISETP.GT.U32.AND P4, PT, R0, R13, PT ;  /* 0x0000000d0000720c */ /* 0x000fc60003f84070 */
[----:B------:R-:W-:Y:S02]  /*7ae0*/  IMAD R6, R0, R14, R6 ;  /* 0x0000000e00067224 */ /* 0x000fe400078e0206 */
[----:B------:R-:W-:Y:S02]  /*7af0*/  IMAD.MOV R18, RZ, RZ, -R18 ;  /* 0x000000ffff127224 */ /* 0x000fe400078e0a12 */
[--C-:B------:R-:W-:Y:S01]  /*7b00*/  @!P5 IMAD.IADD R8, R8, 0x1, -R0.reuse ;  /* 0x000000010808d824 */ /* 0x100fe200078e0a00 */
[C---:B------:R-:W-:Y:S01]  /*7b10*/  ISETP.GT.U32.AND P5, PT, R0.reuse, R6, PT ;  /* 0x000000060000720c */ /* 0x040fe20003fa4070 */
[----:B------:R-:W-:Y:S02]  /*7b20*/  IMAD R11, R0, R18, R11 ;  /* 0x00000012000b7224 */ /* 0x000fe400078e020b */
[----:B------:R-:W-:-:S03]  /*7b30*/  @!P0 IMAD.IADD R5, R5, 0x1, -R0 ;  /* 0x0000000105058824 */ /* 0x000fc600078e0a00 */
[----:B------:R-:W-:Y:S01]  /*7b40*/  ISETP.GT.U32.AND P0, PT, R0, R11, PT ;  /* 0x0000000b0000720c */ /* 0x000fe20003f04070 */
[----:B------:R-:W-:Y:S01]  /*7b50*/  @!P4 IMAD.IADD R13, R13, 0x1, -R0 ;  /* 0x000000010d0dc824 */ /* 0x000fe200078e0a00 */
[----:B------:R0:W-:Y:S01]  /*7b60*/  STL [R1+0x9c], R2 ;  /* 0x00009c0201007387 */ /* 0x0001e20000100800 */
[----:B------:R-:W-:-:S03]  /*7b70*/  ISETP.GE.AND P4, PT, R23, RZ, PT ;  /* 0x000000ff1700720c */ /* 0x000fc60003f86270 */
[----:B------:R-:W3:Y:S01]  /*7b80*/  LDL.LU R24, [R1+0x208] ;  /* 0x0002080001187983 */ /* 0x000ee20000300800 */
[----:B------:R-:W-:-:S03]  /*7b90*/  @!P5 IMAD.IADD R6, R6, 0x1, -R0 ;  /* 0x000000010606d824 */ /* 0x000fc600078e0a00 */
[----:B------:R-:W3:Y:S01]  /*7ba0*/  LDL.LU R23, [R1+0x20c] ;  /* 0x00020c0001177983 */ /* 0x000ee20000300800 */
[----:B0-----:R-:W-:Y:S02]  /*7bb0*/  IMAD.MOV.U32 R2, RZ, RZ, R13 ;  /* 0x000000ffff027224 */ /* 0x001fe400078e000d */
[----:B------:R-:W-:Y:S01]  /*7bc0*/  @!P0 IMAD.IADD R11, R11, 0x1, -R0 ;  /* 0x000000010b0b8824 */ /* 0x000fe200078e0a00 */
[C---:B------:R-:W-:Y:S01]  /*7bd0*/  ISETP.GT.U32.AND P0, PT, R0.reuse, R6, PT ;  /* 0x000000060000720c */ /* 0x040fe20003f04070 */
[----:B------:R-:W-:Y:S01]  /*7be0*/  @!P1 IMAD.MOV R2, RZ, RZ, -R2 ;  /* 0x000000ffff029224 */ /* 0x000fe200078e0a02 */
[----:B------:R-:W-:-:S04]  /*7bf0*/  ISETP.GT.U32.AND P1, PT, R0, R5, PT ;  /* 0x000000050000720c */ /* 0x000fc80003f24070 */
[----:B------:R0:W-:Y:S01]  /*7c00*/  STL [R1+0x94], R2 ;  /* 0x0000940201007387 */ /* 0x0001e20000100800 */
[----:B------:R-:W-:-:S06]  /*7c10*/  ISETP.GT.U32.AND P5, PT, R0, R8, PT ;  /* 0x000000080000720c */ /* 0x000fcc0003fa4070 */
[----:B------:R-:W-:Y:S02]  /*7c20*/  @!P0 IMAD.IADD R6, R6, 0x1, -R0 ;  /* 0x0000000106068824 */ /* 0x000fe400078e0a00 */
[----:B0-----:R-:W-:Y:S02]  /*7c30*/  IMAD.MOV.U32 R2, RZ, RZ, R12 ;  /* 0x000000ffff027224 */ /* 0x001fe400078e000c */
[----:B------:R-:W-:Y:S02]  /*7c40*/  @!P1 IMAD.IADD R5, R5, 0x1, -R0 ;  /* 0x0000000105059824 */ /* 0x000fe400078e0a00 */
[----:B------:R-:W-:Y:S01]  /*7c50*/  @!P6 IMAD.MOV R2, RZ, RZ, -R2 ;  /* 0x000000ffff02e224 */ /* 0x000fe200078e0a02 */
[----:B------:R-:W-:Y:S01]  /*7c60*/  ISETP.GT.U32.AND P6, PT, R0, R11, PT ;  /* 0x0000000b0000720c */ /* 0x000fe20003fc4070 */
[----:B------:R-:W-:Y:S02]  /*7c70*/  @!P5 IMAD.IADD R8, R8, 0x1, -R0 ;  /* 0x000000010808d824 */ /* 0x000fe400078e0a00 */
[----:B------:R-:W-:Y:S01]  /*7c80*/  @!P2 IMAD.MOV R9, RZ, RZ, -R9 ;  /* 0x000000ffff09a224 */ /* 0x000fe200078e0a09 */
[----:B------:R0:W-:Y:S01]  /*7c90*/  STL [R1+0x90], R2 ;  /* 0x0000900201007387 */ /* 0x0001e20000100800 */
[----:B------:R-:W-:-:S08]  /*7ca0*/  @!P4 IMAD.MOV R8, RZ, RZ, -R8 ;  /* 0x000000ffff08c224 */ /* 0x000fd000078e0a08 */
[----:B------:R-:W-:Y:S01]  /*7cb0*/  @!P6 IMAD.IADD R11, R11, 0x1, -R0 ;  /* 0x000000010b0be824 */ /* 0x000fe200078e0a00 */
[----:B------:R-:W-:Y:S01]  /*7cc0*/  ISETP.GE.AND P6, PT, R27, RZ, PT ;  /* 0x000000ff1b00720c */ /* 0x000fe20003fc6270 */
[----:B0-----:R-:W3:Y:S04]  /*7cd0*/  LDL.LU R2, [R1+0x210] ;  /* 0x0002100001027983 */ /* 0x001ee80000300800 */
[----:B------:R-:W-:Y:S01]  /*7ce0*/  STL [R1+0x88], R9 ;  /* 0x0000880901007387 */ /* 0x000fe20000100800 */
[----:B--2---:R-:W-:Y:S02]  /*7cf0*/  IABS R7, R26 ;  /* 0x0000001a00077213 */ /* 0x004fe40000000000 */
[----:B------:R-:W-:-:S03]  /*7d00*/  IABS R4, R20 ;  /* 0x0000001400047213 */ /* 0x000fc60000000000 */
        /* <DEDUP_REMOVED lines=8> */
[----:B------:R-:W-:-:S09]  /*7d90*/  IABS R15, R3 ;  /* 0x00000003000f7213 */ /* 0x000fd20000000000 */
[--C-:B------:R-:W-:Y:S01]  /*7da0*/  @!P0 IMAD.IADD R4, R4, 0x1, -R0.reuse ;  /* 0x0000000104048824 */ /* 0x100fe200078e0a00 */
[----:B------:R-:W-:Y:S01]  /*7db0*/  ISETP.GE.AND P0, PT, R3, RZ, PT ;  /* 0x000000ff0300720c */ /* 0x000fe20003f06270 */
[----:B------:R-:W-:Y:S01]  /*7dc0*/  @!P1 IMAD.IADD R7, R7, 0x1, -R0 ;  /* 0x0000000107079824 */ /* 0x000fe200078e0a00 */
[----:B------:R-:W-:Y:S01]  /*7dd0*/  ISETP.GE.AND P1, PT, R21, RZ, PT ;  /* 0x000000ff1500720c */ /* 0x000fe20003f26270 */
[----:B------:R-:W-:Y:S01]  /*7de0*/  IMAD.MOV.U32 R3, RZ, RZ, R5 ;  /* 0x000000ffff037224 */ /* 0x000fe200078e0005 */
[----:B------:R-:W2:Y:S03]  /*7df0*/  LDL.LU R21, [R1+0x214] ;  /* 0x0002140001157983 */ /* 0x000ea60000300800 */
[----:B------:R-:W-:Y:S01]  /*7e00*/  @!P3 IMAD.MOV R3, RZ, RZ, -R3 ;  /* 0x000000ffff03b224 */ /* 0x000fe200078e0a03 */
[----:B------:R-:W-:Y:S01]  /*7e10*/  STL [R1+0x84], R8 ;  /* 0x0000840801007387 */ /* 0x000fe20000100800 */
[----:B------:R-:W-:-:S03]  /*7e20*/  IMAD.MOV.U32 R5, RZ, RZ, R6 ;  /* 0x000000ffff057224 */ /* 0x000fc600078e0006 */
[----:B------:R0:W-:Y:S01]  /*7e30*/  STL [R1+0x80], R3 ;  /* 0x0000800301007387 */ /* 0x0001e20000100800 */
[----:B------:R-:W-:Y:S02]  /*7e40*/  @!P6 IMAD.MOV R5, RZ, RZ, -R5 ;  /* 0x000000ffff05e224 */ /* 0x000fe400078e0a05 */
[----:B0-----:R-:W-:-:S04]  /*7e50*/  IMAD.MOV.U32 R3, RZ, RZ, R11 ;  /* 0x000000ffff037224 */ /* 0x001fc800078e000b */
[----:B------:R-:W-:-:S05]  /*7e60*/  @!P1 IMAD.MOV R3, RZ, RZ, -R3 ;  /* 0x000000ffff039224 */ /* 0x000fca00078e0a03 */
[----:B------:R0:W-:Y:S04]  /*7e70*/  STL [R1+0x78], R3 ;  /* 0x0000780301007387 */ /* 0x0001e80000100800 */
[----:B------:R1:W-:Y:S04]  /*7e80*/  STL [R1+0x7c], R5 ;  /* 0x00007c0501007387 */ /* 0x0003e80000100800 */
[----:B0-----:R-:W2:Y:S01]  /*7e90*/  LDL.LU R3, [R1+0x218] ;  /* 0x0002180001037983 */ /* 0x001ea20000300800 */
[----:B------:R-:W-:Y:S01]  /*7ea0*/  IMAD.HI.U32 R17, R10, R15, RZ ;  /* 0x0000000f0a117227 */ /* 0x000fe200078e00ff */
[----:B----4-:R-:W-:-:S03]  /*7eb0*/  IABS R14, R25 ;  /* 0x00000019000e7213 */ /* 0x010fc60000000000 */
[----:B------:R-:W-:Y:S02]  /*7ec0*/  IMAD.MOV R17, RZ, RZ, -R17 ;  /* 0x000000ffff117224 */ /* 0x000fe400078e0a11 */
[----:B------:R-:W-:-:S04]  /*7ed0*/  IMAD.HI.U32 R16, R10, R14, RZ ;  /* 0x0000000e0a107227 */ /* 0x000fc800078e00ff */
[----:B------:R-:W-:Y:S01]  /*7ee0*/  IMAD R15, R0, R17, R15 ;  /* 0x00000011000f7224 */ /* 0x000fe200078e020f */
[----:B-----5:R-:W-:Y:S01]  /*7ef0*/  IABS R17, R22 ;  /* 0x0000001600117213 */ /* 0x020fe20000000000 */
[----:B------:R-:W-:-:S04]  /*7f00*/  IMAD.MOV R16, RZ, RZ, -R16 ;  /* 0x000000ffff107224 */ /* 0x000fc800078e0a10 */
[----:B------:R-:W-:Y:S02]  /*7f10*/  IMAD R14, R0, R16, R14 ;  /* 0x00000010000e7224 */ /* 0x000fe400078e020e */
        /* <DEDUP_REMOVED lines=8> */
[----:B------:R-:W-:-:S11]  /*7fa0*/  ISETP.GT.U32.AND P4, PT, R0, R7, PT ;  /* 0x000000070000720c */ /* 0x000fd60003f84070 */
[----:B------:R-:W-:Y:S01]  /*7fb0*/  @!P5 IMAD.IADD R15, R15, 0x1, -R0 ;  /* 0x000000010f0fd824 */ /* 0x000fe200078e0a00 */
[C---:B------:R-:W-:Y:S02]  /*7fc0*/  ISETP.GT.U32.AND P5, PT, R0.reuse, R14, PT ;  /* 0x0000000e0000720c */ /* 0x040fe40003fa4070 */
[----:B---3--:R-:W-:Y:S02]  /*7fd0*/  IABS R12, R23 ;  /* 0x00000017000c7213 */ /* 0x008fe40000000000 */
[----:B------:R-:W-:-:S03]  /*7fe0*/  ISETP.GT.U32.AND P2, PT, R0, R15, PT ;  /* 0x0000000f0000720c */ /* 0x000fc60003f44070 */
[----:B------:R-:W-:-:S04]  /*7ff0*/  IMAD.HI.U32 R18, R10, R12, RZ ;  /* 0x0000000c0a127227 */ /* 0x000fc800078e00ff */
[----:B------:R-:W-:Y:S02]  /*8000*/  IMAD.MOV R18, RZ, RZ, -R18 ;  /* 0x000000ffff127224 */ /* 0x000fe400078e0a12 */
[----:B------:R-:W-:Y:S02]  /*8010*/  @!P5 IMAD.IADD R14, R14, 0x1, -R0 ;  /* 0x000000010e0ed824 */ /* 0x000fe400078e0a00 */
[C---:B------:R-:W-:Y:S01]  /*8020*/  IMAD R12, R0.reuse, R18, R12 ;  /* 0x00000012000c7224 */ /* 0x040fe200078e020c */
[C---:B------:R-:W-:Y:S01]  /*8030*/  ISETP.GT.U32.AND P3, PT, R0.reuse, R4, PT ;  /* 0x000000040000720c */ /* 0x040fe20003f64070 */
[--C-:B------:R-:W-:Y:S01]  /*8040*/  @!P4 IMAD.IADD R7, R7, 0x1, -R0.reuse ;  /* 0x000000010707c824 */ /* 0x100fe200078e0a00 */
[C---:B------:R-:W-:Y:S02]  /*8050*/  ISETP.GT.U32.AND P5, PT, R0.reuse, R14, PT ;  /* 0x0000000e0000720c */ /* 0x040fe40003fa4070 */
[----:B------:R-:W-:Y:S01]  /*8060*/  ISETP.GT.U32.AND P4, PT, R0, R12, PT ;  /* 0x0000000c0000720c */ /* 0x000fe20003f84070 */
[----:B------:R-:W-:Y:S01]  /*8070*/  @!P2 IMAD.IADD R15, R15, 0x1, -R0 ;  /* 0x000000010f0fa824 */ /* 0x000fe200078e0a00 */
[----:B------:R-:W-:Y:S01]  /*8080*/  ISETP.GE.AND P2, PT, R26, RZ, PT ;  /* 0x000000ff1a00720c */ /* 0x000fe20003f46270 */
[----:B-1----:R-:W-:-:S06]  /*8090*/  IMAD.MOV.U32 R5, RZ, RZ, R7 ;  /* 0x000000ffff057224 */ /* 0x002fcc00078e0007 */
[--C-:B------:R-:W-:Y:S01]  /*80a0*/  @!P3 IMAD.IADD R4, R4, 0x1, -R0.reuse ;  /* 0x000000010404b824 */ /* 0x100fe200078e0a00 */
[----:B------:R-:W-:Y:S01]  /*80b0*/  ISETP.GE.AND P3, PT, R20, RZ, PT ;  /* 0x000000ff1400720c */ /* 0x000fe20003f66270 */
[--C-:B------:R-:W-:Y:S01]  /*80c0*/  @!P5 IMAD.IADD R14, R14, 0x1, -R0.reuse ;  /* 0x000000010e0ed824 */ /* 0x100fe200078e0a00 */
[----:B------:R-:W-:Y:S01]  /*80d0*/  ISETP.GE.AND P5, PT, R25, RZ, PT ;  /* 0x000000ff1900720c */ /* 0x000fe20003fa6270 */
[----:B------:R-:W-:Y:S02]  /*80e0*/  @!P4 IMAD.IADD R12, R12, 0x1, -R0 ;  /* 0x000000010c0cc824 */ /* 0x000fe400078e0a00 */
[----:B------:R-:W-:Y:S02]  /*80f0*/  @!P2 IMAD.MOV R5, RZ, RZ, -R5 ;  /* 0x000000ffff05a224 */ /* 0x000fe400078e0a05 */
[----:B------:R-:W-:Y:S01]  /*8100*/  IMAD.MOV.U32 R6, RZ, RZ, R15 ;  /* 0x000000ffff067224 */ /* 0x000fe200078e000f */
[----:B------:R-:W-:Y:S01]  /*8110*/  ISETP.GT.U32.AND P2, PT, R0, R12, PT ;  /* 0x0000000c0000720c */ /* 0x000fe20003f44070 */
[----:B------:R-:W-:-:S02]  /*8120*/  IMAD.MOV.U32 R7, RZ, RZ, R14 ;  /* 0x000000ffff077224 */ /* 0x000fc400078e000e */
[----:B------:R-:W-:Y:S02]  /*8130*/  @!P0 IMAD.MOV R6, RZ, RZ, -R6 ;  /* 0x000000ffff068224 */ /* 0x000fe400078e0a06 */
[----:B------:R-:W-:Y:S02]  /*8140*/  @!P3 IMAD.MOV R4, RZ, RZ, -R4 ;  /* 0x000000ffff04b224 */ /* 0x000fe400078e0a04 */
[----:B------:R-:W-:Y:S01]  /*8150*/  @!P5 IMAD.MOV R7, RZ, RZ, -R7 ;  /* 0x000000ffff07d224 */ /* 0x000fe200078e0a07 */
[----:B------:R2:W-:Y:S01]  /*8160*/  STL [R1+0x68], R6 ;  /* 0x0000680601007387 */ /* 0x0005e20000100800 */
[----:B------:R-:W-:-:S03]  /*8170*/  ISETP.GE.AND P3, PT, R23, RZ, PT ;  /* 0x000000ff1700720c */ /* 0x000fc60003f66270 */
[----:B------:R-:W-:Y:S01]  /*8180*/  STL [R1+0x64], R5 ;  /* 0x0000640501007387 */ /* 0x000fe20000100800 */
[----:B------:R-:W-:-:S03]  /*8190*/  @!P2 IMAD.IADD R12, R12, 0x1, -R0 ;  /* 0x000000010c0ca824 */ /* 0x000fc600078e0a00 */
[----:B------:R0:W-:Y:S04]  /*81a0*/  STL [R1+0x50], R4 ;  /* 0x0000500401007387 */ /* 0x0001e80000100800 */
[----:B------:R-:W3:Y:S04]  /*81b0*/  LDL.LU R23, [R1+0x220] ;  /* 0x0002200001177983 */ /* 0x000ee80000300800 */
[----:B------:R-:W-:Y:S04]  /*81c0*/  STL [R1+0x48], R7 ;  /* 0x0000480701007387 */ /* 0x000fe80000100800 */
[----:B------:R-:W5:Y:S01]  /*81d0*/  LDL.LU R25, [R1+0x224] ;  /* 0x0002240001197983 */ /* 0x000f620000300800 */
[----:B------:R-:W-:-:S05]  /*81e0*/  IABS R13, R24 ;  /* 0x00000018000d7213 */ /* 0x000fca0000000000 */
[----:B------:R-:W-:-:S04]  /*81f0*/  IMAD.HI.U32 R19, R10, R13, RZ ;  /* 0x0000000d0a137227 */ /* 0x000fc800078e00ff */
[----:B------:R-:W-:Y:S01]  /*8200*/  IMAD.MOV R19, RZ, RZ, -R19 ;  /* 0x000000ffff137224 */ /* 0x000fe200078e0a13 */
[----:B------:R-:W-:-:S03]  /*8210*/  ISETP.GT.U32.AND P0, PT, R0, R16, PT ;  /* 0x000000100000720c */ /* 0x000fc60003f04070 */
[----:B------:R-:W-:-:S05]  /*8220*/  IMAD R13, R0, R19, R13 ;  /* 0x00000013000d7224 */ /* 0x000fca00078e020d */
[----:B------:R-:W-:Y:S02]  /*8230*/  ISETP.GT.U32.AND P1, PT, R0, R13, PT ;  /* 0x0000000d0000720c */ /* 0x000fe40003f24070 */
[----:B------:R-:W-:-:S03]  /*8240*/  IABS R17, R2 ;  /* 0x0000000200117213 */ /* 0x000fc60000000000 */
[----:B------:R-:W-:Y:S01]  /*8250*/  @!P0 IMAD.IADD R16, R16, 0x1, -R0 ;  /* 0x0000000110108824 */ /* 0x000fe200078e0a00 */
[----:B------:R-:W-:-:S03]  /*8260*/  ISETP.GE.AND P0, PT, R2, RZ, PT ;  /* 0x000000ff0200720c */ /* 0x000fc60003f06270 */
[----:B------:R-:W-:-:S04]  /*8270*/  IMAD.MOV.U32 R2, RZ, RZ, R16 ;  /* 0x000000ffff027224 */ /* 0x000fc800078e0010 */
[----:B------:R-:W-:Y:S02]  /*8280*/  @!P1 IMAD.IADD R13, R13, 0x1, -R0 ;  /* 0x000000010d0d9824 */ /* 0x000fe400078e0a00 */
[----:B------:R-:W-:-:S03]  /*8290*/  @!P6 IMAD.MOV R2, RZ, RZ, -R2 ;  /* 0x000000ffff02e224 */ /* 0x000fc600078e0a02 */
[----:B------:R-:W-:Y:S02]  /*82a0*/  ISETP.GT.U32.AND P4, PT, R0, R13, PT ;  /* 0x0000000d0000720c */ /* 0x000fe40003f84070 */
[----:B------:R-:W-:-:S11]  /*82b0*/  ISETP.GE.AND P1, PT, R24, RZ, PT ;  /* 0x000000ff1800720c */ /* 0x000fd60003f26270 */
[----:B------:R-:W-:Y:S01]  /*82c0*/  @!P4 IMAD.IADD R13, R13, 0x1, -R0 ;  /* 0x000000010d0dc824 */ /* 0x000fe200078e0a00 */
[----:B--2---:R-:W-:Y:S02]  /*82d0*/  IABS R6, R3 ;  /* 0x0000000300067213 */ /* 0x004fe40000000000 */
[----:B------:R-:W-:Y:S02]  /*82e0*/  ISETP.GE.AND P2, PT, R3, RZ, PT ;  /* 0x000000ff0300720c */ /* 0x000fe40003f46270 */
[----:B------:R-:W2:Y:S01]  /*82f0*/  LDL.LU R3, [R1+0x228] ;  /* 0x0002280001037983 */ /* 0x000ea20000300800 */
[----:B0-----:R-:W-:Y:S01]  /*8300*/  IMAD.HI.U32 R4, R10, R6, RZ ;  /* 0x000000060a047227 */ /* 0x001fe200078e00ff */
[----:B------:R-:W-:-:S03]  /*8310*/  IABS R5, R21 ;  /* 0x0000001500057213 */ /* 0x000fc60000000000 */
[----:B------:R-:W-:Y:S01]  /*8320*/  IMAD.MOV R4, RZ, RZ, -R4 ;  /* 0x000000ffff047224 */ /* 0x000fe200078e0a04 */
[----:B------:R-:W-:Y:S01]  /*8330*/  ISETP.GE.AND P4, PT, R21, RZ, PT ;  /* 0x000000ff1500720c */ /* 0x000fe20003f86270 */
[----:B------:R-:W-:Y:S02]  /*8340*/  IMAD.MOV.U32 R21, RZ, RZ, R13 ;  /* 0x000000ffff157224 */ /* 0x000fe400078e000d */
[----:B------:R-:W-:Y:S02]  /*8350*/  IMAD R6, R0, R4, R6 ;  /* 0x0000000400067224 */ /* 0x000fe400078e0206 */
[----:B------:R-:W-:Y:S02]  /*8360*/  IMAD.MOV.U32 R4, RZ, RZ, R12 ;  /* 0x000000ffff047224 */ /* 0x000fe400078e000c */
[----:B------:R-:W-:Y:S02]  /*8370*/  @!P1 IMAD.MOV R21, RZ, RZ, -R21 ;  /* 0x000000ffff159224 */ /* 0x000fe400078e0a15 */
[----:B------:R-:W-:Y:S01]  /*8380*/  @!P3 IMAD.MOV R4, RZ, RZ, -R4 ;  /* 0x000000ffff04b224 */ /* 0x000fe200078e0a04 */
[----:B----4-:R-:W-:-:S02]  /*8390*/  IABS R9, R22 ;  /* 0x0000001600097213 */ /* 0x010fc40000000000 */
[----:B------:R-:W-:Y:S02]  /*83a0*/  ISETP.GE.AND P6, PT, R22, RZ, PT ;  /* 0x000000ff1600720c */ /* 0x000fe40003fc6270 */
[----:B------:R-:W4:Y:S04]  /*83b0*/  LDL.LU R22, [R1+0x22c] ;  /* 0x00022c0001167983 */ /* 0x000f280000300800 */
[----:B------:R0:W-:Y:S04]  /*83c0*/  STL [R1], R2 ;  /* 0x0000000201007387 */ /* 0x0001e80000100800 */
[----:B------:R-:W-:Y:S04]  /*83d0*/  STL [R1+0x2f34], R21 ;  /* 0x002f341501007387 */ /* 0x000fe80000100800 */
[----:B------:R1:W-:Y:S04]  /*83e0*/  STL [R1+0x2f38], R4 ;  /* 0x002f380401007387 */ /* 0x0003e80000100800 */
[----:B------:R-:W4:Y:S04]  /*83f0*/  LDL.LU R24, [R1+0x230] ;  /* 0x0002300001187983 */ /* 0x000f280000300800 */
[----:B0-----:R-:W4:Y:S01]  /*8400*/  LDL.LU R2, [R1+0x234] ;  /* 0x0002340001027983 */ /* 0x001f220000300800 */
[----:B------:R-:W-:-:S03]  /*8410*/  IMAD.HI.U32 R8, R10, R17, RZ ;  /* 0x000000110a087227 */ /* 0x000fc600078e00ff */
[----:B------:R-:W4:Y:S01]  /*8420*/  LDL.LU R28, [R1+0x238] ;  /* 0x00023800011c7983 */ /* 0x000f220000300800 */
[----:B------:R-:W-:Y:S02]  /*8430*/  IMAD.MOV R8, RZ, RZ, -R8 ;  /* 0x000000ffff087224 */ /* 0x000fe400078e0a08 */
[----:B------:R-:W-:Y:S01]  /*8440*/  IMAD.HI.U32 R7, R10, R5, RZ ;  /* 0x000000050a077227 */ /* 0x000fe200078e00ff */
[----:B------:R-:W4:Y:S03]  /*8450*/  LDL.LU R26, [R1+0x23c] ;  /* 0x00023c00011a7983 */ /* 0x000f260000300800 */
[C---:B------:R-:W-:Y:S01]  /*8460*/  IMAD R8, R0.reuse, R8, R17 ;  /* 0x0000000800087224 */ /* 0x040fe200078e0211 */
[----:B------:R-:W4:Y:S04]  /*8470*/  LDL.LU R27, [R1+0x240] ;  /* 0x00024000011b7983 */ /* 0x000f280000300800 */
[----:B------:R-:W-:Y:S01]  /*8480*/  ISETP.GT.U32.AND P5, PT, R0, R8, PT ;  /* 0x000000080000720c */ /* 0x000fe20003fa4070 */
[----:B------:R-:W-:-:S12]  /*8490*/  IMAD.MOV R7, RZ, RZ, -R7 ;  /* 0x000000ffff077224 */ /* 0x000fd800078e0a07 */
[----:B------:R-:W-:-:S05]  /*84a0*/  @!P5 IMAD.IADD R8, R8, 0x1, -R0 ;  /* 0x000000010808d824 */ /* 0x000fca00078e0a00 */
[C---:B------:R-:W-:Y:S01]  /*84b0*/  ISETP.GT.U32.AND P5, PT, R0.reuse, R8, PT ;  /* 0x000000080000720c */ /* 0x040fe20003fa4070 */
[----:B------:R-:W-:Y:S02]  /*84c0*/  IMAD R5, R0, R7, R5 ;  /* 0x0000000700057224 */ /* 0x000fe400078e0205 */
[----:B------:R-:W-:-:S03]  /*84d0*/  IMAD.HI.U32 R7, R10, R9, RZ ;  /* 0x000000090a077227 */ /* 0x000fc600078e00ff */
[----:B------:R-:W-:Y:S01]  /*84e0*/  ISETP.GT.U32.AND P1, PT, R0, R5, PT ;  /* 0x000000050000720c */ /* 0x000fe20003f24070 */
[----:B------:R-:W-:-:S06]  /*84f0*/  IMAD.MOV R7, RZ, RZ, -R7 ;  /* 0x000000ffff077224 */ /* 0x000fcc00078e0a07 */
[----:B------:R-:W-:Y:S01]  /*8500*/  @!P5 IMAD.IADD R8, R8, 0x1, -R0 ;  /* 0x000000010808d824 */ /* 0x000fe200078e0a00 */
[C---:B------:R-:W-:Y:S01]  /*8510*/  ISETP.GT.U32.AND P5, PT, R0.reuse, R6, PT ;  /* 0x000000060000720c */ /* 0x040fe20003fa4070 */
[C---:B------:R-:W-:Y:S02]  /*8520*/  IMAD R9, R0.reuse, R7, R9 ;  /* 0x0000000700097224 */ /* 0x040fe400078e0209 */
[----:B------:R-:W-:Y:S02]  /*8530*/  IMAD.MOV.U32 R14, RZ, RZ, R8 ;  /* 0x000000ffff0e7224 */ /* 0x000fe400078e0008 */
[----:B------:R-:W-:Y:S02]  /*8540*/  @!P1 IMAD.IADD R5, R5, 0x1, -R0 ;  /* 0x0000000105059824 */ /* 0x000fe400078e0a00 */
[----:B------:R-:W-:Y:S01]  /*8550*/  @!P0 IMAD.MOV R14, RZ, RZ, -R14 ;  /* 0x000000ffff0e8224 */ /* 0x000fe200078e0a0e */
[----:B------:R-:W-:-:S05]  /*8560*/  ISETP.GT.U32.AND P0, PT, R0, R9, PT ;  /* 0x000000090000720c */ /* 0x000fca0003f04070 */
[----:B------:R-:W-:Y:S01]  /*8570*/  @!P5 IMAD.IADD R6, R6, 0x1, -R0 ;  /* 0x000000010606d824 */ /* 0x000fe200078e0a00 */
[----:B------:R-:W-:-:S04]  /*8580*/  ISETP.GT.U32.AND P1, PT, R0, R5, PT ;  /* 0x000000050000720c */ /* 0x000fc80003f24070 */
[----:B------:R-:W-:-:S03]  /*8590*/  ISETP.GT.U32.AND P5, PT, R0, R6, PT ;  /* 0x000000060000720c */ /* 0x000fc60003fa4070 */
[----:B------:R-:W-:-:S05]  /*85a0*/  @!P0 IMAD.IADD R9, R9, 0x1, -R0 ;  /* 0x0000000109098824 */ /* 0x000fca00078e0a00 */
[----:B------:R-:W-:Y:S01]  /*85b0*/  ISETP.GT.U32.AND P0, PT, R0, R9, PT ;  /* 0x000000090000720c */ /* 0x000fe20003f04070 */
[----:B------:R-:W-:-:S04]  /*85c0*/  @!P1 IMAD.IADD R5, R5, 0x1, -R0 ;  /* 0x0000000105059824 */ /* 0x000fc800078e0a00 */
[----:B------:R-:W-:Y:S02]  /*85d0*/  @!P5 IMAD.IADD R6, R6, 0x1, -R0 ;  /* 0x000000010606d824 */ /* 0x000fe400078e0a00 */
[----:B------:R-:W-:Y:S02]  /*85e0*/  IMAD.MOV.U32 R15, RZ, RZ, R5 ;  /* 0x000000ffff0f7224 */ /* 0x000fe400078e0005 */
[----:B-1----:R-:W-:Y:S02]  /*85f0*/  IMAD.MOV.U32 R4, RZ, RZ, R6 ;  /* 0x000000ffff047224 */ /* 0x002fe400078e0006 */
[----:B------:R-:W-:Y:S02]  /*8600*/  @!P4 IMAD.MOV R15, RZ, RZ, -R15 ;  /* 0x000000ffff0fc224 */ /* 0x000fe400078e0a0f */
[----:B------:R-:W-:Y:S01]  /*8610*/  @!P2 IMAD.MOV R4, RZ, RZ, -R4 ;  /* 0x000000ffff04a224 */ /* 0x000fe200078e0a04 */
[----:B------:R-:W-:Y:S01]  /*8620*/  STL [R1+0x2f3c], R14 ;  /* 0x002f3c0e01007387 */ /* 0x000fe20000100800 */
[----:B---3--:R-:W-:Y:S01]  /*8630*/  ISETP.GE.AND P3, PT, R23, RZ, PT ;  /* 0x000000ff1700720c */ /* 0x008fe20003f66270 */
[----:B------:R-:W-:Y:S01]  /*8640*/  @!P0 IMAD.IADD R9, R9, 0x1, -R0 ;  /* 0x0000000109098824 */ /* 0x000fe200078e0a00 */
[----:B------:R-:W-:Y:S01]  /*8650*/  IABS R13, R23 ;  /* 0x00000017000d7213 */ /* 0x000fe20000000000 */
[----:B------:R-:W-:Y:S04]  /*8660*/  STL [R1+0x40], R15 ;  /* 0x0000400f01007387 */ /* 0x000fe80000100800 */
[----:B------:R0:W-:Y:S01]  /*8670*/  STL [R1+0x44], R4 ;  /* 0x0000440401007387 */ /* 0x0001e20000100800 */
[----:B------:R-:W-:-:S04]  /*8680*/  IMAD.HI.U32 R12, R10, R13, RZ ;  /* 0x0000000d0a0c7227 */ /* 0x000fc800078e00ff */
[----:B------:R-:W-:-:S04]  /*8690*/  IMAD.MOV R12, RZ, RZ, -R12 ;  /* 0x000000ffff0c7224 */ /* 0x000fc800078e0a0c */
[----:B------:R-:W-:-:S05]  /*86a0*/  IMAD R13, R0, R12, R13 ;  /* 0x0000000c000d7224 */ /* 0x000fca00078e020d */
[----:B------:R-:W-:Y:S01]  /*86b0*/  ISETP.GT.U32.AND P1, PT, R0, R13, PT ;  /* 0x0000000d0000720c */ /* 0x000fe20003f24070 */
[----:B0-----:R-:W-:-:S12]  /*86c0*/  IMAD.MOV.U32 R4, RZ, RZ, R9 ;  /* 0x000000ffff047224 */ /* 0x001fd800078e0009 */
[----:B------:R-:W-:-:S05]  /*86d0*/  @!P1 IMAD.IADD R13, R13, 0x1, -R0 ;  /* 0x000000010d0d9824 */ /* 0x000fca00078e0a00 */
[----:B------:R-:W-:Y:S02]  /*86e0*/  ISETP.GT.U32.AND P2, PT, R0, R13, PT ;  /* 0x0000000d0000720c */ /* 0x000fe40003f44070 */
[----:B-----5:R-:W-:Y:S01]  /*86f0*/  IABS R20, R25 ;  /* 0x0000001900147213 */ /* 0x020fe20000000000 */
[----:B------:R-:W-:-:S04]  /*8700*/  @!P6 IMAD.MOV R4, RZ, RZ, -R4 ;  /* 0x000000ffff04e224 */ /* 0x000fc800078e0a04 */
[----:B------:R-:W-:-:S06]  /*8710*/  IMAD.HI.U32 R11, R10, R20, RZ ;  /* 0x000000140a0b7227 */ /* 0x000fcc00078e00ff */
[----:B------:R-:W-:Y:S02]  /*8720*/  @!P2 IMAD.IADD R13, R13, 0x1, -R0 ;  /* 0x000000010d0da824 */ /* 0x000fe400078e0a00 */
[----:B------:R-:W-:-:S04]  /*8730*/  IMAD.MOV R11, RZ, RZ, -R11 ;  /* 0x000000ffff0b7224 */ /* 0x000fc800078e0a0b */
[----:B------:R-:W-:Y:S01]  /*8740*/  IMAD R20, R0, R11, R20 ;  /* 0x0000000b00147224 */ /* 0x000fe200078e0214 */
[----:B------:R-:W-:-:S04]  /*8750*/  ISETP.GE.AND P1, PT, R25, RZ, PT ;  /* 0x000000ff1900720c */ /* 0x000fc80003f26270 */
[----:B------:R-:W-:Y:S02]  /*8760*/  ISETP.GT.U32.AND P5, PT, R0, R20, PT ;  /* 0x000000140000720c */ /* 0x000fe40003fa4070 */
[----:B--2---:R-:W-:Y:S02]  /*8770*/  IABS R23, R3 ;  /* 0x0000000300177213 */ /* 0x004fe40000000000 */
[----:B------:R-:W-:Y:S02]  /*8780*/  ISETP.GE.AND P0, PT, R3, RZ, PT ;  /* 0x000000ff0300720c */ /* 0x000fe40003f06270 */
[----:B------:R-:W2:Y:S01]  /*8790*/  LDL.LU R3, [R1+0x244] ;  /* 0x0002440001037983 */ /* 0x000ea20000300800 */
[----:B------:R-:W-:-:S03]  /*87a0*/  IMAD.HI.U32 R7, R10, R23, RZ ;  /* 0x000000170a077227 */ /* 0x000fc600078e00ff */
[----:B------:R0:W-:Y:S01]  /*87b0*/  STL [R1+0x100], R4 ;  /* 0x0001000401007387 */ /* 0x0001e20000100800 */
[----:B------:R-:W-:-:S04]  /*87c0*/  IMAD.MOV R11, RZ, RZ, -R7 ;  /* 0x000000ffff0b7224 */ /* 0x000fc800078e0a07 */
[----:B------:R-:W-:-:S05]  /*87d0*/  IMAD R23, R0, R11, R23 ;  /* 0x0000000b00177224 */ /* 0x000fca00078e0217 */
[----:B------:R-:W-:Y:S01]  /*87e0*/  ISETP.GT.U32.AND P4, PT, R0, R23, PT ;  /* 0x000000170000720c */ /* 0x000fe20003f84070 */
[----:B------:R-:W-:Y:S01]  /*87f0*/  @!P5 IMAD.IADD R20, R20, 0x1, -R0 ;  /* 0x000000011414d824 */ /* 0x000fe200078e0a00 */
[----:B----4-:R-:W-:Y:S02]  /*8800*/  IABS R8, R22 ;  /* 0x0000001600087213 */ /* 0x010fe40000000000 */
[----:B------:R-:W-:Y:S02]  /*8810*/  ISETP.GE.AND P2, PT, R22, RZ, PT ;  /* 0x000000ff1600720c */ /* 0x000fe40003f46270 */
[----:B------:R-:W3:Y:S04]  /*8820*/  LDL.LU R22, [R1+0x248] ;  /* 0x0002480001167983 */ /* 0x000ee80000300800 */
[----:B------:R-:W4:Y:S01]  /*8830*/  LDL.LU R25, [R1+0x24c] ;  /* 0x00024c0001197983 */ /* 0x000f220000300800 */
[----:B------:R-:W-:-:S02]  /*8840*/  IMAD.MOV.U32 R7, RZ, RZ, R8 ;  /* 0x000000ffff077224 */ /* 0x000fc400078e0008 */
[----:B------:R-:W-:Y:S01]  /*8850*/  @!P4 IMAD.IADD R23, R23, 0x1, -R0 ;  /* 0x000000011717c824 */ /* 0x000fe200078e0a00 */
[----:B------:R-:W-:Y:S02]  /*8860*/  ISETP.GT.U32.AND P4, PT, R0, R20, PT ;  /* 0x000000140000720c */ /* 0x000fe40003f84070 */
[----:B------:R-:W-:-:S05]  /*8870*/  IABS R8, R24 ;  /* 0x0000001800087213 */ /* 0x000fca0000000000 */
[----:B------:R-:W-:-:S04]  /*8880*/  IMAD.HI.U32 R6, R10, R8, RZ ;  /* 0x000000080a067227 */ /* 0x000fc800078e00ff */
[----:B------:R-:W-:Y:S01]  /*8890*/  IMAD.MOV R6, RZ, RZ, -R6 ;  /* 0x000000ffff067224 */ /* 0x000fe200078e0a06 */
[----:B------:R-:W-:-:S03]  /*88a0*/  ISETP.GT.U32.AND P6, PT, R0, R23, PT ;  /* 0x000000170000720c */ /* 0x000fc60003fc4070 */
[----:B------:R-:W-:Y:S02]  /*88b0*/  IMAD R8, R0, R6, R8 ;  /* 0x0000000600087224 */ /* 0x000fe400078e0208 */
[----:B------:R-:W-:-:S03]  /*88c0*/  @!P4 IMAD.IADD R20, R20, 0x1, -R0 ;  /* 0x000000011414c824 */ /* 0x000fc600078e0a00 */
[----:B------:R-:W-:-:S05]  /*88d0*/  ISETP.GT.U32.AND P4, PT, R0, R8, PT ;  /* 0x000000080000720c */ /* 0x000fca0003f84070 */
[----:B------:R-:W-:Y:S01]  /*88e0*/  @!P6 IMAD.IADD R23, R23, 0x1, -R0 ;  /* 0x000000011717e824 */ /* 0x000fe200078e0a00 */
[----:B------:R-:W-:Y:S02]  /*88f0*/  ISETP.GE.AND P6, PT, R24, RZ, PT ;  /* 0x000000ff1800720c */ /* 0x000fe40003fc6270 */
[----:B------:R-:W5:Y:S01]  /*8900*/  LDL.LU R24, [R1+0x250] ;  /* 0x0002500001187983 */ /* 0x000f620000300800 */
[----:B------:R-:W-:-:S04]  /*8910*/  IABS R5, R2 ;  /* 0x0000000200057213 */ /* 0x000fc80000000000 */
[----:B------:R-:W-:Y:S01]  /*8920*/  @!P4 IMAD.IADD R8, R8, 0x1, -R0 ;  /* 0x000000010808c824 */ /* 0x000fe200078e0a00 */
[----:B------:R-:W-:Y:S02]  /*8930*/  ISETP.GE.AND P4, PT, R2, RZ, PT ;  /* 0x000000ff0200720c */ /* 0x000fe40003f86270 */
[----:B------:R-:W5:Y:S01]  /*8940*/  LDL.LU R2, [R1+0x254] ;  /* 0x0002540001027983 */ /* 0x000f620000300800 */
[----:B------:R-:W-:-:S04]  /*8950*/  IMAD.HI.U32 R11, R10, R7, RZ ;  /* 0x000000070a0b7227 */ /* 0x000fc800078e00ff */
[----:B------:R-:W-:-:S04]  /*8960*/  IMAD.MOV R11, RZ, RZ, -R11 ;  /* 0x000000ffff0b7224 */ /* 0x000fc800078e0a0b */
[----:B------:R-:W-:-:S05]  /*8970*/  IMAD R7, R0, R11, R7 ;  /* 0x0000000b00077224 */ /* 0x000fca00078e0207 */
[----:B------:R-:W-:Y:S01]  /*8980*/  ISETP.GT.U32.AND P5, PT, R0, R7, PT ;  /* 0x000000070000720c */ /* 0x000fe20003fa4070 */
[----:B------:R-:W-:-:S12]  /*8990*/  IMAD.HI.U32 R11, R10, R5, RZ ;  /* 0x000000050a0b7227 */ /* 0x000fd800078e00ff */
[----:B------:R-:W-:-:S05]  /*89a0*/  @!P5 IMAD.IADD R7, R7, 0x1, -R0 ;  /* 0x000000010707d824 */ /* 0x000fca00078e0a00 */
[----:B------:R-:W-:Y:S01]  /*89b0*/  ISETP.GT.U32.AND P5, PT, R0, R7, PT ;  /* 0x000000070000720c */ /* 0x000fe20003fa4070 */
[----:B------:R-:W-:-:S04]  /*89c0*/  IMAD.MOV R11, RZ, RZ, -R11 ;  /* 0x000000ffff0b7224 */ /* 0x000fc800078e0a0b */
[----:B------:R-:W-:Y:S01]  /*89d0*/  IMAD R5, R0, R11, R5 ;  /* 0x0000000b00057224 */ /* 0x000fe200078e0205 */
[----:B------:R-:W-:-:S07]  /*89e0*/  IABS R17, R28 ;  /* 0x0000001c00117213 */ /* 0x000fce0000000000 */
[----:B------:R-:W-:Y:S01]  /*89f0*/  @!P5 IMAD.IADD R7, R7, 0x1, -R0 ;  /* 0x000000010707d824 */ /* 0x000fe200078e0a00 */
[----:B------:R-:W-:Y:S01]  /*8a00*/  ISETP.GT.U32.AND P5, PT, R0, R5, PT ;  /* 0x000000050000720c */ /* 0x000fe20003fa4070 */
[----:B------:R-:W-:Y:S01]  /*8a10*/  IMAD.HI.U32 R6, R10, R17, RZ ;  /* 0x000000110a067227 */ /* 0x000fe200078e00ff */
[----:B------:R-:W-:-:S03]  /*8a20*/  IABS R9, R26 ;  /* 0x0000001a00097213 */ /* 0x000fc60000000000 */
[----:B------:R-:W-:Y:S01]  /*8a30*/  IMAD.MOV R6, RZ, RZ, -R6 ;  /* 0x000000ffff067224 */ /* 0x000fe200078e0a06 */
[----:B------:R-:W-:Y:S01]  /*8a40*/  IABS R16, R27 ;  /* 0x0000001b00107213 */ /* 0x000fe20000000000 */
[----:B------:R-:W-:-:S04]  /*8a50*/  IMAD.HI.U32 R18, R10, R9, RZ ;  /* 0x000000090a127227 */ /* 0x000fc800078e00ff */
[C---:B------:R-:W-:Y:S02]  /*8a60*/  IMAD R17, R0.reuse, R6, R17 ;  /* 0x0000000600117224 */ /* 0x040fe400078e0211 */
[----:B------:R-:W-:Y:S02]  /*8a70*/  @!P5 IMAD.IADD R5, R5, 0x1, -R0 ;  /* 0x000000010505d824 */ /* 0x000fe400078e0a00 */
[----:B------:R-:W-:Y:S01]  /*8a80*/  @!P3 IMAD.MOV R13, RZ, RZ, -R13 ;  /* 0x000000ffff0db224 */ /* 0x000fe200078e0a0d */
[C---:B------:R-:W-:Y:S01]  /*8a90*/  ISETP.GT.U32.AND P3, PT, R0.reuse, R8, PT ;  /* 0x000000080000720c */ /* 0x040fe20003f64070 */
[----:B------:R-:W-:Y:S01]  /*8aa0*/  @!P1 IMAD.MOV R20, RZ, RZ, -R20 ;  /* 0x000000ffff149224 */ /* 0x000fe200078e0a14 */
[----:B------:R-:W-:Y:S01]  /*8ab0*/  ISETP.GT.U32.AND P5, PT, R0, R5, PT ;  /* 0x000000050000720c */ /* 0x000fe20003fa4070 */
[----:B------:R-:W-:Y:S01]  /*8ac0*/  IMAD.HI.U32 R12, R10, R16, RZ ;  /* 0x000000100a0c7227 */ /* 0x000fe200078e00ff */
[----:B------:R-:W-:-:S03]  /*8ad0*/  ISETP.GT.U32.AND P1, PT, R0, R17, PT ;  /* 0x000000110000720c */ /* 0x000fc60003f24070 */
[----:B------:R-:W-:Y:S02]  /*8ae0*/  IMAD.MOV R18, RZ, RZ, -R18 ;  /* 0x000000ffff127224 */ /* 0x000fe400078e0a12 */
[----:B------:R-:W-:Y:S02]  /*8af0*/  IMAD.MOV R12, RZ, RZ, -R12 ;  /* 0x000000ffff0c7224 */ /* 0x000fe400078e0a0c */
[C---:B------:R-:W-:Y:S02]  /*8b00*/  IMAD R9, R0.reuse, R18, R9 ;  /* 0x0000001200097224 */ /* 0x040fe400078e0209 */
[----:B------:R-:W-:Y:S02]  /*8b10*/  @!P0 IMAD.MOV R23, RZ, RZ, -R23 ;  /* 0x000000ffff178224 */ /* 0x000fe400078e0a17 */
[C---:B------:R-:W-:Y:S01]  /*8b20*/  IMAD R16, R0.reuse, R12, R16 ;  /* 0x0000000c00107224 */ /* 0x040fe200078e0210 */
[----:B------:R-:W-:Y:S01]  /*8b30*/  ISETP.GT.U32.AND P0, PT, R0, R9, PT ;  /* 0x000000090000720c */ /* 0x000fe20003f04070 */
[----:B------:R-:W-:Y:S01]  /*8b40*/  @!P2 IMAD.MOV R7, RZ, RZ, -R7 ;  /* 0x000000ffff07a224 */ /* 0x000fe200078e0a07 */
[----:B------:R-:W-:Y:S01]  /*8b50*/  STL [R1+0x2f28], R13 ;  /* 0x002f280d01007387 */ /* 0x000fe20000100800 */
[--C-:B------:R-:W-:Y:S01]  /*8b60*/  @!P3 IMAD.IADD R8, R8, 0x1, -R0.reuse ;  /* 0x000000010808b824 */ /* 0x100fe200078e0a00 */
[----:B------:R-:W-:Y:S01]  /*8b70*/  ISETP.GT.U32.AND P3, PT, R0, R16, PT ;  /* 0x000000100000720c */ /* 0x000fe20003f64070 */
[--C-:B------:R-:W-:Y:S01]  /*8b80*/  @!P5 IMAD.IADD R5, R5, 0x1, -R0.reuse ;  /* 0x000000010505d824 */ /* 0x100fe200078e0a00 */
[----:B------:R-:W-:Y:S01]  /*8b90*/  STL [R1+0x2f2c], R20 ;  /* 0x002f2c1401007387 */ /* 0x000fe20000100800 */
[----:B------:R-:W-:Y:S01]  /*8ba0*/  @!P1 IMAD.IADD R17, R17, 0x1, -R0 ;  /* 0x0000000111119824 */ /* 0x000fe200078e0a00 */
[----:B------:R-:W-:-:S02]  /*8bb0*/  ISETP.GE.AND P5, PT, R26, RZ, PT ;  /* 0x000000ff1a00720c */ /* 0x000fc40003fa6270 */
[----:B------:R-:W-:Y:S01]  /*8bc0*/  STL [R1+0x2f30], R23 ;  /* 0x002f301701007387 */ /* 0x000fe20000100800 */
[----:B0-----:R-:W-:-:S03]  /*8bd0*/  IMAD.MOV.U32 R4, RZ, RZ, R8 ;  /* 0x000000ffff047224 */ /* 0x001fc600078e0008 */
[----:B------:R-:W-:Y:S04]  /*8be0*/  STL [R1+0x2f40], R7 ;  /* 0x002f400701007387 */ /* 0x000fe80000100800 */
[----:B------:R-:W5:Y:S01]  /*8bf0*/  LDL.LU R26, [R1+0x258] ;  /* 0x00025800011a7983 */ /* 0x000f620000300800 */
[----:B------:R-:W-:Y:S02]  /*8c00*/  @!P6 IMAD.MOV R4, RZ, RZ, -R4 ;  /* 0x000000ffff04e224 */ /* 0x000fe400078e0a04 */
[--C-:B------:R-:W-:Y:S02]  /*8c10*/  @!P0 IMAD.IADD R9, R9, 0x1, -R0.reuse ;  /* 0x0000000109098824 */ /* 0x100fe400078e0a00 */
[----:B------:R-:W-:Y:S01]  /*8c20*/  @!P3 IMAD.IADD R16, R16, 0x1, -R0 ;  /* 0x000000011010b824 */ /* 0x000fe200078e0a00 */
[----:B------:R0:W-:Y:S02]  /*8c30*/  STL [R1+0xa0], R4 ;  /* 0x0000a00401007387 */ /* 0x0001e40000100800 */
[----:B------:R-:W-:Y:S01]  /*8c40*/  ISETP.GT.U32.AND P3, PT, R0, R9, PT ;  /* 0x000000090000720c */ /* 0x000fe20003f64070 */
[----:B0-----:R-:W-:-:S04]  /*8c50*/  IMAD.MOV.U32 R4, RZ, RZ, R5 ;  /* 0x000000ffff047224 */ /* 0x001fc800078e0005 */
[----:B------:R-:W-:-:S08]  /*8c60*/  @!P4 IMAD.MOV R4, RZ, RZ, -R4 ;  /* 0x000000ffff04c224 */ /* 0x000fd000078e0a04 */
[----:B------:R-:W-:Y:S01]  /*8c70*/  @!P3 IMAD.IADD R9, R9, 0x1, -R0 ;  /* 0x000000010909b824 */ /* 0x000fe200078e0a00 */
[----:B------:R0:W-:Y:S01]  /*8c80*/  STL [R1+0xa4], R4 ;  /* 0x0000a40401007387 */ /* 0x0001e20000100800 */
[----:B------:R-:W-:Y:S02]  /*8c90*/  ISETP.GT.U32.AND P6, PT, R0, R17, PT ;  /* 0x000000110000720c */ /* 0x000fe40003fc4070 */
[----:B------:R-:W-:Y:S02]  /*8ca0*/  ISETP.GE.AND P2, PT, R28, RZ, PT ;  /* 0x000000ff1c00720c */ /* 0x000fe40003f46270 */
[----:B--2---:R-:W-:-:S05]  /*8cb0*/  IABS R11, R3 ;  /* 0x00000003000b7213 */ /* 0x004fca0000000000 */
[----:B------:R-:W-:-:S04]  /*8cc0*/  IMAD.HI.U32 R6, R10, R11, RZ ;  /* 0x0000000b0a067227 */ /* 0x000fc800078e00ff */
[----:B------:R-:W-:-:S04]  /*8cd0*/  IMAD.MOV R6, RZ, RZ, -R6 ;  /* 0x000000ffff067224 */ /* 0x000fc800078e0a06 */
[----:B------:R-:W-:-:S05]  /*8ce0*/  IMAD R11, R0, R6, R11 ;  /* 0x00000006000b7224 */ /* 0x000fca00078e020b */
[----:B------:R-:W-:-:S13]  /*8cf0*/  ISETP.GT.U32.AND P1, PT, R0, R11, PT ;  /* 0x0000000b0000720c */ /* 0x000fda0003f24070 */
[----:B------:R-:W-:-:S05]  /*8d00*/  @!P1 IMAD.IADD R11, R11, 0x1, -R0 ;  /* 0x000000010b0b9824 */ /* 0x000fca00078e0a00 */
[----:B------:R-:W-:Y:S02]  /*8d10*/  ISETP.GT.U32.AND P4, PT, R0, R11, PT ;  /* 0x0000000b0000720c */ /* 0x000fe40003f84070 */
[----:B------:R-:W-:Y:S02]  /*8d20*/  ISETP.GE.AND P3, PT, R3, RZ, PT ;  /* 0x000000ff0300720c */ /* 0x000fe40003f66270 */
[----:B------:R-:W2:Y:S01]  /*8d30*/  LDL.LU R3, [R1+0x25c] ;  /* 0x00025c0001037983 */ /* 0x000ea20000300800 */
[----:B---3--:R-:W-:-:S08]  /*8d40*/  IABS R15, R22 ;  /* 0x00000016000f7213 */ /* 0x008fd00000000000 */
[----:B------:R-:W-:Y:S01]  /*8d50*/  @!P4 IMAD.IADD R11, R11, 0x1, -R0 ;  /* 0x000000010b0bc824 */ /* 0x000fe200078e0a00 */
[----:B------:R-:W-:Y:S02]  /*8d60*/  ISETP.GE.AND P4, PT, R22, RZ, PT ;  /* 0x000000ff1600720c */ /* 0x000fe40003f86270 */
[----:B------:R-:W3:Y:S01]  /*8d70*/  LDL.LU R22, [R1+0x260] ;  /* 0x0002600001167983 */ /* 0x000ee20000300800 */
[----:B----4-:R-:W-:Y:S01]  /*8d80*/  IABS R6, R25 ;  /* 0x0000001900067213 */ /* 0x010fe20000000000 */
[----:B------:R-:W-:Y:S01]  /*8d90*/  IMAD.HI.U32 R12, R10, R15, RZ ;  /* 0x0000000f0a0c7227 */ /* 0x000fe200078e00ff */
[----:B------:R-:W-:-:S03]  /*8da0*/  ISETP.GT.U32.AND P1, PT, R0, R16, PT ;  /* 0x000000100000720c */ /* 0x000fc60003f24070 */
[----:B------:R-:W-:Y:S02]  /*8db0*/  IMAD.MOV R12, RZ, RZ, -R12 ;  /* 0x000000ffff0c7224 */ /* 0x000fe400078e0a0c */
[----:B------:R-:W-:-:S04]  /*8dc0*/  IMAD.HI.U32 R8, R10, R6, RZ ;  /* 0x000000060a087227 */ /* 0x000fc800078e00ff */
[C---:B------:R-:W-:Y:S02]  /*8dd0*/  IMAD R15, R0.reuse, R12, R15 ;  /* 0x0000000c000f7224 */ /* 0x040fe400078e020f */
[----:B------:R-:W-:Y:S02]  /*8de0*/  IMAD.MOV R5, RZ, RZ, -R8 ;  /* 0x000000ffff057224 */ /* 0x000fe400078e0a08 */
[----:B------:R-:W-:Y:S01]  /*8df0*/  @!P6 IMAD.IADD R17, R17, 0x1, -R0 ;  /* 0x000000011111e824 */ /* 0x000fe200078e0a00 */
[C---:B------:R-:W-:Y:S01]  /*8e00*/  ISETP.GT.U32.AND P6, PT, R0.reuse, R15, PT ;  /* 0x0000000f0000720c */ /* 0x040fe20003fc4070 */
[----:B------:R-:W-:Y:S02]  /*8e10*/  IMAD R6, R0, R5, R6 ;  /* 0x0000000500067224 */ /* 0x000fe400078e0206 */
[----:B------:R-:W-:-:S03]  /*8e20*/  @!P1 IMAD.IADD R16, R16, 0x1, -R0 ;  /* 0x0000000110109824 */ /* 0x000fc600078e0a00 */
[----:B------:R-:W-:Y:S01]  /*8e30*/  ISETP.GT.U32.AND P1, PT, R0, R6, PT ;  /* 0x000000060000720c */ /* 0x000fe20003f24070 */
[----:B------:R-:W-:Y:S01]  /*8e40*/  IMAD.MOV.U32 R7, RZ, RZ, R17 ;  /* 0x000000ffff077224 */ /* 0x000fe200078e0011 */
[----:B------:R-:W-:Y:S01]  /*8e50*/  ISETP.GE.AND P0, PT, R27, RZ, PT ;  /* 0x000000ff1b00720c */ /* 0x000fe20003f06270 */
[----:B0-----:R-:W-:Y:S02]  /*8e60*/  IMAD.MOV.U32 R4, RZ, RZ, R9 ;  /* 0x000000ffff047224 */ /* 0x001fe400078e0009 */
[----:B------:R-:W-:Y:S02]  /*8e70*/  @!P2 IMAD.MOV R7, RZ, RZ, -R7 ;  /* 0x000000ffff07a224 */ /* 0x000fe400078e0a07 */
[----:B------:R-:W-:Y:S02]  /*8e80*/  @!P6 IMAD.IADD R15, R15, 0x1, -R0 ;  /* 0x000000010f0fe824 */ /* 0x000fe400078e0a00 */
[----:B------:R-:W-:Y:S01]  /*8e90*/  @!P5 IMAD.MOV R4, RZ, RZ, -R4 ;  /* 0x000000ffff04d224 */ /* 0x000fe200078e0a04 */
[----:B------:R-:W-:-:S03]  /*8ea0*/  ISETP.GE.AND P6, PT, R25, RZ, PT ;  /* 0x000000ff1900720c */ /* 0x000fc60003fc6270 */
[----:B------:R-:W-:Y:S01]  /*8eb0*/  @!P1 IMAD.IADD R6, R6, 0x1, -R0 ;  /* 0x0000000106069824 */ /* 0x000fe200078e0a00 */
[----:B------:R-:W-:Y:S01]  /*8ec0*/  ISETP.GT.U32.AND P1, PT, R0, R15, PT ;  /* 0x0000000f0000720c */ /* 0x000fe20003f24070 */
[----:B------:R0:W-:Y:S04]  /*8ed0*/  STL [R1+0x4c], R7 ;  /* 0x00004c0701007387 */ /* 0x0001e80000100800 */
[----:B------:R-:W4:Y:S04]  /*8ee0*/  LDL.LU R25, [R1+0x264] ;  /* 0x0002640001197983 */ /* 0x000f280000300800 */
[----:B------:R1:W-:Y:S01]  /*8ef0*/  STL [R1+0x5c], R4 ;  /* 0x00005c0401007387 */ /* 0x0003e20000100800 */
[----:B0-----:R-:W-:Y:S01]  /*8f00*/  IMAD.MOV.U32 R7, RZ, RZ, R16 ;  /* 0x000000ffff077224 */ /* 0x001fe200078e0010 */
[----:B-----5:R-:W-:-:S03]  /*8f10*/  IABS R12, R24 ;  /* 0x00000018000c7213 */ /* 0x020fc60000000000 */
[----:B------:R-:W-:Y:S02]  /*8f20*/  @!P0 IMAD.MOV R7, RZ, RZ, -R7 ;  /* 0x000000ffff078224 */ /* 0x000fe400078e0a07 */
[----:B-1----:R-:W-:Y:S01]  /*8f30*/  IMAD.MOV.U32 R4, RZ, RZ, R11 ;  /* 0x000000ffff047224 */ /* 0x002fe200078e000b */
[----:B------:R-:W-:Y:S01]  /*8f40*/  ISETP.GE.AND P0, PT, R24, RZ, PT ;  /* 0x000000ff1800720c */ /* 0x000fe20003f06270 */
[----:B------:R-:W-:Y:S01]  /*8f50*/  @!P1 IMAD.IADD R15, R15, 0x1, -R0 ;  /* 0x000000010f0f9824 */ /* 0x000fe200078e0a00 */
[----:B------:R-:W5:Y:S01]  /*8f60*/  LDL.LU R24, [R1+0x268] ;  /* 0x0002680001187983 */ /* 0x000f620000300800 */
[----:B------:R-:W-:Y:S01]  /*8f70*/  @!P3 IMAD.MOV R4, RZ, RZ, -R4 ;  /* 0x000000ffff04b224 */ /* 0x000fe200078e0a04 */
[----:B------:R-:W-:Y:S02]  /*8f80*/  IABS R8, R2 ;  /* 0x0000000200087213 */ /* 0x000fe40000000000 */
[----:B------:R0:W-:Y:S01]  /*8f90*/  STL [R1+0x60], R7 ;  /* 0x0000600701007387 */ /* 0x0001e20000100800 */
[----:B------:R-:W-:-:S03]  /*8fa0*/  ISETP.GE.AND P1, PT, R2, RZ, PT ;  /* 0x000000ff0200720c */ /* 0x000fc60003f26270 */
[----:B------:R1:W-:Y:S04]  /*8fb0*/  STL [R1+0x6c], R4 ;  /* 0x00006c0401007387 */ /* 0x0003e80000100800 */
[----:B------:R-:W5:Y:S01]  /*8fc0*/  LDL.LU R2, [R1+0x26c] ;  /* 0x00026c0001027983 */ /* 0x000f620000300800 */
[----:B------:R-:W-:Y:S01]  /*8fd0*/  IMAD.HI.U32 R19, R10, R12, RZ ;  /* 0x0000000c0a137227 */ /* 0x000fe200078e00ff */
[----:B------:R-:W-:-:S03]  /*8fe0*/  ISETP.GT.U32.AND P2, PT, R0, R6, PT ;  /* 0x000000060000720c */ /* 0x000fc60003f44070 */
[----:B------:R-:W-:-:S04]  /*8ff0*/  IMAD.HI.U32 R18, R10, R8, RZ ;  /* 0x000000080a127227 */ /* 0x000fc800078e00ff */
[----:B------:R-:W-:Y:S02]  /*9000*/  IMAD.MOV R19, RZ, RZ, -R19 ;  /* 0x000000ffff137224 */ /* 0x000fe400078e0a13 */
[----:B------:R-:W-:Y:S02]  /*9010*/  IMAD.MOV R18, RZ, RZ, -R18 ;  /* 0x000000ffff127224 */ /* 0x000fe400078e0a12 */
[C---:B------:R-:W-:Y:S02]  /*9020*/  IMAD R12, R0.reuse, R19, R12 ;  /* 0x00000013000c7224 */ /* 0x040fe400078e020c */
[----:B------:R-:W-:-:S03]  /*9030*/  IMAD R8, R0, R18, R8 ;  /* 0x0000001200087224 */ /* 0x000fc600078e0208 */
[----:B------:R-:W-:Y:S01]  /*9040*/  ISETP.GT.U32.AND P5, PT, R0, R12, PT ;  /* 0x0000000c0000720c */ /* 0x000fe20003fa4070 */
[----:B------:R-:W-:Y:S01]  /*9050*/  @!P2 IMAD.IADD R6, R6, 0x1, -R0 ;  /* 0x000000010606a824 */ /* 0x000fe200078e0a00 */
[----:B------:R-:W-:Y:S01]  /*9060*/  ISETP.GT.U32.AND P3, PT, R0, R8, PT ;  /* 0x000000080000720c */ /* 0x000fe20003f64070 */
[----:B0-----:R-:W-:-:S04]  /*9070*/  IMAD.MOV.U32 R7, RZ, RZ, R15 ;  /* 0x000000ffff077224 */ /* 0x001fc800078e000f */
[----:B------:R-:W-:-:S06]  /*9080*/  @!P4 IMAD.MOV R7, RZ, RZ, -R7 ;  /* 0x000000ffff07c224 */ /* 0x000fcc00078e0a07 */
[--C-:B------:R-:W-:Y:S02]  /*9090*/  @!P5 IMAD.IADD R12, R12, 0x1, -R0.reuse ;  /* 0x000000010c0cd824 */ /* 0x100fe400078e0a00 */
[----:B------:R-:W-:Y:S01]  /*90a0*/  @!P3 IMAD.IADD R8, R8, 0x1, -R0 ;  /* 0x000000010808b824 */ /* 0x000fe200078e0a00 */
[----:B------:R-:W-:-:S05]  /*90b0*/  IABS R5, R26 ;  /* 0x0000001a00057213 */ /* 0x000fca0000000000 */
[----:B------:R-:W-:-:S04]  /*90c0*/  IMAD.HI.U32 R17, R10, R5, RZ ;  /* 0x000000050a117227 */ /* 0x000fc800078e00ff */
[----:B------:R-:W-:-:S04]  /*90d0*/  IMAD.MOV R9, RZ, RZ, -R17 ;  /* 0x000000ffff097224 */ /* 0x000fc800078e0a11 */
[----:B------:R-:W-:-:S05]  /*90e0*/  IMAD R5, R0, R9, R5 ;  /* 0x0000000900057224 */ /* 0x000fca00078e0205 */
[C---:B------:R-:W-:Y:S02]  /*90f0*/  ISETP.GT.U32.AND P2, PT, R0.reuse, R5, PT ;  /* 0x000000050000720c */ /* 0x040fe40003f44070 */
[----:B------:R-:W-:Y:S01]  /*9100*/  ISETP.GT.U32.AND P3, PT, R0, R12, PT ;  /* 0x0000000c0000720c */ /* 0x000fe20003f64070 */
[----:B------:R0:W-:Y:S04]  /*9110*/  STL [R1+0x74], R7 ;  /* 0x0000740701007387 */ /* 0x0001e80000100800 */
[----:B------:R-:W5:Y:S06]  /*9120*/  LDL.LU R21, [R1+0x270] ;  /* 0x0002700001157983 */ /* 0x000f6c0000300800 */
[----:B------:R-:W-:-:S05]  /*9130*/  @!P2 IMAD.IADD R5, R5, 0x1, -R0 ;  /* 0x000000010505a824 */ /* 0x000fca00078e0a00 */
[----:B------:R-:W-:Y:S01]  /*9140*/  ISETP.GT.U32.AND P2, PT, R0, R5, PT ;  /* 0x000000050000720c */ /* 0x000fe20003f44070 */
[----:B------:R-:W-:Y:S01]  /*9150*/  @!P3 IMAD.IADD R12, R12, 0x1, -R0 ;  /* 0x000000010c0cb824 */ /* 0x000fe200078e0a00 */
[----:B------:R-:W-:Y:S01]  /*9160*/  ISETP.GT.U32.AND P4, PT, R0, R8, PT ;  /* 0x000000080000720c */ /* 0x000fe20003f84070 */
[----:B-1----:R-:W-:-:S10]  /*9170*/  IMAD.MOV.U32 R4, RZ, RZ, R6 ;  /* 0x000000ffff047224 */ /* 0x002fd400078e0006 */
[----:B------:R-:W-:Y:S02]  /*9180*/  @!P2 IMAD.IADD R5, R5, 0x1, -R0 ;  /* 0x000000010505a824 */ /* 0x000fe400078e0a00 */
[----:B------:R-:W-:Y:S01]  /*9190*/  @!P6 IMAD.MOV R4, RZ, RZ, -R4 ;  /* 0x000000ffff04e224 */ /* 0x000fe200078e0a04 */
[----:B------:R-:W-:Y:S01]  /*91a0*/  ISETP.GE.AND P5, PT, R26, RZ, PT ;  /* 0x000000ff1a00720c */ /* 0x000fe20003fa6270 */
[----:B------:R-:W-:-:S04]  /*91b0*/  @!P4 IMAD.IADD R8, R8, 0x1, -R0 ;  /* 0x000000010808c824 */ /* 0x000fc800078e0a00 */
[----:B0-----:R-:W-:-:S04]  /*91c0*/  IMAD.MOV.U32 R7, RZ, RZ, R8 ;  /* 0x000000ffff077224 */ /* 0x001fc800078e0008 */
[----:B------:R-:W-:Y:S01]  /*91d0*/  @!P1 IMAD.MOV R7, RZ, RZ, -R7 ;  /* 0x000000ffff079224 */ /* 0x000fe200078e0a07 */
[----:B--2---:R-:W-:-:S05]  /*91e0*/  IABS R11, R3 ;  /* 0x00000003000b7213 */ /* 0x004fca0000000000 */
[----:B------:R-:W-:Y:S01]  /*91f0*/  IMAD.HI.U32 R16, R10, R11, RZ ;  /* 0x0000000b0a107227 */ /* 0x000fe200078e00ff */
[----:B---3--:R-:W-:-:S03]  /*9200*/  IABS R9, R22 ;  /* 0x0000001600097213 */ /* 0x008fc60000000000 */
[----:B------:R-:W-:Y:S02]  /*9210*/  IMAD.MOV R16, RZ, RZ, -R16 ;  /* 0x000000ffff107224 */ /* 0x000fe400078e0a10 */
[----:B------:R-:W-:-:S04]  /*9220*/  IMAD.HI.U32 R15, R10, R9, RZ ;  /* 0x000000090a0f7227 */ /* 0x000fc800078e00ff */
[----:B------:R-:W-:Y:S02]  /*9230*/  IMAD R11, R0, R16, R11 ;  /* 0x00000010000b7224 */ /* 0x000fe400078e020b */
[----:B------:R-:W-:-:S03]  /*9240*/  IMAD.MOV R15, RZ, RZ, -R15 ;  /* 0x000000ffff0f7224 */ /* 0x000fc600078e0a0f */
[C---:B------:R-:W-:Y:S01]  /*9250*/  ISETP.GT.U32.AND P3, PT, R0.reuse, R11, PT ;  /* 0x0000000b0000720c */ /* 0x040fe20003f64070 */
[----:B------:R-:W-:-:S05]  /*9260*/  IMAD R9, R0, R15, R9 ;  /* 0x0000000f00097224 */ /* 0x000fca00078e0209 */
[C---:B------:R-:W-:Y:S02]  /*9270*/  ISETP.GT.U32.AND P2, PT, R0.reuse, R9, PT ;  /* 0x000000090000720c */ /* 0x040fe40003f44070 */
[----:B------:R-:W-:Y:S02]  /*9280*/  ISETP.GE.AND P6, PT, R3, RZ, PT ;  /* 0x000000ff0300720c */ /* 0x000fe40003fc6270 */
[----:B------:R-:W2:Y:S03]  /*9290*/  LDL.LU R3, [R1+0x274] ;  /* 0x0002740001037983 */ /* 0x000ea60000300800 */
[--C-:B------:R-:W-:Y:S01]  /*92a0*/  @!P3 IMAD.IADD R11, R11, 0x1, -R0.reuse ;  /* 0x000000010b0bb824 */ /* 0x100fe200078e0a00 */
[----:B------:R0:W-:Y:S04]  /*92b0*/  STL [R1+0x70], R4 ;  /* 0x0000700401007387 */ /* 0x0001e80000100800 */
[----:B------:R-:W3:Y:S01]  /*92c0*/  LDL.LU R29, [R1+0x278] ;  /* 0x00027800011d7983 */ /* 0x000ee20000300800 */
[----:B------:R-:W-:Y:S01]  /*92d0*/  @!P2 IMAD.IADD R9, R9, 0x1, -R0 ;  /* 0x000000010909a824 */ /* 0x000fe200078e0a00 */
[----:B------:R-:W-:-:S02]  /*92e0*/  ISETP.GT.U32.AND P2, PT, R0, R11, PT ;  /* 0x0000000b0000720c */ /* 0x000fc40003f44070 */
[----:B------:R-:W3:Y:S01]  /*92f0*/  LDL.LU R28, [R1+0x27c] ;  /* 0x00027c00011c7983 */ /* 0x000ee20000300800 */
[----:B0-----:R-:W-:-:S04]  /*9300*/  IMAD.MOV.U32 R4, RZ, RZ, R12 ;  /* 0x000000ffff047224 */ /* 0x001fc800078e000c */
[----:B------:R-:W-:Y:S01]  /*9310*/  @!P0 IMAD.MOV R4, RZ, RZ, -R4 ;  /* 0x000000ffff048224 */ /* 0x000fe200078e0a04 */
[----:B------:R-:W-:Y:S02]  /*9320*/  ISETP.GT.U32.AND P0, PT, R0, R9, PT ;  /* 0x000000090000720c */ /* 0x000fe40003f04070 */
[----:B------:R-:W-:Y:S02]  /*9330*/  ISETP.GE.AND P4, PT, R22, RZ, PT ;  /* 0x000000ff1600720c */ /* 0x000fe40003f86270 */
[----:B------:R0:W-:Y:S01]  /*9340*/  STL [R1+0x54], R4 ;  /* 0x0000540401007387 */ /* 0x0001e20000100800 */
[----:B------:R-:W-:-:S03]  /*9350*/  @!P2 IMAD.IADD R11, R11, 0x1, -R0 ;  /* 0x000000010b0ba824 */ /* 0x000fc600078e0a00 */
[----:B------:R1:W-:Y:S01]  /*9360*/  STL [R1+0x30], R7 ;  /* 0x0000300701007387 */ /* 0x0003e20000100800 */
[----:B0-----:R-:W-:-:S04]  /*9370*/  IMAD.MOV.U32 R4, RZ, RZ, R5 ;  /* 0x000000ffff047224 */ /* 0x001fc800078e0005 */
[----:B------:R-:W-:Y:S02]  /*9380*/  @!P0 IMAD.IADD R9, R9, 0x1, -R0 ;  /* 0x0000000109098824 */ /* 0x000fe400078e0a00 */
[----:B------:R-:W-:Y:S02]  /*9390*/  @!P5 IMAD.MOV R4, RZ, RZ, -R4 ;  /* 0x000000ffff04d224 */ /* 0x000fe400078e0a04 */
[----:B-1----:R-:W-:-:S03]  /*93a0*/  IMAD.MOV.U32 R7, RZ, RZ, R11 ;  /* 0x000000ffff077224 */ /* 0x002fc600078e000b */
[----:B------:R0:W-:Y:S01]  /*93b0*/  STL [R1+0x3c], R4 ;  /* 0x00003c0401007387 */ /* 0x0001e20000100800 */
[----:B------:R-:W-:Y:S01]  /*93c0*/  @!P6 IMAD.MOV R7, RZ, RZ, -R7 ;  /* 0x000000ffff07e224 */ /* 0x000fe200078e0a07 */
[----:B----4-:R-:W-:Y:S02]  /*93d0*/  IABS R6, R25 ;  /* 0x0000001900067213 */ /* 0x010fe40000000000 */
[----:B-----5:R-:W-:Y:S01]  /*93e0*/  IABS R19, R24 ;  /* 0x0000001800137213 */ /* 0x020fe20000000000 */
[----:B------:R-:W4:Y:S01]  /*93f0*/  LDL R26, [R1+0x280] ;  /* 0x00028000011a7983 */ /* 0x000f220000100800 */
[----:B------:R-:W-:Y:S02]  /*9400*/  ISETP.GE.AND P3, PT, R25, RZ, PT ;  /* 0x000000ff1900720c */ /* 0x000fe40003f66270 */
[----:B------:R-:W-:Y:S01]  /*9410*/  ISETP.GE.AND P0, PT, R24, RZ, PT ;  /* 0x000000ff1800720c */ /* 0x000fe20003f06270 */
[----:B------:R-:W5:Y:S01]  /*9420*/  LDL R25, [R1+0x284] ;  /* 0x0002840001197983 */ /* 0x000f620000100800 */
[----:B0-----:R-:W-:Y:S01]  /*9430*/  IMAD.MOV.U32 R4, RZ, RZ, R9 ;  /* 0x000000ffff047224 */ /* 0x001fe200078e0009 */
[----:B------:R-:W-:-:S02]  /*9440*/  IABS R22, R2 ;  /* 0x0000000200167213 */ /* 0x000fc40000000000 */
[----:B------:R-:W4:Y:S01]  /*9450*/  LDL R24, [R1+0x288] ;  /* 0x0002880001187983 */ /* 0x000f220000100800 */
[----:B------:R-:W-:Y:S01]  /*9460*/  @!P4 IMAD.MOV R4, RZ, RZ, -R4 ;  /* 0x000000ffff04c224 */ /* 0x000fe200078e0a04 */
[----:B------:R-:W-:Y:S02]  /*9470*/  ISETP.GE.AND P4, PT, R2, RZ, PT ;  /* 0x000000ff0200720c */ /* 0x000fe40003f86270 */
[----:B------:R-:W-:Y:S04]  /*9480*/  STL [R1+0x34], R7 ;  /* 0x0000340701007387 */ /* 0x000fe80000100800 */
[----:B------:R-:W3:Y:S01]  /*9490*/  LDL.LU R2, [R1+0x28c] ;  /* 0x00028c0001027983 */ /* 0x000ee20000300800 */
[----:B------:R-:W-:-:S04]  /*94a0*/  IMAD.HI.U32 R17, R10, R6, RZ ;  /* 0x000000060a117227 */ /* 0x000fc800078e00ff */
[----:B------:R-:W-:Y:S02]  /*94b0*/  IMAD.MOV R17, RZ, RZ, -R17 ;  /* 0x000000ffff117224 */ /* 0x000fe400078e0a11 */
[----:B------:R-:W-:-:S04]  /*94c0*/  IMAD.HI.U32 R15, R10, R22, RZ ;  /* 0x000000160a0f7227 */ /* 0x000fc800078e00ff */
[----:B------:R-:W-:Y:S02]  /*94d0*/  IMAD R6, R0, R17, R6 ;  /* 0x0000001100067224 */ /* 0x000fe400078e0206 */
[----:B------:R-:W-:-:S03]  /*94e0*/  IMAD.MOV R15, RZ, RZ, -R15 ;  /* 0x000000ffff0f7224 */ /* 0x000fc600078e0a0f */
[C---:B------:R-:W-:Y:S01]  /*94f0*/  ISETP.GT.U32.AND P1, PT, R0.reuse, R6, PT ;  /* 0x000000060000720c */ /* 0x040fe20003f24070 */
[----:B------:R-:W-:Y:S02]  /*9500*/  IMAD R22, R0, R15, R22 ;  /* 0x0000000f00167224 */ /* 0x000fe400078e0216 */
[----:B------:R-:W-:-:S03]  /*9510*/  IMAD.HI.U32 R16, R10, R19, RZ ;  /* 0x000000130a107227 */ /* 0x000fc600078e00ff */
[----:B------:R-:W-:Y:S01]  /*9520*/  ISETP.GT.U32.AND P2, PT, R0, R22, PT ;  /* 0x000000160000720c */ /* 0x000fe20003f44070 */
[----:B------:R-:W-:-:S04]  /*9530*/  IMAD.MOV R16, RZ, RZ, -R16 ;  /* 0x000000ffff107224 */ /* 0x000fc800078e0a10 */
[----:B------:R-:W-:Y:S02]  /*9540*/  IMAD R19, R0, R16, R19 ;  /* 0x0000001000137224 */ /* 0x000fe400078e0213 */
[----:B------:R-:W-:-:S03]  /*9550*/  @!P1 IMAD.IADD R6, R6, 0x1, -R0 ;  /* 0x0000000106069824 */ /* 0x000fc600078e0a00 */
[----:B------:R-:W-:-:S03]  /*9560*/  ISETP.GT.U32.AND P5, PT, R0, R19, PT ;  /* 0x000000130000720c */ /* 0x000fc60003fa4070 */
[----:B------:R-:W-:-:S05]  /*9570*/  @!P2 IMAD.IADD R22, R22, 0x1, -R0 ;  /* 0x000000011616a824 */ /* 0x000fca00078e0a00 */
[----:B------:R-:W-:Y:S02]  /*9580*/  ISETP.GT.U32.AND P2, PT, R0, R22, PT ;  /* 0x000000160000720c */ /* 0x000fe40003f44070 */
[----:B------:R-:W-:-:S05]  /*9590*/  IABS R27, R21 ;  /* 0x00000015001b7213 */ /* 0x000fca0000000000 */
[----:B------:R-:W-:-:S04]  /*95a0*/  IMAD.HI.U32 R8, R10, R27, RZ ;  /* 0x0000001b0a087227 */ /* 0x000fc800078e00ff */
[----:B------:R-:W-:-:S04]  /*95b0*/  IMAD.MOV R8, RZ, RZ, -R8 ;  /* 0x000000ffff087224 */ /* 0x000fc800078e0a08 */
[----:B------:R-:W-:-:S05]  /*95c0*/  IMAD R27, R0, R8, R27 ;  /* 0x00000008001b7224 */ /* 0x000fca00078e021b */
[C---:B------:R-:W-:Y:S01]  /*95d0*/  ISETP.GT.U32.AND P1, PT, R0.reuse, R27, PT ;  /* 0x0000001b0000720c */ /* 0x040fe20003f24070 */
[--C-:B------:R-:W-:Y:S01]  /*95e0*/  @!P5 IMAD.IADD R19, R19, 0x1, -R0.reuse ;  /* 0x000000011313d824 */ /* 0x100fe200078e0a00 */
[----:B------:R-:W-:Y:S01]  /*95f0*/  ISETP.GT.U32.AND P5, PT, R0, R6, PT ;  /* 0x000000060000720c */ /* 0x000fe20003fa4070 */
[----:B------:R-:W-:-:S10]  /*9600*/  @!P2 IMAD.IADD R22, R22, 0x1, -R0 ;  /* 0x000000011616a824 */ /* 0x000fd400078e0a00 */
[----:B------:R-:W-:-:S05]  /*9610*/  @!P1 IMAD.IADD R27, R27, 0x1, -R0 ;  /* 0x000000011b1b9824 */ /* 0x000fca00078e0a00 */
[----:B------:R-:W-:Y:S01]  /*9620*/  ISETP.GT.U32.AND P1, PT, R0, R27, PT ;  /* 0x0000001b0000720c */ /* 0x000fe20003f24070 */
[----:B------:R0:W-:Y:S01]  /*9630*/  STL [R1+0x38], R4 ;  /* 0x0000380401007387 */ /* 0x0001e20000100800 */
[----:B------:R-:W-:Y:S01]  /*9640*/  @!P5 IMAD.IADD R6, R6, 0x1, -R0 ;  /* 0x000000010606d824 */ /* 0x000fe200078e0a00 */
[----:B------:R-:W-:-:S03]  /*9650*/  ISETP.GE.AND P5, PT, R21, RZ, PT ;  /* 0x000000ff1500720c */ /* 0x000fc60003fa6270 */
[----:B------:R-:W-:-:S07]  /*9660*/  IMAD.MOV.U32 R13, RZ, RZ, R6 ;  /* 0x000000ffff0d7224 */ /* 0x000fce00078e0006 */
[----:B------:R-:W-:Y:S02]  /*9670*/  @!P1 IMAD.IADD R27, R27, 0x1, -R0 ;  /* 0x000000011b1b9824 */ /* 0x000fe400078e0a00 */
[----:B------:R-:W-:Y:S01]  /*9680*/  @!P3 IMAD.MOV R13, RZ, RZ, -R13 ;  /* 0x000000ffff0db224 */ /* 0x000fe200078e0a0d */
[----:B--2---:R-:W-:Y:S02]  /*9690*/  IABS R12, R3 ;  /* 0x00000003000c7213 */ /* 0x004fe40000000000 */
[----:B------:R-:W-:Y:S02]  /*96a0*/  ISETP.GE.AND P2, PT, R3, RZ, PT ;  /* 0x000000ff0300720c */ /* 0x000fe40003f46270 */
[----:B------:R-:W2:Y:S04]  /*96b0*/  LDL.LU R3, [R1+0x290] ;  /* 0x0002900001037983 */ /* 0x000ea80000300800 */
[----:B0-----:R-:W2:Y:S04]  /*96c0*/  LDL.LU R4, [R1+0x294] ;  /* 0x0002940001047983 */ /* 0x001ea80000300800 */
[----:B------:R-:W2:Y:S04]  /*96d0*/  LDL.LU R7, [R1+0x298] ;  /* 0x0002980001077983 */ /* 0x000ea80000300800 */
[----:B------:R-:W-:Y:S04]  /*96e0*/  STL [R1+0x2f70], R27 ;  /* 0x002f701b01007387 */ /* 0x000fe80000100800 */
[----:B---3--:R-:W-:Y:S04]  /*96f0*/  STL [R1+0x2f68], R2 ;  /* 0x002f680201007387 */ /* 0x008fe80000100800 */
[----:B------:R-:W3:Y:S04]  /*9700*/  LDL.LU R23, [R1+0x29c] ;  /* 0x00029c0001177983 */ /* 0x000ee80000300800 */
[----:B------:R-:W3:Y:S04]  /*9710*/  LDL.LU R20, [R1+0x2a0] ;  /* 0x0002a00001147983 */ /* 0x000ee80000300800 */
[----:B------:R-:W3:Y:S04]  /*9720*/  LDL.LU R21, [R1+0x2a4] ;  /* 0x0002a40001157983 */ /* 0x000ee80000300800 */
[----:B------:R0:W-:Y:S04]  /*9730*/  STL [R1+0x2c], R13 ;  /* 0x00002c0d01007387 */ /* 0x0001e80000100800 */
[----:B0-----:R-:W3:Y:S04]  /*9740*/  LDL.LU R13, [R1+0x2a8] ;  /* 0x0002a800010d7983 */ /* 0x001ee80000300800 */
[----:B------:R-:W3:Y:S01]  /*9750*/  LDL.LU R14, [R1+0x2ac] ;  /* 0x0002ac00010e7983 */ /* 0x000ee20000300800 */
[----:B------:R-:W-:Y:S01]  /*9760*/  IMAD.MOV.U32 R5, RZ, RZ, R12 ;  /* 0x000000ffff057224 */ /* 0x000fe200078e000c */
[----:B------:R-:W-:-:S03]  /*9770*/  ISETP.GT.U32.AND P6, PT, R0, R19, PT ;  /* 0x000000130000720c */ /* 0x000fc60003fc4070 */
[----:B------:R-:W-:-:S04]  /*9780*/  IMAD.HI.U32 R8, R10, R5, RZ ;  /* 0x000000050a087227 */ /* 0x000fc800078e00ff */
[----:B------:R-:W-:Y:S01]  /*9790*/  IMAD.MOV R8, RZ, RZ, -R8 ;  /* 0x000000ffff087224 */ /* 0x000fe200078e0a08 */
[----:B------:R-:W-:-:S03]  /*97a0*/  IABS R18, R28 ;  /* 0x0000001c00127213 */ /* 0x000fc60000000000 */
[----:B------:R-:W-:Y:S01]  /*97b0*/  IMAD R5, R0, R8, R5 ;  /* 0x0000000800057224 */ /* 0x000fe200078e0205 */
[----:B------:R-:W-:Y:S01]  /*97c0*/  IABS R12, R29 ;  /* 0x0000001d000c7213 */ /* 0x000fe20000000000 */
[----:B------:R-:W-:Y:S02]  /*97d0*/  @!P6 IMAD.IADD R19, R19, 0x1, -R0 ;  /* 0x000000011313e824 */ /* 0x000fe400078e0a00 */
[----:B------:R-:W-:Y:S01]  /*97e0*/  IMAD.HI.U32 R8, R10, R18, RZ ;  /* 0x000000120a087227 */ /* 0x000fe200078e00ff */
[----:B------:R-:W-:-:S03]  /*97f0*/  ISETP.GT.U32.AND P6, PT, R0, R5, PT ;  /* 0x000000050000720c */ /* 0x000fc60003fc4070 */
[----:B------:R-:W-:-:S04]  /*9800*/  IMAD.HI.U32 R9, R10, R12, RZ ;  /* 0x0000000c0a097227 */ /* 0x000fc800078e00ff */
[----:B------:R-:W-:Y:S02]  /*9810*/  IMAD.MOV R8, RZ, RZ, -R8 ;  /* 0x000000ffff087224 */ /* 0x000fe400078e0a08 */
[----:B------:R-:W-:Y:S02]  /*9820*/  IMAD.MOV R9, RZ, RZ, -R9 ;  /* 0x000000ffff097224 */ /* 0x000fe400078e0a09 */
[C---:B------:R-:W-:Y:S02]  /*9830*/  IMAD R18, R0.reuse, R8, R18 ;  /* 0x0000000800127224 */ /* 0x040fe400078e0212 */
[C---:B------:R-:W-:Y:S02]  /*9840*/  IMAD R12, R0.reuse, R9, R12 ;  /* 0x00000009000c7224 */ /* 0x040fe400078e020c */
[----:B------:R-:W-:Y:S01]  /*9850*/  @!P6 IMAD.IADD R5, R5, 0x1, -R0 ;  /* 0x000000010505e824 */ /* 0x000fe200078e0a00 */
[C---:B------:R-:W-:Y:S02]  /*9860*/  ISETP.GT.U32.AND P6, PT, R0.reuse, R18, PT ;  /* 0x000000120000720c */ /* 0x040fe40003fc4070 */
[----:B------:R-:W-:-:S02]  /*9870*/  ISETP.GT.U32.AND P1, PT, R0, R12, PT ;  /* 0x0000000c0000720c */ /* 0x000fc40003f24070 */
[----:B-----5:R-:W-:Y:S02]  /*9880*/  IABS R11, R25 ;  /* 0x00000019000b7213 */ /* 0x020fe40000000000 */
[----:B----4-:R-:W-:-:S07]  /*9890*/  IABS R25, R24 ;  /* 0x0000001800197213 */ /* 0x010fce0000000000 */
[--C-:B------:R-:W-:Y:S02]  /*98a0*/  @!P6 IMAD.IADD R18, R18, 0x1, -R0.reuse ;  /* 0x000000011212e824 */ /* 0x100fe400078e0a00 */
[----:B------:R-:W-:Y:S02]  /*98b0*/  @!P1 IMAD.IADD R12, R12, 0x1, -R0 ;  /* 0x000000010c0c9824 */ /* 0x000fe400078e0a00 */
[----:B------:R-:W-:Y:S01]  /*98c0*/  IMAD.HI.U32 R6, R10, R25, RZ ;  /* 0x000000190a067227 */ /* 0x000fe200078e00ff */
[C---:B------:R-:W-:Y:S02]  /*98d0*/  ISETP.GT.U32.AND P6, PT, R0.reuse, R18, PT ;  /* 0x000000120000720c */ /* 0x040fe40003fc4070 */
[----:B------:R-:W-:Y:S01]  /*98e0*/  ISETP.GT.U32.AND P1, PT, R0, R12, PT ;  /* 0x0000000c0000720c */ /* 0x000fe20003f24070 */
[----:B------:R-:W-:Y:S01]  /*98f0*/  IMAD.HI.U32 R8, R10, R11, RZ ;  /* 0x0000000b0a087227 */ /* 0x000fe200078e00ff */
[----:B------:R-:W-:-:S03]  /*9900*/  IABS R26, R26 ;  /* 0x0000001a001a7213 */ /* 0x000fc60000000000 */
[----:B------:R-:W-:Y:S02]  /*9910*/  IMAD.MOV R6, RZ, RZ, -R6 ;  /* 0x000000ffff067224 */ /* 0x000fe400078e0a06 */
[----:B------:R-:W-:Y:S02]  /*9920*/  IMAD.MOV R8, RZ, RZ, -R8 ;  /* 0x000000ffff087224 */ /* 0x000fe400078e0a08 */
[C---:B------:R-:W-:Y:S02]  /*9930*/  IMAD R25, R0.reuse, R6, R25 ;  /* 0x0000000600197224 */ /* 0x040fe400078e0219 */
[----:B------:R-:W-:Y:S02]  /*9940*/  IMAD R11, R0, R8, R11 ;  /* 0x00000008000b7224 */ /* 0x000fe400078e020b */
[----:B------:R-:W-:Y:S01]  /*9950*/  IMAD.HI.U32 R9, R10, R26, RZ ;  /* 0x0000001a0a097227 */ /* 0x000fe200078e00ff */
[----:B------:R-:W-:-:S03]  /*9960*/  IABS R24, R2 ;  /* 0x0000000200187213 */ /* 0x000fc60000000000 */
[--C-:B------:R-:W-:Y:S01]  /*9970*/  @!P6 IMAD.IADD R18, R18, 0x1, -R0.reuse ;  /* 0x000000011212e824 */ /* 0x100fe200078e0a00 */
[----:B------:R-:W-:Y:S01]  /*9980*/  ISETP.GT.U32.AND P6, PT, R0, R25, PT ;  /* 0x000000190000720c */ /* 0x000fe20003fc4070 */
[----:B------:R-:W-:Y:S01]  /*9990*/  @!P1 IMAD.IADD R12, R12, 0x1, -R0 ;  /* 0x000000010c0c9824 */ /* 0x000fe200078e0a00 */
[----:B------:R-:W-:Y:S01]  /*99a0*/  ISETP.GT.U32.AND P1, PT, R0, R11, PT ;  /* 0x0000000b0000720c */ /* 0x000fe20003f24070 */
[----:B------:R-:W-:-:S04]  /*99b0*/  IMAD.MOV R9, RZ, RZ, -R9 ;  /* 0x000000ffff097224 */ /* 0x000fc800078e0a09 */
[----:B------:R-:W-:Y:S02]  /*99c0*/  IMAD R26, R0, R9, R26 ;  /* 0x00000009001a7224 */ /* 0x000fe400078e021a */
[----:B------:R-:W-:-:S04]  /*99d0*/  IMAD.HI.U32 R9, R10, R24, RZ ;  /* 0x000000180a097227 */ /* 0x000fc800078e00ff */
[----:B------:R-:W-:Y:S02]  /*99e0*/  IMAD.MOV R9, RZ, RZ, -R9 ;  /* 0x000000ffff097224 */ /* 0x000fe400078e0a09 */
[----:B------:R-:W-:Y:S01]  /*99f0*/  @!P6 IMAD.IADD R25, R25, 0x1, -R0 ;  /* 0x000000011919e824 */ /* 0x000fe200078e0a00 */
[----:B------:R-:W-:Y:S01]  /*9a00*/  ISETP.GE.AND P6, PT, R28, RZ, PT ;  /* 0x000000ff1c00720c */ /* 0x000fe20003fc6270 */
[----:B------:R-:W-:Y:S02]  /*9a10*/  IMAD R24, R0, R9, R24 ;  /* 0x0000000900187224 */ /* 0x000fe400078e0218 */
[----:B------:R-:W-:Y:S01]  /*9a20*/  @!P1 IMAD.IADD R11, R11, 0x1, -R0 ;  /* 0x000000010b0b9824 */ /* 0x000fe200078e0a00 */
[----:B------:R-:W-:Y:S02]  /*9a30*/  ISETP.GE.AND P1, PT, R29, RZ, PT ;  /* 0x000000ff1d00720c */ /* 0x000fe40003f26270 */
[----:B--2---:R-:W-:-:S05]  /*9a40*/  IABS R16, R3 ;  /* 0x0000000300107213 */ /* 0x004fca0000000000 */
[C---:B------:R-:W-:Y:S01]  /*9a50*/  IMAD.HI.U32 R17, R10.reuse, R16, RZ ;  /* 0x000000100a117227 */ /* 0x040fe200078e00ff */
[----:B------:R-:W-:Y:S02]  /*9a60*/  IABS R6, R4 ;  /* 0x0000000400067213 */ /* 0x000fe40000000000 */
[----:B------:R-:W-:Y:S01]  /*9a70*/  IABS R8, R7 ;  /* 0x0000000700087213 */ /* 0x000fe20000000000 */
[----:B------:R-:W-:Y:S02]  /*9a80*/  IMAD.MOV R17, RZ, RZ, -R17 ;  /* 0x000000ffff117224 */ /* 0x000fe400078e0a11 */
[----:B------:R-:W-:-:S04]  /*9a90*/  IMAD.HI.U32 R15, R10, R6, RZ ;  /* 0x000000060a0f7227 */ /* 0x000fc800078e00ff */
[----:B------:R-:W-:Y:S02]  /*9aa0*/  IMAD R16, R0, R17, R16 ;  /* 0x0000001100107224 */ /* 0x000fe400078e0210 */
[----:B------:R-:W-:Y:S01]  /*9ab0*/  IMAD.HI.U32 R9, R10, R8, RZ ;  /* 0x000000080a097227 */ /* 0x000fe200078e00ff */
[----:B------:R-:W-:Y:S03]  /*9ac0*/  STL [R1+0x2f6c], R3 ;  /* 0x002f6c0301007387 */ /* 0x000fe60000100800 */
[----:B------:R-:W-:Y:S01]  /*9ad0*/  IMAD.MOV R15, RZ, RZ, -R15 ;  /* 0x000000ffff0f7224 */ /* 0x000fe200078e0a0f */
[----:B------:R0:W-:Y:S01]  /*9ae0*/  STL [R1+0x2f74], R4 ;  /* 0x002f740401007387 */ /* 0x0001e20000100800 */
[----:B------:R-:W-:Y:S02]  /*9af0*/  IMAD.MOV R9, RZ, RZ, -R9 ;  /* 0x000000ffff097224 */ /* 0x000fe400078e0a09 */
[----:B------:R-:W-:-:S02]  /*9b00*/  IMAD R6, R0, R15, R6 ;  /* 0x0000000f00067224 */ /* 0x000fc400078e0206 */
[----:B------:R-:W-:Y:S01]  /*9b10*/  IMAD R8, R0, R9, R8 ;  /* 0x0000000900087224 */ /* 0x000fe200078e0208 */
[----:B---3--:R-:W-:Y:S02]  /*9b20*/  IABS R28, R23 ;  /* 0x00000017001c7213 */ /* 0x008fe40000000000 */
[----:B------:R-:W-:Y:S02]  /*9b30*/  IABS R17, R20 ;  /* 0x0000001400117213 */ /* 0x000fe40000000000 */
[----:B------:R-:W-:Y:S01]  /*9b40*/  IABS R29, R21 ;  /* 0x00000015001d7213 */ /* 0x000fe20000000000 */
[----:B------:R-:W-:-:S04]  /*9b50*/  IMAD.HI.U32 R2, R10, R28, RZ ;  /* 0x0000001c0a027227 */ /* 0x000fc800078e00ff */
[----:B0-----:R-:W-:-:S04]  /*9b60*/  IMAD.HI.U32 R4, R10, R17, RZ ;  /* 0x000000110a047227 */ /* 0x001fc800078e00ff */
[----:B------:R-:W-:-:S04]  /*9b70*/  IMAD.HI.U32 R27, R10, R29, RZ ;  /* 0x0000001d0a1b7227 */ /* 0x000fc800078e00ff */
[----:B------:R-:W-:Y:S01]  /*9b80*/  IMAD.MOV R2, RZ, RZ, -R2 ;  /* 0x000000ffff027224 */ /* 0x000fe200078e0a02 */
[----:B------:R-:W-:Y:S01]  /*9b90*/  IABS R15, R13 ;  /* 0x0000000d000f7213 */ /* 0x000fe20000000000 */
[----:B------:R-:W-:Y:S02]  /*9ba0*/  IMAD.MOV R4, RZ, RZ, -R4 ;  /* 0x000000ffff047224 */ /* 0x000fe400078e0a04 */
[----:B------:R-:W-:Y:S01]  /*9bb0*/  IMAD.MOV R27, RZ, RZ, -R27 ;  /* 0x000000ffff1b7224 */ /* 0x000fe200078e0a1b */
[----:B------:R-:W-:Y:S01]  /*9bc0*/  IABS R9, R14 ;  /* 0x0000000e00097213 */ /* 0x000fe20000000000 */
[----:B------:R-:W-:Y:S02]  /*9bd0*/  IMAD R28, R0, R2, R28 ;  /* 0x00000002001c7224 */ /* 0x000fe400078e021c */
[----:B------:R-:W-:-:S04]  /*9be0*/  IMAD.HI.U32 R3, R10, R15, RZ ;  /* 0x0000000f0a037227 */ /* 0x000fc800078e00ff */
[----:B------:R-:W-:-:S04]  /*9bf0*/  IMAD.HI.U32 R2, R10, R9, RZ ;  /* 0x000000090a027227 */ /* 0x000fc800078e00ff */
[C---:B------:R-:W-:Y:S02]  /*9c00*/  IMAD R17, R0.reuse, R4, R17 ;  /* 0x0000000400117224 */ /* 0x040fe400078e0211 */
[----:B------:R-:W2:Y:S01]  /*9c10*/  LDL.LU R4, [R1+0x2f74] ;  /* 0x002f740001047983 */ /* 0x000ea20000300800 */
[----:B------:R-:W-:-:S03]  /*9c20*/  IMAD R10, R0, R27, R29 ;  /* 0x0000001b000a7224 */ /* 0x000fc600078e021d */
[----:B------:R-:W3:Y:S01]  /*9c30*/  LDL.LU R27, [R1+0x2f70] ;  /* 0x002f7000011b7983 */ /* 0x000ee20000300800 */
[----:B------:R-:W-:Y:S02]  /*9c40*/  IMAD.MOV R3, RZ, RZ, -R3 ;  /* 0x000000ffff037224 */ /* 0x000fe400078e0a03 */
[----:B------:R-:W-:Y:S02]  /*9c50*/  IMAD.MOV R29, RZ, RZ, -R2 ;  /* 0x000000ffff1d7224 */ /* 0x000fe400078e0a02 */
[C---:B------:R-:W-:Y:S02]  /*9c60*/  IMAD R15, R0.reuse, R3, R15 ;  /* 0x00000003000f7224 */ /* 0x040fe400078e020f */
[----:B------:R-:W4:Y:S04]  /*9c70*/  LDL.LU R3, [R1+0x2f6c] ;  /* 0x002f6c0001037983 */ /* 0x000f280000300800 */
[----:B------:R-:W5:Y:S01]  /*9c80*/  LDL.LU R2, [R1+0x2f68] ;  /* 0x002f680001027983 */ /* 0x000f620000300800 */
[----:B------:R-:W-:Y:S01]  /*9c90*/  ISETP.GT.U32.AND P3, PT, R0, R5, PT ;  /* 0x000000050000720c */ /* 0x000fe20003f64070 */
[----:B------:R-:W-:-:S12]  /*9ca0*/  @!P0 IMAD.MOV R19, RZ, RZ, -R19 ;  /* 0x000000ffff138224 */ /* 0x000fd800078e0a13 */
[--C-:B------:R-:W-:Y:S01]  /*9cb0*/  @!P3 IMAD.IADD R5, R5, 0x1, -R0.reuse ;  /* 0x000000010505b824 */ /* 0x100fe200078e0a00 */
[----:B------:R-:W-:Y:S01]  /*9cc0*/  ISETP.GT.U32.AND P3, PT, R0, R26, PT ;  /* 0x0000001a0000720c */ /* 0x000fe20003f64070 */
[----:B------:R0:W-:Y:S04]  /*9cd0*/  STL [R1+0x2f18], R19 ;  /* 0x002f181301007387 */ /* 0x0001e80000100800 */
[----:B0-----:R-:W2:Y:S08]  /*9ce0*/  LDL.LU R19, [R1+0x288] ;  /* 0x0002880001137983 */ /* 0x001eb00000300800 */
[----:B------:R-:W-:Y:S01]  /*9cf0*/  @!P3 IMAD.IADD R26, R26, 0x1, -R0 ;  /* 0x000000011a1ab824 */ /* 0x000fe200078e0a00 */
[----:B------:R-:W-:Y:S01]  /*9d00*/  ISETP.GT.U32.AND P3, PT, R0, R24, PT ;  /* 0x000000180000720c */ /* 0x000fe20003f64070 */
[----:B------:R-:W-:-:S12]  /*9d10*/  @!P4 IMAD.MOV R22, RZ, RZ, -R22 ;  /* 0x000000ffff16c224 */ /* 0x000fd800078e0a16 */
[--C-:B------:R-:W-:Y:S01]  /*9d20*/  @!P3 IMAD.IADD R24, R24, 0x1, -R0.reuse ;  /* 0x000000011818b824 */ /* 0x100fe200078e0a00 */
[----:B------:R-:W-:Y:S01]  /*9d30*/  ISETP.GT.U32.AND P3, PT, R0, R16, PT ;  /* 0x000000100000720c */ /* 0x000fe20003f64070 */
[----:B------:R0:W-:Y:S04]  /*9d40*/  STL [R1+0x2f1c], R22 ;  /* 0x002f1c1601007387 */ /* 0x0001e80000100800 */
[----:B0-----:R-:W2:Y:S08]  /*9d50*/  LDL.LU R22, [R1+0x284] ;  /* 0x0002840001167983 */ /* 0x001eb00000300800 */
[----:B------:R-:W-:Y:S01]  /*9d60*/  @!P3 IMAD.IADD R16, R16, 0x1, -R0 ;  /* 0x000000011010b824 */ /* 0x000fe200078e0a00 */
[----:B------:R-:W-:-:S02]  /*9d70*/  ISETP.GT.U32.AND P3, PT, R0, R6, PT ;  /* 0x000000060000720c */ /* 0x000fc40003f64070 */
[----:B------:R-:W-:-:S11]  /*9d80*/  ISETP.GT.U32.AND P4, PT, R0, R25, PT ;  /* 0x000000190000720c */ /* 0x000fd60003f84070 */
[--C-:B------:R-:W-:Y:S01]  /*9d90*/  @!P3 IMAD.IADD R6, R6, 0x1, -R0.reuse ;  /* 0x000000010606b824 */ /* 0x100fe200078e0a00 */
[C---:B------:R-:W-:Y:S01]  /*9da0*/  ISETP.GT.U32.AND P3, PT, R0.reuse, R11, PT ;  /* 0x0000000b0000720c */ /* 0x040fe20003f64070 */
[----:B------:R-:W-:Y:S01]  /*9db0*/  @!P4 IMAD.IADD R25, R25, 0x1, -R0 ;  /* 0x000000011919c824 */ /* 0x000fe200078e0a00 */
[----:B------:R-:W-:Y:S01]  /*9dc0*/  ISETP.GT.U32.AND P4, PT, R0, R10, PT ;  /* 0x0000000a0000720c */ /* 0x000fe20003f84070 */
[----:B------:R-:W-:-:S10]  /*9dd0*/  @!P2 IMAD.MOV R5, RZ, RZ, -R5 ;  /* 0x000000ffff05a224 */ /* 0x000fd400078e0a05 */
[----:B------:R-:W-:Y:S01]  /*9de0*/  @!P3 IMAD.IADD R11, R11, 0x1, -R0 ;  /* 0x000000010b0bb824 */ /* 0x000fe200078e0a00 */
[----:B------:R-:W-:Y:S01]  /*9df0*/  ISETP.GT.U32.AND P3, PT, R0, R17, PT ;  /* 0x000000110000720c */ /* 0x000fe20003f64070 */
[----:B------:R-:W-:Y:S02]  /*9e00*/  @!P1 IMAD.MOV R12, RZ, RZ, -R12 ;  /* 0x000000ffff0c9224 */ /* 0x000fe400078e0a0c */
[----:B------:R-:W-:Y:S02]  /*9e10*/  @!P6 IMAD.MOV R18, RZ, RZ, -R18 ;  /* 0x000000ffff12e224 */ /* 0x000fe400078e0a12 */
[----:B------:R-:W-:-:S08]  /*9e20*/  @!P4 IMAD.IADD R10, R10, 0x1, -R0 ;  /* 0x000000010a0ac824 */ /* 0x000fd000078e0a00 */
[----:B------:R-:W-:Y:S02]  /*9e30*/  @!P3 IMAD.IADD R17, R17, 0x1, -R0 ;  /* 0x000000011111b824 */ /* 0x000fe400078e0a00 */
[----:B---3--:R-:W-:-:S05]  /*9e40*/  @!P5 IMAD.MOV R27, RZ, RZ, -R27 ;  /* 0x000000ffff1bd224 */ /* 0x008fca00078e0a1b */
[----:B------:R0:W-:Y:S04]  /*9e50*/  STL [R1+0x2f20], R27 ;  /* 0x002f201b01007387 */ /* 0x0001e80000100800 */
[----:B0-----:R-:W3:Y:S01]  /*9e60*/  LDL.LU R27, [R1+0x280] ;  /* 0x00028000011b7983 */ /* 0x001ee20000300800 */
[----:B-----5:R-:W-:-:S03]  /*9e70*/  ISETP.GE.AND P3, PT, R2, RZ, PT ;  /* 0x000000ff0200720c */ /* 0x020fc60003f66270 */
[----:B------:R0:W-:Y:S01]  /*9e80*/  STL [R1+0x2f24], R5 ;  /* 0x002f240501007387 */ /* 0x0001e20000100800 */
[----:B----4-:R-:W-:-:S03]  /*9e90*/  ISETP.GE.AND P4, PT, R3, RZ, PT ;  /* 0x000000ff0300720c */ /* 0x010fc60003f86270 */
[----:B------:R-:W-:Y:S04]  /*9ea0*/  STL [R1+0x2f44], R12 ;  /* 0x002f440c01007387 */ /* 0x000fe80000100800 */
[----:B------:R-:W-:Y:S04]  /*9eb0*/  STL [R1+0x2f48], R18 ;  /* 0x002f481201007387 */ /* 0x000fe80000100800 */
[----:B------:R-:W4:Y:S04]  /*9ec0*/  LDL.LU R2, [R1+0x2f64] ;  /* 0x002f640001027983 */ /* 0x000f280000300800 */
[----:B------:R-:W5:Y:S01]  /*9ed0*/  LDL.LU R3, [R1+0x2f60] ;  /* 0x002f600001037983 */ /* 0x000f620000300800 */
[----:B------:R-:W-:-:S13]  /*9ee0*/  ISETP.GT.U32.AND P0, PT, R0, R26, PT ;  /* 0x0000001a0000720c */ /* 0x000fda0003f04070 */
[----:B------:R-:W-:Y:S01]  /*9ef0*/  @!P0 IMAD.IADD R26, R26, 0x1, -R0 ;  /* 0x000000011a1a8824 */ /* 0x000fe200078e0a00 */
[----:B------:R-:W-:-:S13]  /*9f00*/  ISETP.GT.U32.AND P0, PT, R0, R28, PT ;  /* 0x0000001c0000720c */ /* 0x000fda0003f04070 */
[----:B------:R-:W-:Y:S01]  /*9f10*/  @!P0 IMAD.IADD R28, R28, 0x1, -R0 ;  /* 0x000000011c1c8824 */ /* 0x000fe200078e0a00 */
[----:B--2---:R-:W-:Y:S02]  /*9f20*/  ISETP.GE.AND P0, PT, R19, RZ, PT ;  /* 0x000000ff1300720c */ /* 0x004fe40003f06270 */
[C---:B------:R-:W-:Y:S02]  /*9f30*/  ISETP.GT.U32.AND P2, PT, R0.reuse, R24, PT ;  /* 0x000000180000720c */ /* 0x040fe40003f44070 */
[C---:B------:R-:W-:Y:S02]  /*9f40*/  ISETP.GT.U32.AND P1, PT, R0.reuse, R16, PT ;  /* 0x000000100000720c */ /* 0x040fe40003f24070 */
[----:B------:R-:W-:-:S07]  /*9f50*/  ISETP.GT.U32.AND P5, PT, R0, R6, PT ;  /* 0x000000060000720c */ /* 0x000fce0003fa4070 */
[----:B------:R-:W-:Y:S01]  /*9f60*/  @!P0 IMAD.MOV R25, RZ, RZ, -R25 ;  /* 0x000000ffff198224 */ /* 0x000fe200078e0a19 */
[C---:B------:R-:W-:Y:S02]  /*9f70*/  ISETP.GT.U32.AND P0, PT, R0.reuse, R17, PT ;  /* 0x000000110000720c */ /* 0x040fe40003f04070 */
[----:B------:R-:W-:Y:S01]  /*9f80*/  ISETP.GT.U32.AND P6, PT, R0, R8, PT ;  /* 0x000000080000720c */ /* 0x000fe20003fc4070 */
[--C-:B------:R-:W-:Y:S01]  /*9f90*/  @!P2 IMAD.IADD R24, R24, 0x1, -R0.reuse ;  /* 0x000000011818a824 */ /* 0x100fe200078e0a00 */
[----:B------:R-:W-:Y:S01]  /*9fa0*/  ISETP.GT.U32.AND P2, PT, R0, R15, PT ;  /* 0x0000000f0000720c */ /* 0x000fe20003f44070 */
[----:B------:R-:W-:Y:S02]  /*9fb0*/  @!P1 IMAD.IADD R16, R16, 0x1, -R0 ;  /* 0x0000000110109824 */ /* 0x000fe400078e0a00 */
[----:B------:R-:W-:-:S06]  /*9fc0*/  IMAD R9, R0, R29, R9 ;  /* 0x0000001d00097224 */ /* 0x000fcc00078e0209 */
[--C-:B------:R-:W-:Y:S01]  /*9fd0*/  @!P0 IMAD.IADD R17, R17, 0x1, -R0.reuse ;  /* 0x0000000111118824 */ /* 0x100fe200078e0a00 */
[----:B------:R-:W-:Y:S02]  /*9fe0*/  ISETP.GE.AND P0, PT, R21, RZ, PT ;  /* 0x000000ff1500720c */ /* 0x000fe40003f06270 */
[----:B------:R-:W1:Y:S01]  /*9ff0*/  S2R R21, SR_TID.X ;  /* 0x0000000000157919 */ /* 0x000e620000002100 */
[--C-:B------:R-:W-:Y:S01]  /*a000*/  @!P5 IMAD.IADD R6, R6, 0x1, -R0.reuse ;  /* 0x000000010606d824 */ /* 0x100fe200078e0a00 */
[----:B------:R-:W-:Y:S01]  /*a010*/  ISETP.GT.U32.AND P5, PT, R0, R9, PT ;  /* 0x000000090000720c */ /* 0x000fe20003fa4070 */
[--C-:B------:R-:W-:Y:S01]  /*a020*/  @!P6 IMAD.IADD R8, R8, 0x1, -R0.reuse ;  /* 0x000000010808e824 */ /* 0x100fe200078e0a00 */
[----:B------:R-:W-:Y:S01]  /*a030*/  ISETP.GE.AND P6, PT, R22, RZ, PT ;  /* 0x000000ff1600720c */ /* 0x000fe20003fc6270 */
[----:B------:R-:W-:Y:S01]  /*a040*/  @!P2 IMAD.IADD R15, R15, 0x1, -R0 ;  /* 0x000000010f0fa824 */ /* 0x000fe200078e0a00 */
[----:B------:R-:W-:Y:S02]  /*a050*/  ISETP.GE.AND P2, PT, R4, RZ, PT ;  /* 0x000000ff0400720c */ /* 0x000fe40003f46270 */
[----:B------:R-:W0:Y:S01]  /*a060*/  LDC R4, c[0x0][0x23c] ;  /* 0x00008f00ff047b82 */ /* 0x000e220000000800 */
[----:B------:R-:W-:Y:S01]  /*a070*/  @!P3 IMAD.MOV R24, RZ, RZ, -R24 ;  /* 0x000000ffff18b224 */ /* 0x000fe200078e0a18 */
[----:B------:R-:W-:Y:S01]  /*a080*/  ISETP.GT.U32.AND P3, PT, R0, R10, PT ;  /* 0x0000000a0000720c */ /* 0x000fe20003f64070 */
[----:B------:R-:W-:-:S04]  /*a090*/  @!P4 IMAD.MOV R16, RZ, RZ, -R16 ;  /* 0x000000ffff10c224 */ /* 0x000fc800078e0a10 */
[----:B------:R-:W-:Y:S01]  /*a0a0*/  @!P5 IMAD.IADD R9, R9, 0x1, -R0 ;  /* 0x000000010909d824 */ /* 0x000fe200078e0a00 */
[C---:B------:R-:W-:Y:S01]  /*a0b0*/  ISETP.GT.U32.AND P5, PT, R0.reuse, R28, PT ;  /* 0x0000001c0000720c */ /* 0x040fe20003fa4070 */
[----:B------:R-:W-:Y:S01]  /*a0c0*/  @!P6 IMAD.MOV R11, RZ, RZ, -R11 ;  /* 0x000000ffff0be224 */ /* 0x000fe200078e0a0b */
[C---:B------:R-:W-:Y:S02]  /*a0d0*/  ISETP.GT.U32.AND P6, PT, R0.reuse, R15, PT ;  /* 0x0000000f0000720c */ /* 0x040fe40003fc4070 */
[----:B------:R-:W-:Y:S01]  /*a0e0*/  ISETP.GT.U32.AND P4, PT, R0, R9, PT ;  /* 0x000000090000720c */ /* 0x000fe20003f84070 */
[----:B------:R-:W-:Y:S01]  /*a0f0*/  @!P2 IMAD.MOV R6, RZ, RZ, -R6 ;  /* 0x000000ffff06a224 */ /* 0x000fe200078e0a06 */
[----:B------:R-:W-:Y:S01]  /*a100*/  ISETP.GE.AND P2, PT, R7, RZ, PT ;  /* 0x000000ff0700720c */ /* 0x000fe20003f46270 */
[----:B------:R-:W-:-:S06]  /*a110*/  @!P3 IMAD.IADD R10, R10, 0x1, -R0 ;  /* 0x000000010a0ab824 */ /* 0x000fcc00078e0a00 */
[--C-:B------:R-:W-:Y:S01]  /*a120*/  @!P5 IMAD.IADD R28, R28, 0x1, -R0.reuse ;  /* 0x000000011c1cd824 */ /* 0x100fe200078e0a00 */
[----:B-1----:R-:W-:Y:S01]  /*a130*/  LOP3.LUT R21, R21, 0x3f, RZ, 0xc0, !PT ;  /* 0x0000003f15157812 */ /* 0x002fe200078ec0ff */
[--C-:B------:R-:W-:Y:S02]  /*a140*/  @!P6 IMAD.IADD R15, R15, 0x1, -R0.reuse ;  /* 0x000000010f0fe824 */ /* 0x100fe400078e0a00 */
[----:B------:R-:W-:Y:S02]  /*a150*/  @!P4 IMAD.IADD R9, R9, 0x1, -R0 ;  /* 0x000000010909c824 */ /* 0x000fe400078e0a00 */
[----:B0-----:R-:W-:Y:S01]  /*a160*/  IMAD R5, R21, R4, RZ ;  /* 0x0000000415057224 */ /* 0x001fe200078e02ff */
[----:B------:R-:W-:Y:S02]  /*a170*/  ISETP.GE.AND P3, PT, R13, RZ, PT ;  /* 0x000000ff0d00720c */ /* 0x000fe40003f66270 */
[----:B------:R-:W-:Y:S01]  /*a180*/  ISETP.GE.AND P6, PT, R14, RZ, PT ;  /* 0x000000ff0e00720c */ /* 0x000fe20003fc6270 */
[----:B------:R-:W-:Y:S01]  /*a190*/  IMAD R4, R4, 0x40, R5 ;  /* 0x0000004004047824 */ /* 0x000fe200078e0205 */
[----:B------:R-:W-:-:S02]  /*a1a0*/  ISETP.GE.AND P5, PT, R20, RZ, PT ;  /* 0x000000ff1400720c */ /* 0x000fc40003fa6270 */
[----:B---3--:R-:W-:-:S13]  /*a1b0*/  ISETP.GE.AND P1, PT, R27, RZ, PT ;  /* 0x000000ff1b00720c */ /* 0x008fda0003f26270 */
[----:B------:R-:W-:Y:S01]  /*a1c0*/  @!P1 IMAD.MOV R26, RZ, RZ, -R26 ;  /* 0x000000ffff1a9224 */ /* 0x000fe200078e0a1a */
[----:B------:R-:W-:-:S13]  /*a1d0*/  ISETP.GT.U32.AND P1, PT, R0, R8, PT ;  /* 0x000000080000720c */ /* 0x000fda0003f24070 */
[----:B------:R-:W-:Y:S01]  /*a1e0*/  @!P1 IMAD.IADD R8, R8, 0x1, -R0 ;  /* 0x0000000108089824 */ /* 0x000fe200078e0a00 */
[----:B------:R-:W-:Y:S01]  /*a1f0*/  ISETP.GE.AND P1, PT, R23, RZ, PT ;  /* 0x000000ff1700720c */ /* 0x000fe20003f26270 */
[----:B------:R-:W-:Y:S01]  /*a200*/  IMAD.MOV.U32 R0, RZ, RZ, R28 ;  /* 0x000000ffff007224 */ /* 0x000fe200078e001c */
[----:B------:R-:W-:Y:S01]  /*a210*/  STL [R1+0x2f4c], R26 ;  /* 0x002f4c1a01007387 */ /* 0x000fe20000100800 */
[----:B------:R-:W-:Y:S01]  /*a220*/  @!P2 IMAD.MOV R8, RZ, RZ, -R8 ;  /* 0x000000ffff08a224 */ /* 0x000fe200078e0a08 */
[----:B-----5:R-:W-:Y:S02]  /*a230*/  ISETP.NE.AND P2, PT, R3, RZ, PT ;  /* 0x000000ff0300720c */ /* 0x020fe40003f45270 */
[----:B------:R4:W-:Y:S01]  /*a240*/  STL [R1+0x2f50], R11 ;  /* 0x002f500b01007387 */ /* 0x0009e20000100800 */
[----:B------:R-:W-:-:S03]  /*a250*/  LOP3.LUT R29, RZ, R3, RZ, 0x33, !PT ;  /* 0x00000003ff1d7212 */ /* 0x000fc600078e33ff */
[----:B------:R-:W-:Y:S03]  /*a260*/  STL [R1+0x2f54], R25 ;  /* 0x002f541901007387 */ /* 0x000fe60000100800 */
[----:B------:R-:W-:Y:S01]  /*a270*/  @!P1 IMAD.MOV R0, RZ, RZ, -R0 ;  /* 0x000000ffff009224 */ /* 0x000fe200078e0a00 */
[----:B------:R-:W-:Y:S01]  /*a280*/  IADD3 R3, P1, R5, UR6, RZ ;  /* 0x0000000605037c10 */ /* 0x000fe2000ff3e0ff */
[----:B------:R-:W-:Y:S04]  /*a290*/  STL [R1+0x2f58], R24 ;  /* 0x002f581801007387 */ /* 0x000fe80000100800 */
[----:B------:R-:W-:Y:S04]  /*a2a0*/  STL [R1+0x2f5c], R16 ;  /* 0x002f5c1001007387 */ /* 0x000fe80000100800 */
[----:B------:R-:W2:Y:S04]  /*a2b0*/  LDL.LU R13, [R1+0x8c] ;  /* 0x00008c00010d7983 */ /* 0x000ea80000300800 */
[----:B------:R-:W3:Y:S04]  /*a2c0*/  LDL.LU R19, [R1+0x58] ;  /* 0x0000580001137983 */ /* 0x000ee80000300800 */
[----:B------:R0:W-:Y:S01]  /*a2d0*/  STL [R1+0x2e18], R3 ;  /* 0x002e180301007387 */ /* 0x0001e20000100800 */
[----:B------:R-:W-:Y:S01]  /*a2e0*/  IADD3 R28, P4, R4, UR6, RZ ;  /* 0x00000006041c7c10 */ /* 0x000fe2000ff9e0ff */
[----:B------:R-:W-:Y:S01]  /*a2f0*/  @!P5 IMAD.MOV R17, RZ, RZ, -R17 ;  /* 0x000000ffff11d224 */ /* 0x000fe200078e0a11 */
[C---:B----4-:R-:W-:Y:S01]  /*a300*/  SEL R11, R29.reuse, R2, !P2 ;  /* 0x000000021d0b7207 */ /* 0x050fe20005000000 */
[----:B------:R-:W-:Y:S01]  /*a310*/  @!P0 IMAD.MOV R10, RZ, RZ, -R10 ;  /* 0x000000ffff0a8224 */ /* 0x000fe200078e0a0a */
[C---:B------:R-:W-:Y:S01]  /*a320*/  SEL R6, R29.reuse, R6, !P2 ;  /* 0x000000061d067207 */ /* 0x040fe20005000000 */
[----:B------:R-:W-:Y:S01]  /*a330*/  @!P3 IMAD.MOV R15, RZ, RZ, -R15 ;  /* 0x000000ffff0fb224 */ /* 0x000fe200078e0a0f */
[----:B0-----:R-:W4:Y:S01]  /*a340*/  LDL.LU R3, [R1+0x20] ;  /* 0x0000200001037983 */ /* 0x001f220000300800 */
[----:B------:R-:W-:Y:S01]  /*a350*/  @!P6 IMAD.MOV R9, RZ, RZ, -R9 ;  /* 0x000000ffff09e224 */ /* 0x000fe200078e0a09 */
[C---:B------:R-:W-:Y:S01]  /*a360*/  SEL R8, R29.reuse, R8, !P2 ;  /* 0x000000081d087207 */ /* 0x040fe20005000000 */
[----:B------:R-:W-:Y:S01]  /*a370*/  UIMAD UR16, UR16, 0x5d, URZ ;  /* 0x0000005d101078a4 */ /* 0x000fe2000f8e023f */
[----:B------:R-:W5:Y:S01]  /*a380*/  LDL.LU R12, [R1+0x1c] ;  /* 0x00001c00010c7983 */ /* 0x000f620000300800 */
[----:B------:R-:W-:Y:S01]  /*a390*/  SEL R0, R29, R0, !P2 ;  /* 0x000000001d007207 */ /* 0x000fe20005000000 */
[----:B------:R-:W-:-:S02]  /*a3a0*/  UIMAD UR17, UR17, 0x5c, URZ ;  /* 0x0000005c111178a4 */ /* 0x000fc4000f8e023f */
[----:B------:R-:W4:Y:S01]  /*a3b0*/  LDL.LU R7, [R1+0x4] ;  /* 0x0000040001077983 */ /* 0x000f220000300800 */
[----:B------:R-:W-:Y:S02]  /*a3c0*/  UIMAD UR18, UR18, 0x5b, URZ ;  /* 0x0000005b121278a4 */ /* 0x000fe4000f8e023f */
[----:B------:R-:W-:Y:S01]  /*a3d0*/  UIMAD UR19, UR19, 0x5a, URZ ;  /* 0x0000005a131378a4 */ /* 0x000fe2000f8e023f */
[----:B------:R-:W4:Y:S01]  /*a3e0*/  LDL.LU R14, [R1+0x98] ;  /* 0x00009800010e7983 */ /* 0x000f220000300800 */
[----:B------:R-:W-:Y:S02]  /*a3f0*/  UIMAD UR20, UR20, 0x59, URZ ;  /* 0x00000059141478a4 */ /* 0x000fe4000f8e023f */
[----:B------:R-:W-:Y:S01]  /*a400*/  UIMAD UR21, UR21, 0x58, URZ ;  /* 0x00000058151578a4 */ /* 0x000fe2000f8e023f */
[----:B------:R-:W4:Y:S01]  /*a410*/  LDL.LU R16, [R1+0x19c] ;  /* 0x00019c0001107983 */ /* 0x000f220000300800 */
[----:B------:R-:W-:Y:S02]  /*a420*/  UIMAD UR22, UR22, 0x57, URZ ;  /* 0x00000057161678a4 */ /* 0x000fe4000f8e023f */
[----:B------:R-:W-:Y:S01]  /*a430*/  UIMAD UR23, UR23, 0x56, URZ ;  /* 0x00000056171778a4 */ /* 0x000fe2000f8e023f */
[----:B------:R-:W4:Y:S01]  /*a440*/  LDL.LU R24, [R1+0x194] ;  /* 0x0001940001187983 */ /* 0x000f220000300800 */
[----:B------:R-:W-:-:S02]  /*a450*/  UIMAD UR24, UR24, 0x55, URZ ;  /* 0x00000055181878a4 */ /* 0x000fc4000f8e023f */
        /* <DEDUP_REMOVED lines=19> */
[----:B------:R0:W-:Y:S01]  /*a590*/  STL [R1+0x2e1c], R28 ;  /* 0x002e1c1c01007387 */ /* 0x0001e20000100800 */
[----:B------:R-:W-:Y:S02]  /*a5a0*/  UIMAD UR42, UR42, 0x47, URZ ;  /* 0x000000472a2a78a4 */ /* 0x000fe4000f8e023f */
[----:B------:R-:W-:Y:S02]  /*a5b0*/  UIMAD UR43, UR43, 0x46, URZ ;  /* 0x000000462b2b78a4 */ /* 0x000fe4000f8e023f */
[----:B------:R-:W-:Y:S02]  /*a5c0*/  UIMAD UR44, UR44, 0x45, URZ ;  /* 0x000000452c2c78a4 */ /* 0x000fe4000f8e023f */
[----:B------:R-:W-:Y:S02]  /*a5d0*/  UIMAD UR45, UR45, 0x44, URZ ;  /* 0x000000442d2d78a4 */ /* 0x000fe4000f8e023f */
[----:B------:R-:W-:Y:S01]  /*a5e0*/  UIMAD UR46, UR46, 0x43, URZ ;  /* 0x000000432e2e78a4 */ /* 0x000fe2000f8e023f */
[----:B0-----:R-:W4:Y:S01]  /*a5f0*/  LDL.LU R28, [R1+0x24] ;  /* 0x00002400011c7983 */ /* 0x001f220000300800 */
[----:B------:R-:W-:-:S02]  /*a600*/  UIMAD UR47, UR47, 0x42, URZ ;  /* 0x000000422f2f78a4 */ /* 0x000fc4000f8e023f */
[----:B------:R-:W-:Y:S01]  /*a610*/  UIMAD UR48, UR48, 0x41, URZ ;  /* 0x00000041303078a4 */ /* 0x000fe2000f8e023f */
[----:B------:R-:W4:Y:S01]  /*a620*/  LDL.LU R2, [R1+0x28] ;  /* 0x0000280001027983 */ /* 0x000f220000300800 */
[----:B------:R-:W-:Y:S02]  /*a630*/  USHF.L.U32 UR49, UR49, 0x6, URZ ;  /* 0x0000000631317899 */ /* 0x000fe4000800063f */
[----:B------:R-:W-:Y:S01]  /*a640*/  UIMAD UR50, UR50, 0x3f, URZ ;  /* 0x0000003f323278a4 */ /* 0x000fe2000f8e023f */
[----:B------:R-:W4:Y:S01]  /*a650*/  LDL.LU R21, [R1+0x188] ;  /* 0x0001880001157983 */ /* 0x000f220000300800 */
[----:B------:R-:W-:Y:S02]  /*a660*/  UIMAD UR51, UR51, 0x3e, URZ ;  /* 0x0000003e333378a4 */ /* 0x000fe4000f8e023f */
[----:B------:R-:W-:Y:S01]  /*a670*/  UIMAD UR52, UR52, 0x3d, URZ ;  /* 0x0000003d343478a4 */ /* 0x000fe2000f8e023f */
[----:B------:R0:W-:Y:S01]  /*a680*/  STL [R1+0x1d8], R11 ;  /* 0x0001d80b01007387 */ /* 0x0001e20000100800 */
[----:B------:R-:W-:-:S02]  /*a690*/  UIMAD UR53, UR53, 0x3c, URZ ;  /* 0x0000003c353578a4 */ /* 0x000fc4000f8e023f */
[----:B------:R-:W-:Y:S02]  /*a6a0*/  UIMAD UR54, UR54, 0x3b, URZ ;  /* 0x0000003b363678a4 */ /* 0x000fe4000f8e023f */
[----:B------:R-:W-:Y:S02]  /*a6b0*/  UIMAD UR55, UR55, 0x3a, URZ ;  /* 0x0000003a373778a4 */ /* 0x000fe4000f8e023f */
[----:B------:R-:W-:Y:S02]  /*a6c0*/  UIMAD UR56, UR56, 0x39, URZ ;  /* 0x00000039383878a4 */ /* 0x000fe4000f8e023f */
[----:B------:R-:W-:Y:S01]  /*a6d0*/  UIMAD UR57, UR57, 0x38, URZ ;  /* 0x00000038393978a4 */ /* 0x000fe2000f8e023f */
[----:B0-----:R-:W4:Y:S01]  /*a6e0*/  LDL.LU R11, [R1+0x184] ;  /* 0x00018400010b7983 */ /* 0x001f220000300800 */
[----:B------:R-:W-:Y:S02]  /*a6f0*/  UIMAD UR58, UR58, 0x37, URZ ;  /* 0x000000373a3a78a4 */ /* 0x000fe4000f8e023f */
[----:B------:R-:W-:-:S02]  /*a700*/  UIMAD UR60, UR60, 0x36, URZ ;  /* 0x000000363c3c78a4 */ /* 0x000fc4000f8e023f */
[----:B------:R-:W-:Y:S02]  /*a710*/  UIMAD UR61, UR61, 0x35, URZ ;  /* 0x000000353d3d78a4 */ /* 0x000fe4000f8e023f */
[----:B------:R-:W-:Y:S01]  /*a720*/  UIMAD UR5, UR5, 0x34, URZ ;  /* 0x00000034050578a4 */ /* 0x000fe2000f8e023f */
[----:B------:R-:W-:Y:S01]  /*a730*/  ULDC UR6, c[0x0][0x238] ;  /* 0x00008e0000067ab9 */ /* 0x000fe20000000800 */
[C---:B--2---:R-:W-:Y:S02]  /*a740*/  SEL R22, R29.reuse, R13, !P2 ;  /* 0x0000000d1d167207 */ /* 0x044fe40005000000 */
[----:B------:R-:W2:Y:S01]  /*a750*/  LDL.LU R13, [R1+0x180] ;  /* 0x00018000010d7983 */ /* 0x000ea20000300800 */
[----:B---3--:R-:W-:-:S03]  /*a760*/  SEL R19, R29, R19, !P2 ;  /* 0x000000131d137207 */ /* 0x008fc60005000000 */
[----:B------:R0:W-:Y:S04]  /*a770*/  STL [R1+0x1d4], R22 ;  /* 0x0001d41601007387 */ /* 0x0001e80000100800 */
[----:B------:R-:W3:Y:S04]  /*a780*/  LDL.LU R26, [R1+0x17c] ;  /* 0x00017c00011a7983 */ /* 0x000ee80000300800 */
[----:B------:R-:W3:Y:S04]  /*a790*/  LDL.LU R27, [R1+0x174] ;  /* 0x00017400011b7983 */ /* 0x000ee80000300800 */
[----:B------:R1:W-:Y:S04]  /*a7a0*/  STL [R1+0x1d0], R19 ;  /* 0x0001d01301007387 */ /* 0x0003e80000100800 */
[----:B0-----:R-:W3:Y:S01]  /*a7b0*/  LDL.LU R22, [R1+0x170] ;  /* 0x0001700001167983 */ /* 0x001ee20000300800 */
[----:B-----5:R-:W-:-:S03]  /*a7c0*/  SEL R12, R29, R12, !P2 ;  /* 0x0000000c1d0c7207 */ /* 0x020fc60005000000 */
[----:B-1----:R-:W5:Y:S01]  /*a7d0*/  LDL.LU R19, [R1+0x15c] ;  /* 0x00015c0001137983 */ /* 0x002f620000300800 */
[C---:B----4-:R-:W-:Y:S02]  /*a7e0*/  SEL R2, R29.reuse, R2, !P2 ;  /* 0x000000021d027207 */ /* 0x050fe40005000000 */
[----:B------:R-:W-:-:S03]  /*a7f0*/  SEL R28, R29, R28, !P2 ;  /* 0x0000001c1d1c7207 */ /* 0x000fc60005000000 */
[----:B------:R0:W-:Y:S04]  /*a800*/  STL [R1+0x1c8], R2 ;  /* 0x0001c80201007387 */ /* 0x0001e80000100800 */
[----:B------:R-:W-:Y:S01]  /*a810*/  STL [R1+0x1c4], R28 ;  /* 0x0001c41c01007387 */ /* 0x000fe20000100800 */
[C---:B0-----:R-:W-:Y:S02]  /*a820*/  SEL R2, R29.reuse, R3, !P2 ;  /* 0x000000031d027207 */ /* 0x041fe40005000000 */
[----:B------:R-:W-:-:S03]  /*a830*/  SEL R3, R29, R7, !P2 ;  /* 0x000000071d037207 */ /* 0x000fc60005000000 */
[----:B------:R0:W-:Y:S04]  /*a840*/  STL [R1+0x1c0], R2 ;  /* 0x0001c00201007387 */ /* 0x0001e80000100800 */
[----:B------:R1:W-:Y:S01]  /*a850*/  STL [R1+0x1bc], R12 ;  /* 0x0001bc0c01007387 */ /* 0x0003e20000100800 */
[----:B0-----:R-:W-:-:S03]  /*a860*/  SEL R2, R29, R14, !P2 ;  /* 0x0000000e1d027207 */ /* 0x001fc60005000000 */
[----:B-1----:R-:W4:Y:S04]  /*a870*/  LDL.LU R12, [R1+0x164] ;  /* 0x00016400010c7983 */ /* 0x002f280000300800 */
[----:B------:R0:W-:Y:S04]  /*a880*/  STL [R1+0x1b8], R3 ;  /* 0x0001b80301007387 */ /* 0x0001e80000100800 */
[----:B------:R-:W4:Y:S04]  /*a890*/  LDL.LU R7, [R1+0x160] ;  /* 0x0001600001077983 */ /* 0x000f280000300800 */
[----:B------:R1:W-:Y:S04]  /*a8a0*/  STL [R1+0x1b4], R2 ;  /* 0x0001b40201007387 */ /* 0x0003e80000100800 */
[----:B------:R-:W4:Y:S01]  /*a8b0*/  LDL.LU R14, [R1+0x154] ;  /* 0x00015400010e7983 */ /* 0x000f220000300800 */
[----:B0-----:R-:W-:-:S02]  /*a8c0*/  SEL R3, R29, R16, !P2 ;  /* 0x000000101d037207 */ /* 0x001fc40005000000 */
[----:B-1----:R-:W-:-:S03]  /*a8d0*/  SEL R2, R29, R24, !P2 ;  /* 0x000000181d027207 */ /* 0x002fc60005000000 */
[----:B------:R0:W-:Y:S01]  /*a8e0*/  STL [R1+0x1b0], R3 ;  /* 0x0001b00301007387 */ /* 0x0001e20000100800 */
[----:B------:R-:W-:-:S03]  /*a8f0*/  SEL R16, R29, R25, !P2 ;  /* 0x000000191d107207 */ /* 0x000fc60005000000 */
[----:B------:R1:W-:Y:S01]  /*a900*/  STL [R1+0x1ac], R2 ;  /* 0x0001ac0201007387 */ /* 0x0003e20000100800 */
[----:B0-----:R-:W-:-:S03]  /*a910*/  SEL R3, R29, R18, !P2 ;  /* 0x000000121d037207 */ /* 0x001fc60005000000 */
[----:B------:R-:W-:Y:S01]  /*a920*/  STL [R1+0x1a8], R16 ;  /* 0x0001a81001007387 */ /* 0x000fe20000100800 */
[C---:B-1----:R-:W-:Y:S02]  /*a930*/  SEL R2, R29.reuse, R5, !P2 ;  /* 0x000000051d027207 */ /* 0x042fe40005000000 */
[C---:B------:R-:W-:Y:S01]  /*a940*/  SEL R5, R29.reuse, R23, !P2 ;  /* 0x000000171d057207 */ /* 0x040fe20005000000 */
[----:B------:R0:W-:Y:S04]  /*a950*/  STL [R1+0x1a4], R3 ;  /* 0x0001a40301007387 */ /* 0x0001e80000100800 */
[----:B------:R1:W-:Y:S04]  /*a960*/  STL [R1+0x1a0], R2 ;  /* 0x0001a00201007387 */ /* 0x0003e80000100800 */
[----:B------:R1:W-:Y:S01]  /*a970*/  STL [R1+0x19c], R5 ;  /* 0x00019c0501007387 */ /* 0x0003e20000100800 */
[----:B0-----:R-:W-:-:S03]  /*a980*/  SEL R3, R29, R20, !P2 ;  /* 0x000000141d037207 */ /* 0x001fc60005000000 */
[----:B------:R-:W4:Y:S01]  /*a990*/  LDL.LU R18, [R1+0x158] ;  /* 0x0001580001127983 */ /* 0x000f220000300800 */
[----:B-1----:R-:W-:-:S03]  /*a9a0*/  SEL R2, R29, R4, !P2 ;  /* 0x000000041d027207 */ /* 0x002fc60005000000 */
[----:B------:R-:W-:Y:S04]  /*a9b0*/  STL [R1+0x198], R3 ;  /* 0x0001980301007387 */ /* 0x000fe80000100800 */
[----:B------:R-:W4:Y:S04]  /*a9c0*/  LDL.LU R5, [R1+0x10c] ;  /* 0x00010c0001057983 */ /* 0x000f280000300800 */
[----:B------:R0:W-:Y:S04]  /*a9d0*/  STL [R1+0x194], R2 ;  /* 0x0001940201007387 */ /* 0x0001e80000100800 */
[----:B------:R-:W4:Y:S04]  /*a9e0*/  LDL.LU R23, [R1+0x144] ;  /* 0x0001440001177983 */ /* 0x000f280000300800 */
[----:B------:R-:W4:Y:S04]  /*a9f0*/  LDL.LU R20, [R1+0x148] ;  /* 0x0001480001147983 */ /* 0x000f280000300800 */
[----:B------:R-:W4:Y:S01]  /*aa00*/  LDL.LU R4, [R1+0x14c] ;  /* 0x00014c0001047983 */ /* 0x000f220000300800 */
[----:B0-----:R-:W-:-:S03]  /*aa10*/  SEL R2, R29, R21, !P2 ;  /* 0x000000151d027207 */ /* 0x001fc60005000000 */
[----:B------:R-:W4:Y:S01]  /*aa20*/  LDL.LU R21, [R1+0x150] ;  /* 0x0001500001157983 */ /* 0x000f220000300800 */
[----:B------:R-:W-:-:S03]  /*aa30*/  SEL R3, R29, R11, !P2 ;  /* 0x0000000b1d037207 */ /* 0x000fc60005000000 */
[----:B------:R2:W-:Y:S02]  /*aa40*/  STL [R1+0x190], R2 ;  /* 0x0001900201007387 */ /* 0x0005e40000100800 */
[C---:B--2---:R-:W-:Y:S02]  /*aa50*/  SEL R2, R29.reuse, R13, !P2 ;  /* 0x0000000d1d027207 */ /* 0x044fe40005000000 */
[----:B------:R-:W2:Y:S04]  /*aa60*/  LDL.LU R13, [R1+0x1e4] ;  /* 0x0001e400010d7983 */ /* 0x000ea80000300800 */
[----:B------:R3:W-:Y:S04]  /*aa70*/  STL [R1+0x18c], R3 ;  /* 0x00018c0301007387 */ /* 0x0007e80000100800 */
[----:B------:R0:W-:Y:S01]  /*aa80*/  STL [R1+0x188], R2 ;  /* 0x0001880201007387 */ /* 0x0001e20000100800 */
[----:B---3--:R-:W-:-:S02]  /*aa90*/  SEL R3, R29, R26, !P2 ;  /* 0x0000001a1d037207 */ /* 0x008fc40005000000 */
[----:B0-----:R-:W-:-:S03]  /*aaa0*/  SEL R2, R29, R27, !P2 ;  /* 0x0000001b1d027207 */ /* 0x001fc60005000000 */
[----:B------:R5:W-:Y:S01]  /*aab0*/  STL [R1+0x184], R3 ;  /* 0x0001840301007387 */ /* 0x000be20000100800 */
[----:B------:R-:W-:-:S03]  /*aac0*/  SEL R11, R29, R22, !P2 ;  /* 0x000000161d0b7207 */ /* 0x000fc60005000000 */
[----:B------:R0:W-:Y:S01]  /*aad0*/  STL [R1+0x180], R2 ;  /* 0x0001800201007387 */ /* 0x0001e20000100800 */
[----:B-----5:R-:W-:-:S03]  /*aae0*/  SEL R3, R29, R19, !P2 ;  /* 0x000000131d037207 */ /* 0x020fc60005000000 */
[----:B0-----:R-:W3:Y:S04]  /*aaf0*/  LDL.LU R2, [R1+0x120] ;  /* 0x0001200001027983 */ /* 0x001ee80000300800 */
[----:B------:R-:W-:Y:S04]  /*ab00*/  STL [R1+0x17c], R11 ;  /* 0x00017c0b01007387 */ /* 0x000fe80000100800 */
[----:B------:R-:W5:Y:S04]  /*ab10*/  LDL.LU R28, [R1+0x138] ;  /* 0x00013800011c7983 */ /* 0x000f680000300800 */
[----:B------:R0:W-:Y:S04]  /*ab20*/  STL [R1+0x178], R3 ;  /* 0x0001780301007387 */ /* 0x0001e80000100800 */
[----:B0-----:R-:W5:Y:S04]  /*ab30*/  LDL.LU R3, [R1+0x140] ;  /* 0x0001400001037983 */ /* 0x001f680000300800 */
[----:B------:R-:W5:Y:S04]  /*ab40*/  LDL.LU R27, [R1+0x13c] ;  /* 0x00013c00011b7983 */ /* 0x000f680000300800 */
[----:B------:R-:W5:Y:S04]  /*ab50*/  LDL.LU R22, [R1+0x124] ;  /* 0x0001240001167983 */ /* 0x000f680000300800 */
[----:B------:R-:W5:Y:S01]  /*ab60*/  LDL.LU R19, [R1+0x134] ;  /* 0x0001340001137983 */ /* 0x000f620000300800 */
[----:B----4-:R-:W-:-:S05]  /*ab70*/  SEL R12, R29, R12, !P2 ;  /* 0x0000000c1d0c7207 */ /* 0x010fca0005000000 */
[----:B------:R-:W-:Y:S01]  /*ab80*/  STL [R1+0x174], R12 ;  /* 0x0001740c01007387 */ /* 0x000fe20000100800 */
[----:B------:R-:W-:-:S03]  /*ab90*/  SEL R11, R29, R7, !P2 ;  /* 0x000000071d0b7207 */ /* 0x000fc60005000000 */
[----:B------:R-:W4:Y:S04]  /*aba0*/  LDL.LU R16, [R1+0x128] ;  /* 0x0001280001107983 */ /* 0x000f280000300800 */
[----:B------:R0:W-:Y:S01]  /*abb0*/  STL [R1+0x170], R11 ;  /* 0x0001700b01007387 */ /* 0x0001e20000100800 */
[----:B------:R-:W-:-:S03]  /*abc0*/  SEL R7, R29, R14, !P2 ;  /* 0x0000000e1d077207 */ /* 0x000fc60005000000 */
[----:B------:R-:W4:Y:S04]  /*abd0*/  LDL.LU R24, [R1+0x130] ;  /* 0x0001300001187983 */ /* 0x000f280000300800 */
[----:B------:R1:W-:Y:S04]  /*abe0*/  STL [R1+0x16c], R7 ;  /* 0x00016c0701007387 */ /* 0x0003e80000100800 */
[----:B------:R-:W4:Y:S04]  /*abf0*/  LDL.LU R25, [R1+0x12c] ;  /* 0x00012c0001197983 */ /* 0x000f280000300800 */
[----:B0-----:R-:W4:Y:S04]  /*ac00*/  LDL.LU R11, [R1+0x1e0] ;  /* 0x0001e000010b7983 */ /* 0x001f280000300800 */
[----:B------:R-:W4:Y:S04]  /*ac10*/  LDL.LU R26, [R1+0x11c] ;  /* 0x00011c00011a7983 */ /* 0x000f280000300800 */
[----:B------:R-:W4:Y:S04]  /*ac20*/  LDL.LU R12, [R1+0x118] ;  /* 0x00011800010c7983 */ /* 0x000f280000300800 */
[----:B-1----:R-:W4:Y:S04]  /*ac30*/  LDL.LU R7, [R1+0x114] ;  /* 0x0001140001077983 */ /* 0x002f280000300800 */
[----:B------:R-:W4:Y:S01]  /*ac40*/  LDL.LU R14, [R1+0x110] ;  /* 0x00011000010e7983 */ /* 0x000f220000300800 */
[----:B------:R-:W-:-:S05]  /*ac50*/  SEL R18, R29, R18, !P2 ;  /* 0x000000121d127207 */ /* 0x000fca0005000000 */
[----:B------:R0:W-:Y:S02]  /*ac60*/  STL [R1+0x168], R18 ;  /* 0x0001681201007387 */ /* 0x0001e40000100800 */
[C---:B0-----:R-:W-:Y:S02]  /*ac70*/  SEL R18, R29.reuse, R5, !P2 ;  /* 0x000000051d127207 */ /* 0x041fe40005000000 */
[C---:B------:R-:W-:Y:S02]  /*ac80*/  SEL R23, R29.reuse, R23, !P2 ;  /* 0x000000171d177207 */ /* 0x040fe40005000000 */
[C---:B------:R-:W-:Y:S01]  /*ac90*/  SEL R5, R29.reuse, R20, !P2 ;  /* 0x000000141d057207 */ /* 0x040fe20005000000 */
[----:B------:R0:W-:Y:S04]  /*aca0*/  STL [R1+0x164], R18 ;  /* 0x0001641201007387 */ /* 0x0001e80000100800 */
[----:B------:R-:W-:Y:S01]  /*acb0*/  STL [R1+0x160], R23 ;  /* 0x0001601701007387 */ /* 0x000fe20000100800 */
[----:B0-----:R-:W-:-:S03]  /*acc0*/  SEL R18, R29, R4, !P2 ;  /* 0x000000041d127207 */ /* 0x001fc60005000000 */
[----:B------:R-:W4:Y:S04]  /*acd0*/  LDL.LU R4, [R1+0x108] ;  /* 0x0001080001047983 */ /* 0x000f280000300800 */
[----:B------:R0:W-:Y:S04]  /*ace0*/  STL [R1+0x15c], R5 ;  /* 0x00015c0501007387 */ /* 0x0001e80000100800 */
[----:B------:R1:W-:Y:S01]  /*acf0*/  STL [R1+0x158], R18 ;  /* 0x0001581201007387 */ /* 0x0003e20000100800 */
[----:B0-----:R-:W-:-:S03]  /*ad00*/  SEL R5, R29, R21, !P2 ;  /* 0x000000151d057207 */ /* 0x001fc60005000000 */
[----:B-1----:R-:W4:Y:S04]  /*ad10*/  LDL.LU R18, [R1+0x104] ;  /* 0x0001040001127983 */ /* 0x002f280000300800 */
[----:B------:R-:W4:Y:S04]  /*ad20*/  LDL.LU R21, [R1+0xfc] ;  /* 0x0000fc0001157983 */ /* 0x000f280000300800 */
[----:B------:R0:W-:Y:S04]  /*ad30*/  STL [R1+0x154], R5 ;  /* 0x0001540501007387 */ /* 0x0001e80000100800 */
[----:B0-----:R-:W4:Y:S04]  /*ad40*/  LDL.LU R5, [R1+0xe8] ;  /* 0x0000e80001057983 */ /* 0x001f280000300800 */
[----:B------:R-:W4:Y:S01]  /*ad50*/  LDL.LU R23, [R1+0xec] ;  /* 0x0000ec0001177983 */ /* 0x000f220000300800 */
[----:B--2---:R-:W-:-:S05]  /*ad60*/  SEL R13, R29, R13, !P2 ;  /* 0x0000000d1d0d7207 */ /* 0x004fca0005000000 */
[----:B------:R0:W-:Y:S04]  /*ad70*/  STL [R1+0x150], R13 ;  /* 0x0001500d01007387 */ /* 0x0001e80000100800 */
[----:B------:R-:W2:Y:S04]  /*ad80*/  LDL.LU R20, [R1+0xf8] ;  /* 0x0000f80001147983 */ /* 0x000ea80000300800 */
[----:B0-----:R-:W2:Y:S01]  /*ad90*/  LDL.LU R13, [R1+0xf0] ;  /* 0x0000f000010d7983 */ /* 0x001ea20000300800 */
[----:B---3--:R-:W-:-:S05]  /*ada0*/  SEL R2, R29, R2, !P2 ;  /* 0x000000021d027207 */ /* 0x008fca0005000000 */
[----:B------:R0:W-:Y:S01]  /*adb0*/  STL [R1+0x14c], R2 ;  /* 0x00014c0201007387 */ /* 0x0001e20000100800 */
[----:B-----5:R-:W-:-:S05]  /*adc0*/  SEL R28, R29, R28, !P2 ;  /* 0x0000001c1d1c7207 */ /* 0x020fca0005000000 */
[----:B------:R-:W-:Y:S01]  /*add0*/  STL [R1+0x148], R28 ;  /* 0x0001481c01007387 */ /* 0x000fe20000100800 */
[C---:B0-----:R-:W-:Y:S02]  /*ade0*/  SEL R2, R29.reuse, R3, !P2 ;  /* 0x000000031d027207 */ /* 0x041fe40005000000 */
[----:B------:R-:W-:-:S03]  /*adf0*/  SEL R27, R29, R27, !P2 ;  /* 0x0000001b1d1b7207 */ /* 0x000fc60005000000 */
[----:B------:R0:W-:Y:S01]  /*ae00*/  STL [R1+0x144], R2 ;  /* 0x0001440201007387 */ /* 0x0001e20000100800 */
[----:B------:R-:W-:-:S03]  /*ae10*/  SEL R3, R29, R22, !P2 ;  /* 0x000000161d037207 */ /* 0x000fc60005000000 */
[----:B------:R1:W-:Y:S01]  /*ae20*/  STL [R1+0x140], R27 ;  /* 0x0001401b01007387 */ /* 0x0003e20000100800 */
[----:B0-----:R-:W-:-:S03]  /*ae30*/  SEL R2, R29, R19, !P2 ;  /* 0x000000131d027207 */ /* 0x001fc60005000000 */
[----:B-1----:R-:W3:Y:S04]  /*ae40*/  LDL.LU R27, [R1+0xf4] ;  /* 0x0000f400011b7983 */ /* 0x002ee80000300800 */
[----:B------:R4:W-:Y:S04]  /*ae50*/  STL [R1+0x13c], R3 ;  /* 0x00013c0301007387 */ /* 0x0009e80000100800 */
[----:B------:R-:W5:Y:S04]  /*ae60*/  LDL.LU R22, [R1+0x1dc] ;  /* 0x0001dc0001167983 */ /* 0x000f680000300800 */
[----:B------:R0:W-:Y:S04]  /*ae70*/  STL [R1+0x138], R2 ;  /* 0x0001380201007387 */ /* 0x0001e80000100800 */
[----:B------:R-:W5:Y:S01]  /*ae80*/  LDL.LU R19, [R1+0xe4] ;  /* 0x0000e40001137983 */ /* 0x000f620000300800 */
[----:B----4-:R-:W-:-:S02]  /*ae90*/  SEL R3, R29, R16, !P2 ;  /* 0x000000101d037207 */ /* 0x010fc40005000000 */
[----:B------:R-:W-:-:S03]  /*aea0*/  SEL R16, R29, R24, !P2 ;  /* 0x000000181d107207 */ /* 0x000fc60005000000 */
[----:B------:R1:W-:Y:S01]  /*aeb0*/  STL [R1+0x134], R3 ;  /* 0x0001340301007387 */ /* 0x0003e20000100800 */
[----:B0-----:R-:W-:-:S03]  /*aec0*/  SEL R2, R29, R25, !P2 ;  /* 0x000000191d027207 */ /* 0x001fc60005000000 */
[----:B------:R-:W-:Y:S01]  /*aed0*/  STL [R1+0x130], R16 ;  /* 0x0001301001007387 */ /* 0x000fe20000100800 */
[----:B-1----:R-:W-:-:S03]  /*aee0*/  SEL R3, R29, R11, !P2 ;  /* 0x0000000b1d037207 */ /* 0x002fc60005000000 */
[----:B------:R0:W-:Y:S01]  /*aef0*/  STL [R1+0x12c], R2 ;  /* 0x00012c0201007387 */ /* 0x0001e20000100800 */
[----:B------:R-:W-:-:S03]  /*af00*/  SEL R11, R29, R26, !P2 ;  /* 0x0000001a1d0b7207 */ /* 0x000fc60005000000 */
[----:B------:R1:W-:Y:S01]  /*af10*/  STL [R1+0x128], R3 ;  /* 0x0001280301007387 */ /* 0x0003e20000100800 */
[----:B0-----:R-:W-:-:S03]  /*af20*/  SEL R2, R29, R12, !P2 ;  /* 0x0000000c1d027207 */ /* 0x001fc60005000000 */
[----:B------:R-:W-:Y:S01]  /*af30*/  STL [R1+0x124], R11 ;  /* 0x0001240b01007387 */ /* 0x000fe20000100800 */
[----:B-1----:R-:W-:-:S03]  /*af40*/  SEL R3, R29, R7, !P2 ;  /* 0x000000071d037207 */ /* 0x002fc60005000000 */
[----:B------:R0:W-:Y:S01]  /*af50*/  STL [R1+0x120], R2 ;  /* 0x0001200201007387 */ /* 0x0001e20000100800 */
[----:B------:R-:W-:-:S03]  /*af60*/  SEL R7, R29, R14, !P2 ;  /* 0x0000000e1d077207 */ /* 0x000fc60005000000 */
[----:B0-----:R-:W4:Y:S04]  /*af70*/  LDL.LU R2, [R1+0xe0] ;  /* 0x0000e00001027983 */ /* 0x001f280000300800 */
[----:B------:R0:W-:Y:S04]  /*af80*/  STL [R1+0x11c], R3 ;  /* 0x00011c0301007387 */ /* 0x0001e80000100800 */
[----:B0-----:R-:W4:Y:S04]  /*af90*/  LDL.LU R3, [R1+0xdc] ;  /* 0x0000dc0001037983 */ /* 0x001f280000300800 */
[----:B------:R0:W-:Y:S04]  /*afa0*/  STL [R1+0x118], R7 ;  /* 0x0001180701007387 */ /* 0x0001e80000100800 */
[----:B------:R-:W4:Y:S04]  /*afb0*/  LDL.LU R12, [R1+0xd8] ;  /* 0x0000d800010c7983 */ /* 0x000f280000300800 */
[----:B0-----:R-:W4:Y:S01]  /*afc0*/  LDL.LU R7, [R1+0xd4] ;  /* 0x0000d40001077983 */ /* 0x001f220000300800 */
[----:B------:R-:W-:-:S03]  /*afd0*/  SEL R11, R29, R4, !P2 ;  /* 0x000000041d0b7207 */ /* 0x000fc60005000000 */
[----:B------:R-:W4:Y:S04]  /*afe0*/  LDL.LU R14, [R1+0xd0] ;  /* 0x0000d000010e7983 */ /* 0x000f280000300800 */
[----:B------:R-:W4:Y:S04]  /*aff0*/  LDL.LU R4, [R1+0xcc] ;  /* 0x0000cc0001047983 */ /* 0x000f280000300800 */
[----:B------:R0:W-:Y:S02]  /*b000*/  STL [R1+0x114], R11 ;  /* 0x0001140b01007387 */ /* 0x0001e40000100800 */
[----:B0-----:R-:W-:-:S02]  /*b010*/  SEL R11, R29, R21, !P2 ;  /* 0x000000151d0b7207 */ /* 0x001fc40005000000 */
[----:B------:R-:W4:Y:S01]  /*b020*/  LDL.LU R21, [R1+0xc8] ;  /* 0x0000c80001157983 */ /* 0x000f220000300800 */
[----:B------:R-:W-:-:S05]  /*b030*/  SEL R16, R29, R18, !P2 ;  /* 0x000000121d107207 */ /* 0x000fca0005000000 */
[----:B------:R0:W-:Y:S01]  /*b040*/  STL [R1+0x110], R16 ;  /* 0x0001101001007387 */ /* 0x0001e20000100800 */
[----:B------:R-:W-:-:S03]  /*b050*/  SEL R5, R29, R5, !P2 ;  /* 0x000000051d057207 */ /* 0x000fc60005000000 */
[----:B------:R-:W-:Y:S01]  /*b060*/  STL [R1+0x10c], R11 ;  /* 0x00010c0b01007387 */ /* 0x000fe20000100800 */
[----:B0-----:R-:W-:-:S03]  /*b070*/  SEL R16, R29, R23, !P2 ;  /* 0x000000171d107207 */ /* 0x001fc60005000000 */
[----:B------:R-:W-:Y:S04]  /*b080*/  STL [R1+0x108], R5 ;  /* 0x0001080501007387 */ /* 0x000fe80000100800 */
[----:B------:R0:W-:Y:S04]  /*b090*/  STL [R1+0x104], R16 ;  /* 0x0001041001007387 */ /* 0x0001e80000100800 */
[----:B0-----:R-:W4:Y:S01]  /*b0a0*/  LDL.LU R16, [R1+0xc4] ;  /* 0x0000c40001107983 */ /* 0x001f220000300800 */
[C---:B--2---:R-:W-:Y:S02]  /*b0b0*/  SEL R11, R29.reuse, R20, !P2 ;  /* 0x000000141d0b7207 */ /* 0x044fe40005000000 */
[----:B------:R-:W-:-:S03]  /*b0c0*/  SEL R5, R29, R13, !P2 ;  /* 0x0000000d1d057207 */ /* 0x000fc60005000000 */
[----:B------:R3:W-:Y:S04]  /*b0d0*/  STL [R1+0xfc], R11 ;  /* 0x0000fc0b01007387 */ /* 0x0007e80000100800 */
[----:B------:R-:W2:Y:S04]  /*b0e0*/  LDL.LU R24, [R1+0xc0] ;  /* 0x0000c00001187983 */ /* 0x000ea80000300800 */
[----:B------:R-:W-:Y:S04]  /*b0f0*/  STL [R1+0xf8], R5 ;  /* 0x0000f80501007387 */ /* 0x000fe80000100800 */
[----:B------:R-:W2:Y:S04]  /*b100*/  LDL.LU R25, [R1+0xbc] ;  /* 0x0000bc0001197983 */ /* 0x000ea80000300800 */
[----:B------:R-:W2:Y:S04]  /*b110*/  LDL.LU R23, [R1+0xb8] ;  /* 0x0000b80001177983 */ /* 0x000ea80000300800 */
[----:B------:R-:W2:Y:S04]  /*b120*/  LDL.LU R20, [R1+0xb4] ;  /* 0x0000b40001147983 */ /* 0x000ea80000300800 */
[----:B------:R-:W2:Y:S01]  /*b130*/  LDL.LU R13, [R1+0xb0] ;  /* 0x0000b000010d7983 */ /* 0x000ea20000300800 */
[----:B---3--:R-:W-:-:S05]  /*b140*/  SEL R11, R29, R27, !P2 ;  /* 0x0000001b1d0b7207 */ /* 0x008fca0005000000 */
[----:B------:R0:W-:Y:S01]  /*b150*/  STL [R1+0xf4], R11 ;  /* 0x0000f40b01007387 */ /* 0x0001e20000100800 */
[----:B-----5:R-:W-:-:S03]  /*b160*/  SEL R18, R29, R22, !P2 ;  /* 0x000000161d127207 */ /* 0x020fc60005000000 */
[----:B0-----:R-:W3:Y:S01]  /*b170*/  LDL.LU R11, [R1+0xac] ;  /* 0x0000ac00010b7983 */ /* 0x001ee20000300800 */
[----:B------:R-:W-:-:S03]  /*b180*/  SEL R5, R29, R19, !P2 ;  /* 0x000000131d057207 */ /* 0x000fc60005000000 */
[----:B------:R0:W-:Y:S04]  /*b190*/  STL [R1+0xf0], R18 ;  /* 0x0000f01201007387 */ /* 0x0001e80000100800 */
[----:B------:R-:W5:Y:S04]  /*b1a0*/  LDL.LU R26, [R1+0xa8] ;  /* 0x0000a800011a7983 */ /* 0x000f680000300800 */
[----:B------:R1:W-:Y:S04]  /*b1b0*/  STL [R1+0xec], R5 ;  /* 0x0000ec0501007387 */ /* 0x0003e80000100800 */
[----:B0-----:R-:W5:Y:S04]  /*b1c0*/  LDL.LU R18, [R1+0x9c] ;  /* 0x00009c0001127983 */ /* 0x001f680000300800 */
[----:B------:R-:W5:Y:S04]  /*b1d0*/  LDL.LU R28, [R1+0x94] ;  /* 0x00009400011c7983 */ /* 0x000f680000300800 */
[----:B-1----:R-:W5:Y:S04]  /*b1e0*/  LDL.LU R5, [R1+0x90] ;  /* 0x0000900001057983 */ /* 0x002f680000300800 */
[----:B------:R-:W5:Y:S04]  /*b1f0*/  LDL.LU R27, [R1+0x88] ;  /* 0x00008800011b7983 */ /* 0x000f680000300800 */
[----:B------:R-:W5:Y:S04]  /*b200*/  LDL.LU R22, [R1+0x84] ;  /* 0x0000840001167983 */ /* 0x000f680000300800 */
[----:B------:R-:W5:Y:S01]  /*b210*/  LDL.LU R19, [R1+0x80] ;  /* 0x0000800001137983 */ /* 0x000f620000300800 */
[----:B----4-:R-:W-:-:S05]  /*b220*/  SEL R2, R29, R2, !P2 ;  /* 0x000000021d027207 */ /* 0x010fca0005000000 */
[----:B------:R0:W-:Y:S02]  /*b230*/  STL [R1+0xe8], R2 ;  /* 0x0000e80201007387 */ /* 0x0001e40000100800 */
[----:B0-----:R-:W-:-:S05]  /*b240*/  SEL R2, R29, R3, !P2 ;  /* 0x000000031d027207 */ /* 0x001fca0005000000 */
[----:B------:R0:W-:Y:S01]  /*b250*/  STL [R1+0xe4], R2 ;  /* 0x0000e40201007387 */ /* 0x0001e20000100800 */
[C---:B------:R-:W-:Y:S02]  /*b260*/  SEL R3, R29.reuse, R12, !P2 ;  /* 0x0000000c1d037207 */ /* 0x040fe40005000000 */
[----:B------:R-:W-:-:S03]  /*b270*/  SEL R7, R29, R7, !P2 ;  /* 0x000000071d077207 */ /* 0x000fc60005000000 */
[----:B------:R1:W-:Y:S01]  /*b280*/  STL [R1+0xe0], R3 ;  /* 0x0000e00301007387 */ /* 0x0003e20000100800 */
[C---:B0-----:R-:W-:Y:S02]  /*b290*/  SEL R2, R29.reuse, R14, !P2 ;  /* 0x0000000e1d027207 */ /* 0x041fe40005000000 */
[C---:B------:R-:W-:Y:S01]  /*b2a0*/  SEL R4, R29.reuse, R4, !P2 ;  /* 0x000000041d047207 */ /* 0x040fe20005000000 */
[----:B-1----:R-:W4:Y:S04]  /*b2b0*/  LDL.LU R3, [R1+0x7c] ;  /* 0x00007c0001037983 */ /* 0x002f280000300800 */
[----:B------:R-:W-:Y:S04]  /*b2c0*/  STL [R1+0xdc], R7 ;  /* 0x0000dc0701007387 */ /* 0x000fe80000100800 */
[----:B------:R0:W-:Y:S04]  /*b2d0*/  STL [R1+0xd8], R2 ;  /* 0x0000d80201007387 */ /* 0x0001e80000100800 */
[----:B------:R-:W4:Y:S04]  /*b2e0*/  LDL.LU R12, [R1+0x78] ;  /* 0x00007800010c7983 */ /* 0x000f280000300800 */
[----:B0-----:R-:W4:Y:S04]  /*b2f0*/  LDL.LU R2, [R1+0x68] ;  /* 0x0000680001027983 */ /* 0x001f280000300800 */
[----:B------:R0:W-:Y:S04]  /*b300*/  STL [R1+0xd4], R4 ;  /* 0x0000d40401007387 */ /* 0x0001e80000100800 */
[----:B------:R-:W4:Y:S04]  /*b310*/  LDL.LU R7, [R1+0x64] ;  /* 0x0000640001077983 */ /* 0x000f280000300800 */
[----:B------:R-:W4:Y:S01]  /*b320*/  LDL.LU R14, [R1+0x50] ;  /* 0x00005000010e7983 */ /* 0x000f220000300800 */
[----:B0-----:R-:W-:-:S05]  /*b330*/  SEL R4, R29, R21, !P2 ;  /* 0x000000151d047207 */ /* 0x001fca0005000000 */
[----:B------:R0:W-:Y:S04]  /*b340*/  STL [R1+0xd0], R4 ;  /* 0x0000d00401007387 */ /* 0x0001e80000100800 */
[----:B0-----:R-:W4:Y:S04]  /*b350*/  LDL.LU R4, [R1+0x48] ;  /* 0x0000480001047983 */ /* 0x001f280000300800 */
[----:B------:R-:W4:Y:S01]  /*b360*/  LDL.LU R21, [R1] ;  /* 0x0000000001157983 */ /* 0x000f220000300800 */
[----:B------:R-:W-:-:S05]  /*b370*/  SEL R16, R29, R16, !P2 ;  /* 0x000000101d107207 */ /* 0x000fca0005000000 */
[----:B------:R0:W-:Y:S04]  /*b380*/  STL [R1+0xcc], R16 ;  /* 0x0000cc1001007387 */ /* 0x0001e80000100800 */
[----:B0-----:R-:W4:Y:S01]  /*b390*/  LDL.LU R16, [R1+0x2f5c] ;  /* 0x002f5c0001107983 */ /* 0x001f220000300800 */
[----:B--2---:R-:W-:-:S05]  /*b3a0*/  SEL R24, R29, R24, !P2 ;  /* 0x000000181d187207 */ /* 0x004fca0005000000 */
[----:B------:R0:W-:Y:S01]  /*b3b0*/  STL [R1+0xc8], R24 ;  /* 0x0000c81801007387 */ /* 0x0001e20000100800 */
[C---:B------:R-:W-:Y:S02]  /*b3c0*/  SEL R25, R29.reuse, R25, !P2 ;  /* 0x000000191d197207 */ /* 0x040fe40005000000 */
[C---:B------:R-:W-:Y:S01]  /*b3d0*/  SEL R23, R29.reuse, R23, !P2 ;  /* 0x000000171d177207 */ /* 0x040fe20005000000 */
[----:B0-----:R-:W2:Y:S01]  /*b3e0*/  LDL.LU R24, [R1+0x2f58] ;  /* 0x002f580001187983 */ /* 0x001ea20000300800 */
[----:B------:R-:W-:-:S03]  /*b3f0*/  SEL R20, R29, R20, !P2 ;  /* 0x000000141d147207 */ /* 0x000fc60005000000 */
[----:B------:R0:W-:Y:S01]  /*b400*/  STL [R1+0xc4], R25 ;  /* 0x0000c41901007387 */ /* 0x0001e20000100800 */
[----:B------:R-:W-:-:S03]  /*b410*/  SEL R13, R29, R13, !P2 ;  /* 0x0000000d1d0d7207 */ /* 0x000fc60005000000 */
[----:B0-----:R-:W2:Y:S04]  /*b420*/  LDL.LU R25, [R1+0x2f54] ;  /* 0x002f540001197983 */ /* 0x001ea80000300800 */
[----:B------:R0:W-:Y:S04]  /*b430*/  STL [R1+0xc0], R23 ;  /* 0x0000c01701007387 */ /* 0x0001e80000100800 */
[----:B0-----:R-:W2:Y:S04]  /*b440*/  LDL.LU R23, [R1+0x40] ;  /* 0x0000400001177983 */ /* 0x001ea80000300800 */
[----:B------:R0:W-:Y:S04]  /*b450*/  STL [R1+0xbc], R20 ;  /* 0x0000bc1401007387 */ /* 0x0001e80000100800 */
[----:B0-----:R-:W2:Y:S04]  /*b460*/  LDL.LU R20, [R1+0x44] ;  /* 0x0000440001147983 */ /* 0x001ea80000300800 */
[----:B------:R0:W-:Y:S01]  /*b470*/  STL [R1+0xb8], R13 ;  /* 0x0000b80d01007387 */ /* 0x0001e20000100800 */
[----:B---3--:R-:W-:-:S03]  /*b480*/  SEL R11, R29, R11, !P2 ;  /* 0x0000000b1d0b7207 */ /* 0x008fc60005000000 */
[----:B0-----:R-:W3:Y:S01]  /*b490*/  LDL.LU R13, [R1+0x100] ;  /* 0x00010000010d7983 */ /* 0x001ee20000300800 */
[----:B-----5:R-:W-:-:S03]  /*b4a0*/  SEL R26, R29, R26, !P2 ;  /* 0x0000001a1d1a7207 */ /* 0x020fc60005000000 */
[----:B------:R0:W-:Y:S01]  /*b4b0*/  STL [R1+0xb4], R11 ;  /* 0x0000b40b01007387 */ /* 0x0001e20000100800 */
[----:B------:R-:W-:-:S03]  /*b4c0*/  SEL R18, R29, R18, !P2 ;  /* 0x000000121d127207 */ /* 0x000fc60005000000 */
[----:B0-----:R-:W5:Y:S01]  /*b4d0*/  LDL.LU R11, [R1+0x2f50] ;  /* 0x002f5000010b7983 */ /* 0x001f620000300800 */
[----:B------:R-:W-:-:S03]  /*b4e0*/  SEL R28, R29, R28, !P2 ;  /* 0x0000001c1d1c7207 */ /* 0x000fc60005000000 */
[----:B------:R0:W-:Y:S04]  /*b4f0*/  STL [R1+0xb0], R26 ;  /* 0x0000b01a01007387 */ /* 0x0001e80000100800 */
[----:B0-----:R-:W5:Y:S04]  /*b500*/  LDL.LU R26, [R1+0x2f4c] ;  /* 0x002f4c00011a7983 */ /* 0x001f680000300800 */
[----:B------:R0:W-:Y:S01]  /*b510*/  STL [R1+0xac], R18 ;  /* 0x0000ac1201007387 */ /* 0x0001e20000100800 */
[C---:B------:R-:W-:Y:S02]  /*b520*/  SEL R22, R29.reuse, R22, !P2 ;  /* 0x000000161d167207 */ /* 0x040fe40005000000 */
[C---:B------:R-:W-:Y:S01]  /*b530*/  SEL R19, R29.reuse, R19, !P2 ;  /* 0x000000131d137207 */ /* 0x040fe20005000000 */
[----:B0-----:R-:W5:Y:S04]  /*b540*/  LDL.LU R18, [R1+0x2f48] ;  /* 0x002f480001127983 */ /* 0x001f680000300800 */
[----:B------:R0:W-:Y:S02]  /*b550*/  STL [R1+0xa8], R28 ;  /* 0x0000a81c01007387 */ /* 0x0001e40000100800 */
[----:B0-----:R-:W-:-:S02]  /*b560*/  SEL R28, R29, R5, !P2 ;  /* 0x000000051d1c7207 */ /* 0x001fc40005000000 */
[----:B------:R-:W-:-:S03]  /*b570*/  SEL R5, R29, R27, !P2 ;  /* 0x0000001b1d057207 */ /* 0x000fc60005000000 */
[----:B------:R-:W-:Y:S04]  /*b580*/  STL [R1+0x9c], R28 ;  /* 0x00009c1c01007387 */ /* 0x000fe80000100800 */
[----:B------:R0:W-:Y:S04]  /*b590*/  STL [R1+0x98], R5 ;  /* 0x0000980501007387 */ /* 0x0001e80000100800 */
[----:B0-----:R-:W5:Y:S04]  /*b5a0*/  LDL.LU R5, [R1+0xa0] ;  /* 0x0000a00001057983 */ /* 0x001f680000300800 */
[----:B------:R0:W-:Y:S04]  /*b5b0*/  STL [R1+0x94], R22 ;  /* 0x0000941601007387 */ /* 0x0001e80000100800 */
[----:B------:R-:W5:Y:S04]  /*b5c0*/  LDL.LU R27, [R1+0xa4] ;  /* 0x0000a400011b7983 */ /* 0x000f680000300800 */
[----:B------:R1:W-:Y:S04]  /*b5d0*/  STL [R1+0x90], R19 ;  /* 0x0000901301007387 */ /* 0x0003e80000100800 */
[----:B0-----:R-:W5:Y:S04]  /*b5e0*/  LDL.LU R22, [R1+0x4c] ;  /* 0x00004c0001167983 */ /* 0x001f680000300800 */
[----:B-1----:R-:W5:Y:S04]  /*b5f0*/  LDL.LU R19, [R1+0x5c] ;  /* 0x00005c0001137983 */ /* 0x002f680000300800 */
[----:B------:R-:W5:Y:S01]  /*b600*/  LDL.LU R28, [R1+0x6c] ;  /* 0x00006c00011c7983 */ /* 0x000f620000300800 */
[----:B----4-:R-:W-:-:S05]  /*b610*/  SEL R3, R29, R3, !P2 ;  /* 0x000000031d037207 */ /* 0x010fca0005000000 */
[----:B------:R0:W-:Y:S01]  /*b620*/  STL [R1+0x8c], R3 ;  /* 0x00008c0301007387 */ /* 0x0001e20000100800 */
[----:B------:R-:W-:-:S03]  /*b630*/  SEL R12, R29, R12, !P2 ;  /* 0x0000000c1d0c7207 */ /* 0x000fc60005000000 */
[----:B0-----:R-:W4:Y:S01]  /*b640*/  LDL.LU R3, [R1+0x74] ;  /* 0x0000740001037983 */ /* 0x001f220000300800 */
[----:B------:R-:W-:-:S03]  /*b650*/  SEL R2, R29, R2, !P2 ;  /* 0x000000021d027207 */ /* 0x000fc60005000000 */
[----:B------:R0:W-:Y:S01]  /*b660*/  STL [R1+0x88], R12 ;  /* 0x0000880c01007387 */ /* 0x0001e20000100800 */
[----:B------:R-:W-:-:S03]  /*b670*/  SEL R7, R29, R7, !P2 ;  /* 0x000000071d077207 */ /* 0x000fc60005000000 */
[----:B0-----:R-:W4:Y:S01]  /*b680*/  LDL.LU R12, [R1+0x2f44] ;  /* 0x002f4400010c7983 */ /* 0x001f220000300800 */
[----:B------:R-:W-:-:S03]  /*b690*/  SEL R14, R29, R14, !P2 ;  /* 0x0000000e1d0e7207 */ /* 0x000fc60005000000 */
[----:B------:R0:W-:Y:S04]  /*b6a0*/  STL [R1+0x84], R2 ;  /* 0x0000840201007387 */ /* 0x0001e80000100800 */
[----:B0-----:R-:W4:Y:S01]  /*b6b0*/  LDL.LU R2, [R1+0x54] ;  /* 0x0000540001027983 */ /* 0x001f220000300800 */
[----:B------:R-:W-:-:S03]  /*b6c0*/  SEL R4, R29, R4, !P2 ;  /* 0x000000041d047207 */ /* 0x000fc60005000000 */
[----:B------:R0:W-:Y:S01]  /*b6d0*/  STL [R1+0x80], R7 ;  /* 0x0000800701007387 */ /* 0x0001e20000100800 */
[----:B------:R-:W-:-:S03]  /*b6e0*/  SEL R21, R29, R21, !P2 ;  /* 0x000000151d157207 */ /* 0x000fc60005000000 */
[----:B0-----:R-:W5:Y:S04]  /*b6f0*/  LDL.LU R7, [R1+0x2f40] ;  /* 0x002f400001077983 */ /* 0x001f680000300800 */
[----:B------:R0:W-:Y:S04]  /*b700*/  STL [R1+0x7c], R14 ;  /* 0x00007c0e01007387 */ /* 0x0001e80000100800 */
[----:B0-----:R-:W4:Y:S04]  /*b710*/  LDL.LU R14, [R1+0x2f3c] ;  /* 0x002f3c00010e7983 */ /* 0x001f280000300800 */
[----:B------:R0:W-:Y:S04]  /*b720*/  STL [R1+0x78], R4 ;  /* 0x0000780401007387 */ /* 0x0001e80000100800 */
[----:B0-----:R-:W5:Y:S04]  /*b730*/  LDL.LU R4, [R1+0x2f38] ;  /* 0x002f380001047983 */ /* 0x001f680000300800 */
[----:B------:R0:W-:Y:S04]  /*b740*/  STL [R1+0x68], R21 ;  /* 0x0000681501007387 */ /* 0x0001e80000100800 */
[----:B0-----:R-:W5:Y:S01]  /*b750*/  LDL.LU R21, [R1+0x2f34] ;  /* 0x002f340001157983 */ /* 0x001f620000300800 */
[----:B--2---:R-:W-:-:S02]  /*b760*/  SEL R23, R29, R23, !P2 ;  /* 0x000000171d177207 */ /* 0x004fc40005000000 */
[C---:B------:R-:W-:Y:S02]  /*b770*/  SEL R20, R29.reuse, R20, !P2 ;  /* 0x000000141d147207 */ /* 0x040fe40005000000 */
[C---:B---3--:R-:W-:Y:S02]  /*b780*/  SEL R13, R29.reuse, R13, !P2 ;  /* 0x0000000d1d0d7207 */ /* 0x048fe40005000000 */
[C---:B----4-:R-:W-:Y:S02]  /*b790*/  SEL R14, R29.reuse, R14, !P2 ;  /* 0x0000000e1d0e7207 */ /* 0x050fe40005000000 */
[C---:B-----5:R-:W-:Y:S02]  /*b7a0*/  SEL R4, R29.reuse, R4, !P2 ;  /* 0x000000041d047207 */ /* 0x060fe40005000000 */
[----:B------:R-:W-:-:S05]  /*b7b0*/  SEL R21, R29, R21, !P2 ;  /* 0x000000151d157207 */ /* 0x000fca0005000000 */
[----:B------:R0:W-:Y:S04]  /*b7c0*/  STL [R1+0x64], R21 ;  /* 0x0000641501007387 */ /* 0x0001e80000100800 */
[----:B0-----:R-:W2:Y:S04]  /*b7d0*/  LDL.LU R21, [R1+0x2c] ;  /* 0x00002c0001157983 */ /* 0x001ea80000300800 */
[----:B------:R0:W-:Y:S04]  /*b7e0*/  STL [R1+0x58], R4 ;  /* 0x0000580401007387 */ /* 0x0001e80000100800 */
[----:B0-----:R-:W3:Y:S04]  /*b7f0*/  LDL.LU R4, [R1+0x30] ;  /* 0x0000300001047983 */ /* 0x001ee80000300800 */
[----:B------:R0:W-:Y:S04]  /*b800*/  STL [R1+0x50], R14 ;  /* 0x0000500e01007387 */ /* 0x0001e80000100800 */
[----:B0-----:R-:W4:Y:S04]  /*b810*/  LDL.LU R14, [R1+0x38] ;  /* 0x00003800010e7983 */ /* 0x001f280000300800 */
[----:B------:R0:W-:Y:S04]  /*b820*/  STL [R1+0x48], R23 ;  /* 0x0000481701007387 */ /* 0x0001e80000100800 */
[----:B0-----:R-:W5:Y:S04]  /*b830*/  LDL.LU R23, [R1+0x2f30] ;  /* 0x002f300001177983 */ /* 0x001f680000300800 */
[----:B------:R0:W-:Y:S04]  /*b840*/  STL [R1+0x44], R20 ;  /* 0x0000441401007387 */ /* 0x0001e80000100800 */
[----:B0-----:R-:W2:Y:S04]  /*b850*/  LDL.LU R20, [R1+0x2f2c] ;  /* 0x002f2c0001147983 */ /* 0x001ea80000300800 */
[----:B------:R0:W-:Y:S04]  /*b860*/  STL [R1+0x40], R13 ;  /* 0x0000400d01007387 */ /* 0x0001e80000100800 */
[----:B0-----:R-:W3:Y:S01]  /*b870*/  LDL.LU R13, [R1+0x2f28] ;  /* 0x002f2800010d7983 */ /* 0x001ee20000300800 */
[----:B------:R-:W-:-:S02]  /*b880*/  SEL R7, R29, R7, !P2 ;  /* 0x000000071d077207 */ /* 0x000fc40005000000 */
[C---:B------:R-:W-:Y:S02]  /*b890*/  SEL R5, R29.reuse, R5, !P2 ;  /* 0x000000051d057207 */ /* 0x040fe40005000000 */
[C---:B------:R-:W-:Y:S02]  /*b8a0*/  SEL R27, R29.reuse, R27, !P2 ;  /* 0x0000001b1d1b7207 */ /* 0x040fe40005000000 */
[C---:B------:R-:W-:Y:S02]  /*b8b0*/  SEL R22, R29.reuse, R22, !P2 ;  /* 0x000000161d167207 */ /* 0x040fe40005000000 */
[C---:B------:R-:W-:Y:S02]  /*b8c0*/  SEL R19, R29.reuse, R19, !P2 ;  /* 0x000000131d137207 */ /* 0x040fe40005000000 */
[C---:B-----5:R-:W-:Y:S02]  /*b8d0*/  SEL R23, R29.reuse, R23, !P2 ;  /* 0x000000171d177207 */ /* 0x060fe40005000000 */
[----:B--2---:R-:W-:-:S02]  /*b8e0*/  SEL R20, R29, R20, !P2 ;  /* 0x000000141d147207 */ /* 0x004fc40005000000 */
[----:B---3--:R-:W-:-:S05]  /*b8f0*/  SEL R13, R29, R13, !P2 ;  /* 0x0000000d1d0d7207 */ /* 0x008fca0005000000 */
[----:B------:R0:W-:Y:S04]  /*b900*/  STL [R1+0x28], R13 ;  /* 0x0000280d01007387 */ /* 0x0001e80000100800 */
[----:B0-----:R-:W2:Y:S04]  /*b910*/  LDL.LU R13, [R1+0x34] ;  /* 0x00003400010d7983 */ /* 0x001ea80000300800 */
[----:B------:R0:W-:Y:S04]  /*b920*/  STL [R1+0x24], R20 ;  /* 0x0000241401007387 */ /* 0x0001e80000100800 */
[----:B0-----:R-:W3:Y:S04]  /*b930*/  LDL.LU R20, [R1+0x3c] ;  /* 0x00003c0001147983 */ /* 0x001ee80000300800 */
[----:B------:R0:W-:Y:S04]  /*b940*/  STL [R1+0x20], R23 ;  /* 0x0000201701007387 */ /* 0x0001e80000100800 */
[----:B0-----:R-:W5:Y:S04]  /*b950*/  LDL.LU R23, [R1+0x70] ;  /* 0x0000700001177983 */ /* 0x001f680000300800 */
[----:B------:R0:W-:Y:S04]  /*b960*/  STL [R1+0x1c], R7 ;  /* 0x00001c0701007387 */ /* 0x0001e80000100800 */
[----:B0-----:R-:W3:Y:S04]  /*b970*/  LDL.LU R7, [R1+0x60] ;  /* 0x0000600001077983 */ /* 0x001ee80000300800 */
[----:B------:R0:W-:Y:S04]  /*b980*/  STL [R1+0x18], R5 ;  /* 0x0000180501007387 */ /* 0x0001e80000100800 */
[----:B0-----:R-:W5:Y:S04]  /*b990*/  LDL.LU R5, [R1+0x2f24] ;  /* 0x002f240001057983 */ /* 0x001f680000300800 */
[----:B------:R0:W-:Y:S04]  /*b9a0*/  STL [R1+0x14], R27 ;  /* 0x0000141b01007387 */ /* 0x0001e80000100800 */
[----:B0-----:R-:W5:Y:S04]  /*b9b0*/  LDL.LU R27, [R1+0x2f20] ;  /* 0x002f2000011b7983 */ /* 0x001f680000300800 */
[----:B------:R0:W-:Y:S04]  /*b9c0*/  STL [R1+0x10], R22 ;  /* 0x0000101601007387 */ /* 0x0001e80000100800 */
[----:B0-----:R-:W5:Y:S04]  /*b9d0*/  LDL.LU R22, [R1+0x2f1c] ;  /* 0x002f1c0001167983 */ /* 0x001f680000300800 */
[----:B------:R0:W-:Y:S04]  /*b9e0*/  STL [R1+0xc], R19 ;  /* 0x00000c1301007387 */ /* 0x0001e80000100800 */
[----:B0-----:R-:W5:Y:S01]  /*b9f0*/  LDL.LU R19, [R1+0x2f18] ;  /* 0x002f180001137983 */ /* 0x001f620000300800 */
[----:B------:R-:W-:-:S05]  /*ba00*/  SEL R28, R29, R28, !P2 ;  /* 0x0000001c1d1c7207 */ /* 0x000fca0005000000 */
[----:B------:R-:W-:Y:S01]  /*ba10*/  STL [R1+0x2e8c], R28 ;  /* 0x002e8c1c01007387 */ /* 0x000fe20000100800 */
[C---:B------:R-:W-:Y:S02]  /*ba20*/  SEL R3, R29.reuse, R3, !P2 ;  /* 0x000000031d037207 */ /* 0x040fe40005000000 */
[C---:B------:R-:W-:Y:S02]  /*ba30*/  SEL R2, R29.reuse, R2, !P2 ;  /* 0x000000021d027207 */ /* 0x040fe40005000000 */
[C---:B------:R-:W-:Y:S02]  /*ba40*/  SEL R4, R29.reuse, R4, !P2 ;  /* 0x000000041d047207 */ /* 0x040fe40005000000 */
[C---:B----4-:R-:W-:Y:S02]  /*ba50*/  SEL R14, R29.reuse, R14, !P2 ;  /* 0x0000000e1d0e7207 */ /* 0x050fe40005000000 */
[C---:B------:R-:W-:Y:S02]  /*ba60*/  SEL R12, R29.reuse, R12, !P2 ;  /* 0x0000000c1d0c7207 */ /* 0x040fe40005000000 */
[----:B------:R-:W-:-:S02]  /*ba70*/  SEL R18, R29, R18, !P2 ;  /* 0x000000121d127207 */ /* 0x000fc40005000000 */
[C---:B------:R-:W-:Y:S02]  /*ba80*/  SEL R26, R29.reuse, R26, !P2 ;  /* 0x0000001a1d1a7207 */ /* 0x040fe40005000000 */
[C---:B------:R-:W-:Y:S02]  /*ba90*/  SEL R11, R29.reuse, R11, !P2 ;  /* 0x0000000b1d0b7207 */ /* 0x040fe40005000000 */
[C---:B------:R-:W-:Y:S02]  /*baa0*/  SEL R25, R29.reuse, R25, !P2 ;  /* 0x000000191d197207 */ /* 0x040fe40005000000 */
[C---:B------:R-:W-:Y:S02]  /*bab0*/  SEL R24, R29.reuse, R24, !P2 ;  /* 0x000000181d187207 */ /* 0x040fe40005000000 */
[C---:B------:R-:W-:Y:S02]  /*bac0*/  SEL R16, R29.reuse, R16, !P2 ;  /* 0x000000101d107207 */ /* 0x040fe40005000000 */
[----:B------:R-:W-:-:S02]  /*bad0*/  SEL R17, R29, R17, !P2 ;  /* 0x000000111d117207 */ /* 0x000fc40005000000 */
[C---:B------:R-:W-:Y:S02]  /*bae0*/  SEL R10, R29.reuse, R10, !P2 ;  /* 0x0000000a1d0a7207 */ /* 0x040fe40005000000 */
[C---:B------:R-:W-:Y:S02]  /*baf0*/  SEL R15, R29.reuse, R15, !P2 ;  /* 0x0000000f1d0f7207 */ /* 0x040fe40005000000 */
[C---:B--2---:R-:W-:Y:S02]  /*bb00*/  SEL R13, R29.reuse, R13, !P2 ;  /* 0x0000000d1d0d7207 */ /* 0x044fe40005000000 */
[----:B---3--:R-:W-:-:S05]  /*bb10*/  SEL R7, R29, R7, !P2 ;  /* 0x000000071d077207 */ /* 0x008fca0005000000 */
[----:B------:R0:W-:Y:S02]  /*bb20*/  STL [R1+0x8], R7 ;  /* 0x0000080701007387 */ /* 0x0001e40000100800 */
[C---:B0-----:R-:W-:Y:S02]  /*bb30*/  SEL R7, R29.reuse, R20, !P2 ;  /* 0x000000141d077207 */ /* 0x041fe40005000000 */
[C---:B------:R-:W-:Y:S02]  /*bb40*/  SEL R20, R29.reuse, R21, !P2 ;  /* 0x000000151d147207 */ /* 0x040fe40005000000 */
[----:B------:R-:W0:Y:S01]  /*bb50*/  S2R R21, SR_TID.X ;  /* 0x0000000000157919 */ /* 0x000e220000002100 */
[----:B------:R1:W-:Y:S01]  /*bb60*/  STL [R1+0x2e90], R3 ;  /* 0x002e900301007387 */ /* 0x0003e20000100800 */
[C---:B-----5:R-:W-:Y:S01]  /*bb70*/  SEL R23, R29.reuse, R23, !P2 ;  /* 0x000000171d177207 */ /* 0x060fe20005000000 */
[----:B-1----:R-:W1:Y:S04]  /*bb80*/  LDC R3, c[0x0][0x23c] ;  /* 0x00008f00ff037b82 */ /* 0x002e680000000800 */
[----:B------:R-:W-:Y:S01]  /*bb90*/  STL [R1+0x2e94], R23 ;  /* 0x002e941701007387 */ /* 0x000fe20000100800 */
[----:B------:R-:W-:-:S03]  /*bba0*/  SEL R27, R29, R27, !P2 ;  /* 0x0000001b1d1b7207 */ /* 0x000fc60005000000 */
[----:B------:R-:W-:Y:S01]  /*bbb0*/  STL [R1+0x2e98], R2 ;  /* 0x002e980201007387 */ /* 0x000fe20000100800 */
[----:B------:R-:W-:-:S03]  /*bbc0*/  SEL R5, R29, R5, !P2 ;  /* 0x000000051d057207 */ /* 0x000fc60005000000 */
[----:B------:R-:W-:Y:S01]  /*bbd0*/  STL [R1+0x2e9c], R4 ;  /* 0x002e9c0401007387 */ /* 0x000fe20000100800 */
[----:B------:R-:W-:-:S03]  /*bbe0*/  SEL R22, R29, R22, !P2 ;  /* 0x000000161d167207 */ /* 0x000fc60005000000 */
[----:B------:R-:W-:Y:S04]  /*bbf0*/  STL [R1+0x2ea0], R7 ;  /* 0x002ea00701007387 */ /* 0x000fe80000100800 */
[----:B------:R-:W-:Y:S01]  /*bc00*/  STL [R1+0x2ea4], R13 ;  /* 0x002ea40d01007387 */ /* 0x000fe20000100800 */
[----:B------:R-:W-:-:S03]  /*bc10*/  SEL R19, R29, R19, !P2 ;  /* 0x000000131d137207 */ /* 0x000fc60005000000 */
[----:B------:R2:W-:Y:S04]  /*bc20*/  STL [R1+0x2ea8], R14 ;  /* 0x002ea80e01007387 */ /* 0x0005e80000100800 */
[----:B------:R-:W-:Y:S01]  /*bc30*/  STL [R1+0x2eac], R20 ;  /* 0x002eac1401007387 */ /* 0x000fe20000100800 */
[----:B0-----:R-:W-:-:S03]  /*bc40*/  LOP3.LUT R21, R21, 0x3f, RZ, 0xc0, !PT ;  /* 0x0000003f15157812 */ /* 0x001fc600078ec0ff */
[----:B------:R-:W-:Y:S04]  /*bc50*/  STL [R1+0x2eb0], R19 ;  /* 0x002eb01301007387 */ /* 0x000fe80000100800 */
[----:B------:R-:W-:Y:S04]  /*bc60*/  STL [R1+0x2eb4], R22 ;  /* 0x002eb41601007387 */ /* 0x000fe80000100800 */
[----:B------:R-:W-:Y:S04]  /*bc70*/  STL [R1+0x2eb8], R27 ;  /* 0x002eb81b01007387 */ /* 0x000fe80000100800 */
[----:B------:R-:W-:Y:S04]  /*bc80*/  STL [R1+0x2ebc], R5 ;  /* 0x002ebc0501007387 */ /* 0x000fe80000100800 */
[----:B------:R-:W-:Y:S01]  /*bc90*/  STL [R1+0x2ec0], R12 ;  /* 0x002ec00c01007387 */ /* 0x000fe20000100800 */
[----:B-1----:R-:W-:-:S03]  /*bca0*/  IMAD R28, R21, R3, RZ ;  /* 0x00000003151c7224 */ /* 0x002fc600078e02ff */
[----:B------:R-:W-:Y:S04]  /*bcb0*/  STL [R1+0x2ec4], R18 ;  /* 0x002ec41201007387 */ /* 0x000fe80000100800 */
[----:B------:R-:W-:Y:S04]  /*bcc0*/  STL [R1+0x2ec8], R26 ;  /* 0x002ec81a01007387 */ /* 0x000fe80000100800 */
[----:B------:R-:W-:Y:S04]  /*bcd0*/  STL [R1+0x2ecc], R11 ;  /* 0x002ecc0b01007387 */ /* 0x000fe80000100800 */
[----:B------:R-:W-:Y:S01]  /*bce0*/  STL [R1+0x2ed0], R25 ;  /* 0x002ed01901007387 */ /* 0x000fe20000100800 */
[----:B------:R-:W-:-:S03]  /*bcf0*/  SEL R29, R29, R9, !P2 ;  /* 0x000000091d1d7207 */ /* 0x000fc60005000000 */
[----:B------:R-:W-:Y:S01]  /*bd00*/  STL [R1+0x2ed4], R24 ;  /* 0x002ed41801007387 */ /* 0x000fe20000100800 */
[----:B------:R-:W-:-:S03]  /*bd10*/  LEA.HI.X.SX32 R9, R28, UR7, 0x1, P1 ;  /* 0x000000071c097c11 */ /* 0x000fc600088f0eff */
[----:B------:R-:W-:Y:S04]  /*bd20*/  STL [R1+0x2ed8], R16 ;  /* 0x002ed81001007387 */ /* 0x000fe80000100800 */
[----:B------:R-:W-:Y:S04]  /*bd30*/  STL [R1+0x2edc], R6 ;  /* 0x002edc0601007387 */ /* 0x000fe80000100800 */
[----:B------:R-:W-:Y:S04]  /*bd40*/  STL [R1+0x2ee0], R8 ;  /* 0x002ee00801007387 */ /* 0x000fe80000100800 */
[----:B------:R0:W-:Y:S04]  /*bd50*/  STL [R1+0x2ee4], R0 ;  /* 0x002ee40001007387 */ /* 0x0001e80000100800 */
[----:B------:R-:W-:Y:S04]  /*bd60*/  STL [R1+0x2ee8], R17 ;  /* 0x002ee81101007387 */ /* 0x000fe80000100800 */
[----:B------:R-:W-:Y:S04]  /*bd70*/  STL [R1+0x2eec], R10 ;  /* 0x002eec0a01007387 */ /* 0x000fe80000100800 */
[----:B------:R-:W-:Y:S04]  /*bd80*/  STL [R1+0x2ef0], R15 ;  /* 0x002ef00f01007387 */ /* 0x000fe80000100800 */
[----:B------:R-:W-:Y:S04]  /*bd90*/  STL [R1+0x2ef4], R29 ;  /* 0x002ef41d01007387 */ /* 0x000fe80000100800 */
[----:B------:R-:W-:Y:S04]  /*bda0*/  STL [R1+0x2e0c], R9 ;  /* 0x002e0c0901007387 */ /* 0x000fe80000100800 */
[----:B--2---:R-:W0:Y:S04]  /*bdb0*/  LDL.LU R14, [R1+0x1d8] ;  /* 0x0001d800010e7983 */ /* 0x004e280000300800 */
[----:B------:R-:W2:Y:S04]  /*bdc0*/  LDL.LU R13, [R1+0x1d4] ;  /* 0x0001d400010d7983 */ /* 0x000ea80000300800 */
[----:B------:R-:W3:Y:S04]  /*bdd0*/  LDL.LU R7, [R1+0x1d0] ;  /* 0x0001d00001077983 */ /* 0x000ee80000300800 */
[----:B------:R-:W4:Y:S04]  /*bde0*/  LDL.LU R4, [R1+0x1c8] ;  /* 0x0001c80001047983 */ /* 0x000f280000300800 */
[----:B------:R-:W5:Y:S04]  /*bdf0*/  LDL.LU R2, [R1+0x1c4] ;  /* 0x0001c40001027983 */ /* 0x000f680000300800 */
[----:B------:R-:W5:Y:S01]  /*be00*/  LDL.LU R23, [R1+0x1c0] ;  /* 0x0001c00001177983 */ /* 0x000f620000300800 */
[----:B------:R-:W-:-:S04]  /*be10*/  IMAD R21, R21, R3, RZ ;  /* 0x0000000315157224 */ /* 0x000fc800078e02ff */
[----:B------:R-:W-:Y:S02]  /*be20*/  IMAD R21, R3, 0x40, R21 ;  /* 0x0000004003157824 */ /* 0x000fe400078e0215 */
[----:B------:R-:W5:Y:S03]  /*be30*/  LDL.LU R3, [R1+0x1bc] ;  /* 0x0001bc0001037983 */ /* 0x000f660000300800 */
[----:B------:R-:W-:Y:S01]  /*be40*/  LEA.HI.X.SX32 R21, R21, UR7, 0x1, P4 ;  /* 0x0000000715157c11 */ /* 0x000fe2000a0f0eff */
[----:B------:R-:W5:Y:S01]  /*be50*/  LDL.LU R28, [R1+0x1b8] ;  /* 0x0001b800011c7983 */ /* 0x000f620000300800 */
[----:B------:R-:W-:-:S03]  /*be60*/  ULDC UR7, c[0x0][0x238] ;  /* 0x00008e0000077ab9 */ /* 0x000fc60000000800 */
[----:B------:R2:W-:Y:S01]  /*be70*/  STL [R1+0x2e10], R21 ;  /* 0x002e101501007387 */ /* 0x0005e20000100800 */
[----:B0-----:R-:W-:Y:S02]  /*be80*/  IMAD R0, R14, UR34, RZ ;  /* 0x000000220e007c24 */ /* 0x001fe4000f8e02ff */
[----:B--2---:R-:W-:Y:S02]  /*be90*/  IMAD R21, R13, UR34, RZ ;  /* 0x000000220d157c24 */ /* 0x004fe4000f8e02ff */
[----:B---3--:R-:W-:-:S03]  /*bea0*/  IMAD R9, R7, UR34, RZ ;  /* 0x0000002207097c24 */ /* 0x008fc6000f8e02ff */
[----:B------:R-:W-:Y:S01]  /*beb0*/  STL [R1+0x2ef8], R21 ;  /* 0x002ef81501007387 */ /* 0x000fe20000100800 */
[----:B----4-:R-:W-:-:S03]  /*bec0*/  IMAD R5, R4, UR34, RZ ;  /* 0x0000002204057c24 */ /* 0x010fc6000f8e02ff */
[----:B------:R0:W-:Y:S04]  /*bed0*/  STL [R1+0x2c], R0 ;  /* 0x00002c0001007387 */ /* 0x0001e80000100800 */
[----:B------:R1:W-:Y:S01]  /*bee0*/  STL [R1+0x2efc], R9 ;  /* 0x002efc0901007387 */ /* 0x0003e20000100800 */
[----:B-----5:R-:W-:Y:S02]  /*bef0*/  IMAD R4, R23, UR34, RZ ;  /* 0x0000002217047c24 */ /* 0x020fe4000f8e02ff */
[----:B0-----:R-:W-:Y:S01]  /*bf00*/  IMAD R0, R2, UR34, RZ ;  /* 0x0000002202007c24 */ /* 0x001fe2000f8e02ff */
[----:B------:R-:W-:Y:S04]  /*bf10*/  STL [R1+0x38], R5 ;  /* 0x0000380501007387 */ /* 0x000fe80000100800 */
[----:B------:R0:W-:Y:S04]  /*bf20*/  STL [R1+0x3c], R0 ;  /* 0x00003c0001007387 */ /* 0x0001e80000100800 */
[----:B------:R-:W-:Y:S04]  /*bf30*/  STL [R1+0x4c], R4 ;  /* 0x00004c0401007387 */ /* 0x000fe80000100800 */
[----:B-1----:R-:W2:Y:S01]  /*bf40*/  LDL.LU R9, [R1+0x1ac] ;  /* 0x0001ac0001097983 */ /* 0x002ea20000300800 */
[----:B------:R-:W-:-:S02]  /*bf50*/  IMAD R2, R3, UR34, RZ ;  /* 0x0000002203027c24 */ /* 0x000fc4000f8e02ff */
[----:B0-----:R-:W-:-:S03]  /*bf60*/  IMAD R0, R28, UR34, RZ ;  /* 0x000000221c007c24 */ /* 0x001fc6000f8e02ff */
[----:B------:R-:W-:Y:S04]  /*bf70*/  STL [R1+0x54], R2 ;  /* 0x0000540201007387 */ /* 0x000fe80000100800 */
[----:B--2---:R0:W-:Y:S04]  /*bf80*/  STL [R1+0x2f10], R9 ;  /* 0x002f100901007387 */ /* 0x0041e80000100800 */
[----:B------:R-:W-:Y:S04]  /*bf90*/  STL [R1+0x5c], R0 ;  /* 0x00005c0001007387 */ /* 0x000fe80000100800 */
[----:B0-----:R-:W2:Y:S04]  /*bfa0*/  LDL.LU R9, [R1+0x1b0] ;  /* 0x0001b00001097983 */ /* 0x001ea80000300800 */
[----:B--2---:R0:W-:Y:S04]  /*bfb0*/  STL [R1+0x2f14], R9 ;  /* 0x002f140901007387 */ /* 0x0041e80000100800 */
[----:B0-----:R-:W2:Y:S04]  /*bfc0*/  LDL.LU R9, [R1+0x1b4] ;  /* 0x0001b40001097983 */ /* 0x001ea80000300800 */
[----:B------:R-:W3:Y:S04]  /*bfd0*/  LDL.LU R21, [R1+0x1a8] ;  /* 0x0001a80001157983 */ /* 0x000ee80000300800 */
[----:B------:R-:W4:Y:S04]  /*bfe0*/  LDL.LU R29, [R1+0x1a4] ;  /* 0x0001a400011d7983 */ /* 0x000f280000300800 */
[----:B------:R-:W5:Y:S04]  /*bff0*/  LDL.LU R15, [R1+0x1a0] ;  /* 0x0001a000010f7983 */ /* 0x000f680000300800 */
[----:B------:R-:W5:Y:S04]  /*c000*/  LDL.LU R10, [R1+0x19c] ;  /* 0x00019c00010a7983 */ /* 0x000f680000300800 */
[----:B------:R-:W5:Y:S04]  /*c010*/  LDL.LU R17, [R1+0x198] ;  /* 0x0001980001117983 */ /* 0x000f680000300800 */
[----:B------:R-:W5:Y:S04]  /*c020*/  LDL.LU R0, [R1+0x194] ;  /* 0x0001940001007983 */ /* 0x000f680000300800 */
[----:B------:R-:W5:Y:S04]  /*c030*/  LDL.LU R8, [R1+0x190] ;  /* 0x0001900001087983 */ /* 0x000f680000300800 */
[----:B------:R-:W3:Y:S04]  /*c040*/  LDL.LU R6, [R1+0x18c] ;  /* 0x00018c0001067983 */ /* 0x000ee80000300800 */
[----:B------:R-:W5:Y:S04]  /*c050*/  LDL.LU R16, [R1+0x188] ;  /* 0x0001880001107983 */ /* 0x000f680000300800 */
        /* <DEDUP_REMOVED lines=18> */
[----:B------:R-:W5:Y:S01]  /*c180*/  LDL.LU R28, [R1+0x13c] ;  /* 0x00013c00011c7983 */ /* 0x000f620000300800 */
[----:B--2---:R-:W-:-:S05]  /*c190*/  IMAD R9, R9, UR34, RZ ;  /* 0x0000002209097c24 */ /* 0x004fca000f8e02ff */
[----:B------:R0:W-:Y:S04]  /*c1a0*/  STL [R1+0x60], R9 ;  /* 0x0000600901007387 */ /* 0x0001e80000100800 */
[----:B0-----:R-:W2:Y:S02]  /*c1b0*/  LDL.LU R9, [R1+0x2f14] ;  /* 0x002f140001097983 */ /* 0x001ea40000300800 */
[----:B--2---:R-:W-:-:S05]  /*c1c0*/  IMAD R9, R9, UR34, RZ ;  /* 0x0000002209097c24 */ /* 0x004fca000f8e02ff */
[----:B------:R0:W-:Y:S04]  /*c1d0*/  STL [R1+0x6c], R9 ;  /* 0x00006c0901007387 */ /* 0x0001e80000100800 */
[----:B0-----:R-:W2:Y:S01]  /*c1e0*/  LDL.LU R9, [R1+0x2f10] ;  /* 0x002f100001097983 */ /* 0x001ea20000300800 */
[----:B---3--:R-:W-:Y:S02]  /*c1f0*/  IMAD R6, R6, UR34, RZ ;  /* 0x0000002206067c24 */ /* 0x008fe4000f8e02ff */
[----:B--2---:R-:W-:-:S05]  /*c200*/  IMAD R9, R9, UR34, RZ ;  /* 0x0000002209097c24 */ /* 0x004fca000f8e02ff */
[----:B------:R0:W-:Y:S02]  /*c210*/  STL [R1+0x70], R9 ;  /* 0x0000700901007387 */ /* 0x0001e40000100800 */
[----:B0-----:R-:W-:Y:S02]  /*c220*/  IMAD R9, R21, UR34, RZ ;  /* 0x0000002215097c24 */ /* 0x001fe4000f8e02ff */
[----:B----4-:R-:W-:-:S03]  /*c230*/  IMAD R21, R29, UR34, RZ ;  /* 0x000000221d157c24 */ /* 0x010fc6000f8e02ff */
[----:B------:R5:W-:Y:S04]  /*c240*/  STL [R1+0x74], R9 ;  /* 0x0000740901007387 */ /* 0x000be80000100800 */
[----:B------:R-:W-:Y:S01]  /*c250*/  STL [R1+0xa0], R21 ;  /* 0x0000a01501007387 */ /* 0x000fe20000100800 */
[----:B-----5:R-:W-:Y:S02]  /*c260*/  IMAD R9, R15, UR34, RZ ;  /* 0x000000220f097c24 */ /* 0x020fe4000f8e02ff */
[----:B------:R-:W-:Y:S02]  /*c270*/  IMAD R15, R10, UR34, RZ ;  /* 0x000000220a0f7c24 */ /* 0x000fe4000f8e02ff */
[----:B------:R-:W-:Y:S01]  /*c280*/  IMAD R10, R17, UR34, RZ ;  /* 0x00000022110a7c24 */ /* 0x000fe2000f8e02ff */
[----:B------:R0:W-:Y:S04]  /*c290*/  STL [R1+0xa4], R9 ;  /* 0x0000a40901007387 */ /* 0x0001e80000100800 */
[----:B------:R-:W-:Y:S01]  /*c2a0*/  STL [R1+0x100], R15 ;  /* 0x0001000f01007387 */ /* 0x000fe20000100800 */
[----:B0-----:R-:W-:-:S02]  /*c2b0*/  IMAD R9, R0, UR34, RZ ;  /* 0x0000002200097c24 */ /* 0x001fc4000f8e02ff */
[----:B------:R-:W-:Y:S01]  /*c2c0*/  IMAD R0, R8, UR34, RZ ;  /* 0x0000002208007c24 */ /* 0x000fe2000f8e02ff */
[----:B------:R-:W-:Y:S01]  /*c2d0*/  STL [R1+0x198], R10 ;  /* 0x0001980a01007387 */ /* 0x000fe20000100800 */
[----:B------:R-:W-:-:S03]  /*c2e0*/  IMAD R8, R16, UR34, RZ ;  /* 0x0000002210087c24 */ /* 0x000fc6000f8e02ff */
[----:B------:R-:W-:Y:S04]  /*c2f0*/  STL [R1+0x194], R9 ;  /* 0x0001940901007387 */ /* 0x000fe80000100800 */
[----:B------:R0:W-:Y:S04]  /*c300*/  STL [R1+0x190], R0 ;  /* 0x0001900001007387 */ /* 0x0001e80000100800 */
[----:B------:R1:W-:Y:S01]  /*c310*/  STL [R1+0x18c], R6 ;  /* 0x00018c0601007387 */ /* 0x0003e20000100800 */
[----:B0-----:R-:W-:-:S03]  /*c320*/  IMAD R0, R24, UR34, RZ ;  /* 0x0000002218007c24 */ /* 0x001fc6000f8e02ff */
[----:B------:R0:W-:Y:S01]  /*c330*/  STL [R1+0x188], R8 ;  /* 0x0001880801007387 */ /* 0x0001e20000100800 */
[----:B-1----:R-:W-:-:S03]  /*c340*/  IMAD R6, R25, UR34, RZ ;  /* 0x0000002219067c24 */ /* 0x002fc6000f8e02ff */
[----:B------:R1:W-:Y:S01]  /*c350*/  STL [R1+0x184], R0 ;  /* 0x0001840001007387 */ /* 0x0003e20000100800 */
[----:B0-----:R-:W-:-:S03]  /*c360*/  IMAD R8, R11, UR34, RZ ;  /* 0x000000220b087c24 */ /* 0x001fc6000f8e02ff */
[----:B------:R0:W-:Y:S01]  /*c370*/  STL [R1+0x180], R6 ;  /* 0x0001800601007387 */ /* 0x0001e20000100800 */
[----:B-1----:R-:W-:-:S03]  /*c380*/  IMAD R0, R26, UR34, RZ ;  /* 0x000000221a007c24 */ /* 0x002fc6000f8e02ff */
[----:B------:R1:W-:Y:S04]  /*c390*/  STL [R1+0x17c], R8 ;  /* 0x00017c0801007387 */ /* 0x0003e80000100800 */
[----:B------:R2:W-:Y:S01]  /*c3a0*/  STL [R1+0x178], R0 ;  /* 0x0001780001007387 */ /* 0x0005e20000100800 */
[----:B0-----:R-:W-:Y:S02]  /*c3b0*/  IMAD R6, R18, UR34, RZ ;  /* 0x0000002212067c24 */ /* 0x001fe4000f8e02ff */
[----:B-1----:R-:W-:-:S03]  /*c3c0*/  IMAD R8, R12, UR34, RZ ;  /* 0x000000220c087c24 */ /* 0x002fc6000f8e02ff */
[----:B------:R0:W-:Y:S01]  /*c3d0*/  STL [R1+0x174], R6 ;  /* 0x0001740601007387 */ /* 0x0001e20000100800 */
[----:B--2---:R-:W-:-:S03]  /*c3e0*/  IMAD R0, R5, UR34, RZ ;  /* 0x0000002205007c24 */ /* 0x004fc6000f8e02ff */
[----:B------:R-:W-:Y:S01]  /*c3f0*/  STL [R1+0x170], R8 ;  /* 0x0001700801007387 */ /* 0x000fe20000100800 */
[----:B------:R-:W-:-:S03]  /*c400*/  IMAD R5, R22, UR34, RZ ;  /* 0x0000002216057c24 */ /* 0x000fc6000f8e02ff */
[----:B------:R1:W-:Y:S01]  /*c410*/  STL [R1+0x16c], R0 ;  /* 0x00016c0001007387 */ /* 0x0003e20000100800 */
[----:B0-----:R-:W-:-:S05]  /*c420*/  IMAD R6, R27, UR34, RZ ;  /* 0x000000221b067c24 */ /* 0x001fca000f8e02ff */
        /* <DEDUP_REMOVED lines=8> */
[----:B------:R1:W-:Y:S04]  /*c4b0*/  STL [R1+0x158], R5 ;  /* 0x0001580501007387 */ /* 0x0003e80000100800 */
[----:B------:R2:W-:Y:S01]  /*c4c0*/  STL [R1+0x154], R0 ;  /* 0x0001540001007387 */ /* 0x0005e20000100800 */
[----:B0-----:R-:W-:Y:S02]  /*c4d0*/  IMAD R6, R7, UR34, RZ ;  /* 0x0000002207067c24 */ /* 0x001fe4000f8e02ff */
[----:B-1----:R-:W-:Y:S02]  /*c4e0*/  IMAD R5, R4, UR34, RZ ;  /* 0x0000002204057c24 */ /* 0x002fe4000f8e02ff */
[----:B------:R-:W-:Y:S02]  /*c4f0*/  IMAD R4, R23, UR34, RZ ;  /* 0x0000002217047c24 */ /* 0x000fe4000f8e02ff */
[----:B--2---:R-:W-:Y:S01]  /*c500*/  IMAD R0, R2, UR34, RZ ;  /* 0x0000002202007c24 */ /* 0x004fe2000f8e02ff */
[----:B------:R-:W-:Y:S04]  /*c510*/  STL [R1+0x150], R6 ;  /* 0x0001500601007387 */ /* 0x000fe80000100800 */
[----:B------:R-:W-:Y:S04]  /*c520*/  STL [R1+0x14c], R5 ;  /* 0x00014c0501007387 */ /* 0x000fe80000100800 */
[----:B------:R0:W-:Y:S04]  /*c530*/  STL [R1+0x148], R0 ;  /* 0x0001480001007387 */ /* 0x0001e80000100800 */
[----:B------:R-:W-:Y:S04]  /*c540*/  STL [R1+0x144], R4 ;  /* 0x0001440401007387 */ /* 0x000fe80000100800 */
[----:B------:R-:W2:Y:S01]  /*c550*/  LDL.LU R9, [R1+0x130] ;  /* 0x0001300001097983 */ /* 0x000ea20000300800 */
        /* <DEDUP_REMOVED lines=140> */
[----:B----4-:R-:W-:Y:S02]  /*ce20*/  IMAD R29, R29, UR34, RZ ;  /* 0x000000221d1d7c24 */ /* 0x010fe4000f8e02ff */
[----:B-----5:R-:W-:Y:S02]  /*ce30*/  IMAD R15, R15, UR34, RZ ;  /* 0x000000220f0f7c24 */ /* 0x020fe4000f8e02ff */
[----:B------:R-:W-:-:S02]  /*ce40*/  IMAD R10, R10, UR34, RZ ;  /* 0x000000220a0a7c24 */ /* 0x000fc4000f8e02ff */
[----:B------:R-:W-:Y:S02]  /*ce50*/  IMAD R17, R17, UR34, RZ ;  /* 0x0000002211117c24 */ /* 0x000fe4000f8e02ff */
[----:B------:R-:W-:Y:S02]  /*ce60*/  IMAD R0, R0, UR34, RZ ;  /* 0x0000002200007c24 */ /* 0x000fe4000f8e02ff */
[----:B------:R-:W-:Y:S02]  /*ce70*/  IMAD R8, R8, UR34, RZ ;  /* 0x0000002208087c24 */ /* 0x000fe4000f8e02ff */
[----:B------:R-:W-:Y:S02]  /*ce80*/  IMAD R6, R6, UR34, RZ ;  /* 0x0000002206067c24 */ /* 0x000fe4000f8e02ff */
[----:B------:R-:W-:Y:S02]  /*ce90*/  IMAD R16, R16, UR34, RZ ;  /* 0x0000002210107c24 */ /* 0x000fe4000f8e02ff */
        /* <DEDUP_REMOVED lines=19> */
[----:B--2---:R-:W-:-:S05]  /*cfd0*/  IMAD R9, R9, UR34, RZ ;  /* 0x0000002209097c24 */ /* 0x004fca000f8e02ff */
        /* <DEDUP_REMOVED lines=57> */
[----:B0-----:R-:W2:Y:S01]  /*d370*/  LDL.LU R28, [R1+0x2e8c] ;  /* 0x002e8c00011c7983 */ /* 0x001ea20000300800 */
[----:B---3--:R-:W-:-:S02]  /*d380*/  IMAD R2, R2, UR34, RZ ;  /* 0x0000002202027c24 */ /* 0x008fc4000f8e02ff */
[----:B----4-:R-:W-:Y:S02]  /*d390*/  IMAD R23, R23, UR34, RZ ;  /* 0x0000002217177c24 */ /* 0x010fe4000f8e02ff */
[----:B-----5:R-:W-:Y:S02]  /*d3a0*/  IMAD R3, R3, UR34, RZ ;  /* 0x0000002203037c24 */ /* 0x020fe4000f8e02ff */
[----:B--2---:R-:W-:-:S05]  /*d3b0*/  IMAD R28, R28, UR34, RZ ;  /* 0x000000221c1c7c24 */ /* 0x004fca000f8e02ff */
[----:B------:R-:W-:Y:S04]  /*d3c0*/  STL [R1+0x234], R28 ;  /* 0x0002341c01007387 */ /* 0x000fe80000100800 */
[----:B------:R0:W-:Y:S04]  /*d3d0*/  STL [R1+0x23c], R3 ;  /* 0x00023c0301007387 */ /* 0x0001e80000100800 */
[----:B------:R-:W-:Y:S01]  /*d3e0*/  STL [R1+0x240], R23 ;  /* 0x0002401701007387 */ /* 0x000fe20000100800 */
[----:B0-----:R-:W-:-:S03]  /*d3f0*/  IMAD R3, R4, UR34, RZ ;  /* 0x0000002204037c24 */ /* 0x001fc6000f8e02ff */
[----:B------:R-:W2:Y:S01]  /*d400*/  LDL.LU R4, [R1+0x2c4] ;  /* 0x0002c40001047983 */ /* 0x000ea20000300800 */
[----:B------:R-:W-:-:S03]  /*d410*/  IMAD R28, R7, UR34, RZ ;  /* 0x00000022071c7c24 */ /* 0x000fc6000f8e02ff */
[----:B------:R0:W-:Y:S04]  /*d420*/  STL [R1+0x248], R2 ;  /* 0x0002480201007387 */ /* 0x0001e80000100800 */
[----:B0-----:R-:W3:Y:S04]  /*d430*/  LDL.LU R2, [R1+0x2b8] ;  /* 0x0002b80001027983 */ /* 0x001ee80000300800 */
[----:B------:R0:W-:Y:S04]  /*d440*/  STL [R1+0x250], R3 ;  /* 0x0002500301007387 */ /* 0x0001e80000100800 */
[----:B------:R-:W4:Y:S04]  /*d450*/  LDL.LU R23, [R1+0x2b0] ;  /* 0x0002b00001177983 */ /* 0x000f280000300800 */
[----:B------:R-:W5:Y:S01]  /*d460*/  LDL.LU R7, [R1+0x2d0] ;  /* 0x0002d00001077983 */ /* 0x000f620000300800 */
[----:B0-----:R-:W-:-:S03]  /*d470*/  IMAD R3, R13, UR34, RZ ;  /* 0x000000220d037c24 */ /* 0x001fc6000f8e02ff */
[----:B------:R-:W-:Y:S01]  /*d480*/  STL [R1+0x254], R28 ;  /* 0x0002541c01007387 */ /* 0x000fe20000100800 */
[----:B------:R-:W-:Y:S02]  /*d490*/  IMAD R14, R14, UR34, RZ ;  /* 0x000000220e0e7c24 */ /* 0x000fe4000f8e02ff */
[----:B------:R-:W-:Y:S01]  /*d4a0*/  IMAD R13, R20, UR34, RZ ;  /* 0x00000022140d7c24 */ /* 0x000fe2000f8e02ff */
[----:B------:R0:W-:Y:S04]  /*d4b0*/  STL [R1+0x25c], R3 ;  /* 0x00025c0301007387 */ /* 0x0001e80000100800 */
[----:B------:R1:W-:Y:S01]  /*d4c0*/  STL [R1+0x260], R14 ;  /* 0x0002600e01007387 */ /* 0x0003e20000100800 */
[----:B0-----:R-:W-:-:S03]  /*d4d0*/  IMAD R3, R19, UR34, RZ ;  /* 0x0000002213037c24 */ /* 0x001fc6000f8e02ff */
[----:B------:R0:W-:Y:S01]  /*d4e0*/  STL [R1+0x268], R13 ;  /* 0x0002680d01007387 */ /* 0x0001e20000100800 */
[----:B-1----:R-:W-:-:S03]  /*d4f0*/  IMAD R14, R22, UR34, RZ ;  /* 0x00000022160e7c24 */ /* 0x002fc6000f8e02ff */
[----:B------:R1:W-:Y:S01]  /*d500*/  STL [R1+0x270], R3 ;  /* 0x0002700301007387 */ /* 0x0003e20000100800 */
[----:B------:R-:W-:Y:S02]  /*d510*/  IMAD R12, R12, UR34, RZ ;  /* 0x000000220c0c7c24 */ /* 0x000fe4000f8e02ff */
[----:B0-----:R-:W-:Y:S01]  /*d520*/  IMAD R13, R27, UR34, RZ ;  /* 0x000000221b0d7c24 */ /* 0x001fe2000f8e02ff */
[----:B------:R-:W-:Y:S01]  /*d530*/  STL [R1+0x274], R14 ;  /* 0x0002740e01007387 */ /* 0x000fe20000100800 */
[----:B-1----:R-:W-:-:S03]  /*d540*/  IMAD R3, R5, UR34, RZ ;  /* 0x0000002205037c24 */ /* 0x002fc6000f8e02ff */
[----:B------:R-:W-:Y:S01]  /*d550*/  STL [R1+0x27c], R13 ;  /* 0x00027c0d01007387 */ /* 0x000fe20000100800 */
[----:B------:R-:W-:-:S03]  /*d560*/  IMAD R5, R18, UR34, RZ ;  /* 0x0000002212057c24 */ /* 0x000fc6000f8e02ff */
[----:B------:R0:W-:Y:S01]  /*d570*/  STL [R1+0x280], R3 ;  /* 0x0002800301007387 */ /* 0x0001e20000100800 */
[----:B------:R-:W-:-:S03]  /*d580*/  IMAD R11, R11, UR34, RZ ;  /* 0x000000220b0b7c24 */ /* 0x000fc6000f8e02ff */
[----:B------:R-:W-:Y:S01]  /*d590*/  STL [R1+0x288], R12 ;  /* 0x0002880c01007387 */ /* 0x000fe20000100800 */
[----:B0-----:R-:W-:-:S03]  /*d5a0*/  IMAD R3, R26, UR34, RZ ;  /* 0x000000221a037c24 */ /* 0x001fc6000f8e02ff */
[----:B------:R0:W-:Y:S04]  /*d5b0*/  STL [R1+0x28c], R5 ;  /* 0x00028c0501007387 */ /* 0x0001e80000100800 */
[----:B------:R1:W-:Y:S01]  /*d5c0*/  STL [R1+0x294], R3 ;  /* 0x0002940301007387 */ /* 0x0003e20000100800 */
[----:B0-----:R-:W-:-:S03]  /*d5d0*/  IMAD R5, R25, UR34, RZ ;  /* 0x0000002219057c24 */ /* 0x001fc6000f8e02ff */
[----:B------:R0:W-:Y:S01]  /*d5e0*/  STL [R1+0x29c], R11 ;  /* 0x00029c0b01007387 */ /* 0x0001e20000100800 */
[----:B-1----:R-:W-:-:S03]  /*d5f0*/  IMAD R3, R24, UR34, RZ ;  /* 0x0000002218037c24 */ /* 0x002fc6000f8e02ff */
[----:B------:R1:W-:Y:S01]  /*d600*/  STL [R1+0x2a0], R5 ;  /* 0x0002a00501007387 */ /* 0x0003e20000100800 */
[----:B------:R-:W-:-:S03]  /*d610*/  IMAD R0, R0, UR34, RZ ;  /* 0x0000002200007c24 */ /* 0x000fc6000f8e02ff */
[----:B------:R1:W-:Y:S01]  /*d620*/  STL [R1+0x2a8], R3 ;  /* 0x0002a80301007387 */ /* 0x0003e20000100800 */
[----:B0-----:R-:W-:Y:S02]  /*d630*/  IMAD R11, R16, UR34, RZ ;  /* 0x00000022100b7c24 */ /* 0x001fe4000f8e02ff */
[----:B-1----:R-:W-:-:S03]  /*d640*/  IMAD R5, R6, UR34, RZ ;  /* 0x0000002206057c24 */ /* 0x002fc6000f8e02ff */
[----:B------:R-:W-:Y:S01]  /*d650*/  STL [R1+0x2ac], R11 ;  /* 0x0002ac0b01007387 */ /* 0x000fe20000100800 */
[----:B------:R-:W-:-:S03]  /*d660*/  IMAD R3, R8, UR34, RZ ;  /* 0x0000002208037c24 */ /* 0x000fc6000f8e02ff */
[----:B------:R0:W-:Y:S01]  /*d670*/  STL [R1+0x2b4], R5 ;  /* 0x0002b40501007387 */ /* 0x0001e20000100800 */
[----:B------:R-:W-:-:S03]  /*d680*/  IMAD R28, R17, UR34, RZ ;  /* 0x00000022111c7c24 */ /* 0x000fc6000f8e02ff */
[----:B------:R-:W-:Y:S04]  /*d690*/  STL [R1+0x2bc], R3 ;  /* 0x0002bc0301007387 */ /* 0x000fe80000100800 */
[----:B------:R1:W-:Y:S01]  /*d6a0*/  STL [R1+0x2c0], R0 ;  /* 0x0002c00001007387 */ /* 0x0003e20000100800 */
[----:B0-----:R-:W-:-:S05]  /*d6b0*/  IMAD R5, R10, UR34, RZ ;  /* 0x000000220a057c24 */ /* 0x001fca000f8e02ff */
[----:B------:R-:W-:Y:S01]  /*d6c0*/  STL [R1+0x2cc], R5 ;  /* 0x0002cc0501007387 */ /* 0x000fe20000100800 */
[----:B-1----:R-:W-:-:S03]  /*d6d0*/  IMAD R0, R29, UR34, RZ ;  /* 0x000000221d007c24 */ /* 0x002fc6000f8e02ff */
[----:B------:R-:W-:Y:S01]  /*d6e0*/  STL [R1+0x2c8], R28 ;  /* 0x0002c81c01007387 */ /* 0x000fe20000100800 */
[----:B------:R-:W-:Y:S01]  /*d6f0*/  IMAD R3, R15, UR34, RZ ;  /* 0x000000220f037c24 */ /* 0x000fe2000f8e02ff */
[----:B------:R-:W-:Y:S02]  /*d700*/  ULDC.64 UR34, c[0x0][0x210] ;  /* 0x0000840000227ab9 */ /* 0x000fe40000000a00 */
[----:B------:R-:W-:Y:S04]  /*d710*/  STL [R1+0x2e20], R28 ;  /* 0x002e201c01007387 */ /* 0x000fe80000100800 */
[----:B------:R4:W-:Y:S04]  /*d720*/  STL [R1+0x2dc], R0 ;  /* 0x0002dc0001007387 */ /* 0x0009e80000100800 */
[----:B------:R-:W-:Y:S04]  /*d730*/  STL [R1+0x2d4], R3 ;  /* 0x0002d40301007387 */ /* 0x000fe80000100800 */
[----:B------:R0:W-:Y:S01]  /*d740*/  STL [R1+0x2e24], R3 ;  /* 0x002e240301007387 */ /* 0x0001e20000100800 */
[----:B--2---:R-:W-:-:S05]  /*d750*/  IMAD R4, R4, UR15, RZ ;  /* 0x0000000f04047c24 */ /* 0x004fca000f8e02ff */
[----:B------:R-:W-:Y:S01]  /*d760*/  IADD3 R12, P1, R4, UR34, RZ ;  /* 0x00000022040c7c10 */ /* 0x000fe2000ff3e0ff */
[----:B---3--:R-:W-:Y:S02]  /*d770*/  IMAD R2, R2, UR15, RZ ;  /* 0x0000000f02027c24 */ /* 0x008fe4000f8e02ff */
[----:B----4-:R-:W-:Y:S02]  /*d780*/  IMAD R0, R23, UR15, RZ ;  /* 0x0000000f17007c24 */ /* 0x010fe4000f8e02ff */
[----:B-----5:R-:W-:Y:S01]  /*d790*/  IMAD R5, R7, UR15, RZ ;  /* 0x0000000f07057c24 */ /* 0x020fe2000f8e02ff */
[----:B------:R-:W-:Y:S02]  /*d7a0*/  IADD3 R13, P2, R2, UR34, RZ ;  /* 0x00000022020d7c10 */ /* 0x000fe4000ff5e0ff */
[----:B------:R-:W-:Y:S01]  /*d7b0*/  LEA.HI.X.SX32 R6, R4, UR35, 0x1, P1 ;  /* 0x0000002304067c11 */ /* 0x000fe200088f0eff */
[----:B------:R-:W1:Y:S01]  /*d7c0*/  S2R R23, SR_TID.X ;  /* 0x0000000000177919 */ /* 0x000e620000002100 */
[C---:B------:R-:W-:Y:S01]  /*d7d0*/  IADD3 R11, P0, R5.reuse, UR34, RZ ;  /* 0x00000022050b7c10 */ /* 0x040fe2000ff1e0ff */
[----:B------:R-:W2:Y:S01]  /*d7e0*/  LDC R7, c[0x0][0x230] ;  /* 0x00008c00ff077b82 */ /* 0x000ea20000000800 */
[----:B------:R-:W-:Y:S01]  /*d7f0*/  IADD3 R15, P3, R0, UR34, RZ ;  /* 0x00000022000f7c10 */ /* 0x000fe2000ff7e0ff */
[----:B------:R-:W-:Y:S01]  /*d800*/  UIMAD UR34, UR7, 0x7f, URZ ;  /* 0x0000007f072278a4 */ /* 0x000fe2000f8e023f */
[----:B0-----:R-:W-:Y:S01]  /*d810*/  LEA.HI.X.SX32 R3, R5, UR35, 0x1, P0 ;  /* 0x0000002305037c11 */ /* 0x001fe200080f0eff */
[----:B------:R-:W-:Y:S01]  /*d820*/  STL [R1+0xf4c], R11 ;  /* 0x000f4c0b01007387 */ /* 0x000fe20000100800 */
[----:B------:R-:W-:Y:S01]  /*d830*/  LEA.HI.X.SX32 R8, R2, UR35, 0x1, P2 ;  /* 0x0000002302087c11 */ /* 0x000fe200090f0eff */
[----:B------:R-:W-:Y:S01]  /*d840*/  UIMAD UR6, UR6, 0x33, URZ ;  /* 0x00000033060678a4 */ /* 0x000fe2000f8e023f */
[----:B------:R-:W-:Y:S01]  /*d850*/  LEA.HI.X.SX32 R10, R0, UR35, 0x1, P3 ;  /* 0x00000023000a7c11 */ /* 0x000fe200098f0eff */
[----:B------:R-:W-:Y:S01]  /*d860*/  STL [R1+0xf54], R12 ;  /* 0x000f540c01007387 */ /* 0x000fe20000100800 */
[----:B------:R-:W-:Y:S01]  /*d870*/  IADD3 R0, P0, R15, UR34, RZ ;  /* 0x000000220f007c10 */ /* 0x000fe2000ff1e0ff */
[----:B------:R-:W-:-:S02]  /*d880*/  UIMAD UR8, UR8, 0x32, URZ ;  /* 0x00000032080878a4 */ /* 0x000fc4000f8e023f */
[----:B------:R-:W-:Y:S01]  /*d890*/  STL [R1+0xf5c], R13 ;  /* 0x000f5c0d01007387 */ /* 0x000fe20000100800 */
[----:B------:R-:W-:Y:S01]  /*d8a0*/  IADD3 R4, P1, R13, UR34, RZ ;  /* 0x000000220d047c10 */ /* 0x000fe2000ff3e0ff */
[----:B------:R-:W-:Y:S02]  /*d8b0*/  ULDC UR15, c[0x0][0x238] ;  /* 0x00008e00000f7ab9 */ /* 0x000fe40000000800 */
[----:B------:R-:W-:Y:S01]  /*d8c0*/  STL [R1+0xf64], R15 ;  /* 0x000f640f01007387 */ /* 0x000fe20000100800 */
[----:B------:R-:W-:-:S03]  /*d8d0*/  USHF.R.S32.HI UR35, URZ, 0x1f, UR34 ;  /* 0x0000001f3f237899 */ /* 0x000fc60008011422 */
[----:B------:R-:W-:Y:S01]  /*d8e0*/  STL [R1+0xf48], R3 ;  /* 0x000f480301007387 */ /* 0x000fe20000100800 */
[----:B------:R-:W-:-:S03]  /*d8f0*/  IADD3 R2, P2, R12, UR34, RZ ;  /* 0x000000220c027c10 */ /* 0x000fc6000ff5e0ff */
[----:B------:R-:W-:Y:S04]  /*d900*/  STL [R1+0xf50], R6 ;  /* 0x000f500601007387 */ /* 0x000fe80000100800 */
[----:B------:R-:W-:Y:S04]  /*d910*/  STL [R1+0xf58], R8 ;  /* 0x000f580801007387 */ /* 0x000fe80000100800 */
[----:B------:R-:W-:Y:S04]  /*d920*/  STL [R1+0xf60], R10 ;  /* 0x000f600a01007387 */ /* 0x000fe80000100800 */
[----:B------:R0:W-:Y:S04]  /*d930*/  STL [R1+0x2198], R0 ;  /* 0x0021980001007387 */ /* 0x0001e80000100800 */
[----:B------:R3:W-:Y:S01]  /*d940*/  STL [R1+0x21a0], R4 ;  /* 0x0021a00401007387 */ /* 0x0007e20000100800 */
[----:B0-----:R-:W-:-:S03]  /*d950*/  IADD3 R0, P3, R11, UR34, RZ ;  /* 0x000000220b007c10 */ /* 0x001fc6000ff7e0ff */
[----:B------:R0:W-:Y:S01]  /*d960*/  STL [R1+0x21a8], R2 ;  /* 0x0021a80201007387 */ /* 0x0001e20000100800 */
[----:B------:R-:W-:Y:S01]  /*d970*/  UIMAD UR34, UR7, 0x7e, URZ ;  /* 0x0000007e072278a4 */ /* 0x000fe2000f8e023f */
[----:B---3--:R-:W-:Y:S02]  /*d980*/  IADD3.X R4, R8, UR35, RZ, P1, !PT ;  /* 0x0000002308047c10 */ /* 0x008fe40008ffe4ff */
[----:B------:R3:W-:Y:S01]  /*d990*/  STL [R1+0x21b0], R0 ;  /* 0x0021b00001007387 */ /* 0x0007e20000100800 */
[----:B0-----:R-:W-:Y:S02]  /*d9a0*/  IADD3.X R2, R10, UR35, RZ, P0, !PT ;  /* 0x000000230a027c10 */ /* 0x001fe400087fe4ff */
[----:B---3--:R-:W-:-:S03]  /*d9b0*/  IADD3.X R0, R6, UR35, RZ, P2, !PT ;  /* 0x0000002306007c10 */ /* 0x008fc600097fe4ff */
[----:B------:R0:W-:Y:S04]  /*d9c0*/  STL [R1+0x2194], R2 ;  /* 0x0021940201007387 */ /* 0x0001e80000100800 */
[----:B------:R3:W-:Y:S04]  /*d9d0*/  STL [R1+0x219c], R4 ;  /* 0x00219c0401007387 */ /* 0x0007e80000100800 */
[----:B------:R4:W-:Y:S01]  /*d9e0*/  STL [R1+0x21a4], R0 ;  /* 0x0021a40001007387 */ /* 0x0009e20000100800 */
[----:B0-----:R-:W-:Y:S01]  /*d9f0*/  IADD3.X R2, R3, UR35, RZ, P3, !PT ;  /* 0x0000002303027c10 */ /* 0x001fe20009ffe4ff */
[----:B------:R-:W-:-:S02]  /*da00*/  USHF.R.S32.HI UR35, URZ, 0x1f, UR34 ;  /* 0x0000001f3f237899 */ /* 0x000fc40008011422 */
[----:B---3--:R-:W-:Y:S02]  /*da10*/  IADD3 R4, P1, R13, UR34, RZ ;  /* 0x000000220d047c10 */ /* 0x008fe4000ff3e0ff */
[----:B------:R0:W-:Y:S01]  /*da20*/  STL [R1+0x21ac], R2 ;  /* 0x0021ac0201007387 */ /* 0x0001e20000100800 */
[----:B----4-:R-:W-:-:S05]  /*da30*/  IADD3 R0, P0, R15, UR34, RZ ;  /* 0x000000220f007c10 */ /* 0x010fca000ff1e0ff */
[----:B------:R3:W-:Y:S01]  /*da40*/  STL [R1+0x21b8], R0 ;  /* 0x0021b80001007387 */ /* 0x0007e20000100800 */
[----:B0-----:R-:W-:-:S03]  /*da50*/  IADD3 R2, P2, R12, UR34, RZ ;  /* 0x000000220c027c10 */ /* 0x001fc6000ff5e0ff */
[----:B------:R0:W-:Y:S01]  /*da60*/  STL [R1+0x21c0], R4 ;  /* 0x0021c00401007387 */ /* 0x0001e20000100800 */
[----:B---3--:R-:W-:-:S03]  /*da70*/  IADD3 R0, P3, R11, UR34, RZ ;  /* 0x000000220b007c10 */ /* 0x008fc6000ff7e0ff */
[----:B------:R3:W-:Y:S01]  /*da80*/  STL [R1+0x21c8], R2 ;  /* 0x0021c80201007387 */ /* 0x0007e20000100800 */
[----:B------:R-:W-:Y:S01]  /*da90*/  UIMAD UR34, UR7, 0x7d, URZ ;  /* 0x0000007d072278a4 */ /* 0x000fe2000f8e023f */
[----:B0-----:R-:W-:Y:S02]  /*daa0*/  IADD3.X R4, R8, UR35, RZ, P1, !PT ;  /* 0x0000002308047c10 */ /* 0x001fe40008ffe4ff */
[----:B------:R0:W-:Y:S01]  /*dab0*/  STL [R1+0x21d0], R0 ;  /* 0x0021d00001007387 */ /* 0x0001e20000100800 */
[----:B---3--:R-:W-:Y:S02]  /*dac0*/  IADD3.X R2, R10, UR35, RZ, P0, !PT ;  /* 0x000000230a027c10 */ /* 0x008fe400087fe4ff */
[----:B0-----:R-:W-:-:S03]  /*dad0*/  IADD3.X R0, R6, UR35, RZ, P2, !PT ;  /* 0x0000002306007c10 */ /* 0x001fc600097fe4ff */
        /* <DEDUP_REMOVED lines=571> */
[----:B--2---:R-:W-:Y:S01]  /*fe90*/  VIADD R7, R7, 0x7f ;  /* 0x0000007f07077836 */ /* 0x004fe20000000000 */
[----:B------:R-:W-:Y:S01]  /*fea0*/  ULDC UR34, c[0x0][0x238] ;  /* 0x00008e0000227ab9 */ /* 0x000fe20000000800 */
[----:B0-----:R-:W-:Y:S01]  /*feb0*/  IADD3.X R4, R8, UR35, RZ, P1, !PT ;  /* 0x0000002308047c10 */ /* 0x001fe20008ffe4ff */
        /* <DEDUP_REMOVED lines=8> */
[----:B--2---:R-:W-:Y:S02]  /*ff40*/  IADD3 R4, P1, R13, UR16, RZ ;  /* 0x000000100d047c10 */ /* 0x004fe4000ff3e0ff */
[----:B------:R0:W-:Y:S01]  /*ff50*/  STL [R1+0x25cc], R2 ;  /* 0x0025cc0201007387 */ /* 0x0001e20000100800 */
[----:B---3--:R-:W-:-:S05]  /*ff60*/  IADD3 R0, P0, R15, UR16, RZ ;  /* 0x000000100f007c10 */ /* 0x008fca000ff1e0ff */
[----:B------:R2:W-:Y:S01]  /*ff70*/  STL [R1+0x25d8], R0 ;  /* 0x0025d80001007387 */ /* 0x0005e20000100800 */
[----:B0-----:R-:W-:-:S03]  /*ff80*/  IADD3 R2, P2, R12, UR16, RZ ;  /* 0x000000100c027c10 */ /* 0x001fc6000ff5e0ff */
[----:B------:R0:W-:Y:S01]  /*ff90*/  STL [R1+0x25e0], R4 ;  /* 0x0025e00401007387 */ /* 0x0001e20000100800 */
[----:B--2---:R-:W-:-:S03]  /*ffa0*/  IADD3 R0, P3, R11, UR16, RZ ;  /* 0x000000100b007c10 */ /* 0x004fc6000ff7e0ff */
[----:B------:R2:W-:Y:S01]  /*ffb0*/  STL [R1+0x25e8], R2 ;  /* 0x0025e80201007387 */ /* 0x0005e20000100800 */
[----:B------:R-:W-:Y:S01]  /*ffc0*/  ULDC UR16, c[0x0][0x238] ;  /* 0x00008e0000107ab9 */ /* 0x000fe20000000800 */
[----:B0-----:R-:W-:Y:S02]  /*ffd0*/  IADD3.X R4, R8, UR35, RZ, P1, !PT ;  /* 0x0000002308047c10 */ /* 0x001fe40008ffe4ff */
[----:B------:R0:W-:Y:S01]  /*ffe0*/  STL [R1+0x25f0], R0 ;  /* 0x0025f00001007387 */ /* 0x0001e20000100800 */
[----:B--2---:R-:W-:Y:S02]  /*fff0*/  IADD3.X R2, R10, UR35, RZ, P0, !PT ;  /* 0x000000230a027c10 */ /* 0x004fe400087fe4ff */
        /* <DEDUP_REMOVED lines=565> */
[----:B---3--:R-:W-:Y:S01]  /*12350*/  IADD3 R0, P0, R15, UR52, RZ ;  /* 0x000000340f007c10 */ /* 0x008fe2000ff1e0ff */
[----:B------:R0:W-:Y:S04]  /*12360*/  STL [R1+0x29cc], R2 ;  /* 0x0029cc0201007387 */ /* 0x0001e80000100800 */
[----:B------:R2:W-:Y:S01]  /*12370*/  STL [R1+0x29d8], R0 ;  /* 0x0029d80001007387 */ /* 0x0005e20000100800 */
[----:B0-----:R-:W-:-:S03]  /*12380*/  IADD3 R2, P2, R12, UR52, RZ ;  /* 0x000000340c027c10 */ /* 0x001fc6000ff5e0ff */
[----:B------:R0:W-:Y:S01]  /*12390*/  STL [R1+0x29e0], R4 ;  /* 0x0029e00401007387 */ /* 0x0001e20000100800 */
[----:B--2---:R-:W-:-:S03]  /*123a0*/  IADD3 R0, P3, R11, UR52, RZ ;  /* 0x000000340b007c10 */ /* 0x004fc6000ff7e0ff */
[----:B------:R-:W-:Y:S01]  /*123b0*/  STL [R1+0x29e8], R2 ;  /* 0x0029e80201007387 */ /* 0x000fe20000100800 */
[----:B------:R-:W-:-:S03]  /*123c0*/  ULDC UR52, c[0x0][0x238] ;  /* 0x00008e0000347ab9 */ /* 0x000fc60000000800 */
[----:B------:R2:W-:Y:S01]  /*123d0*/  STL [R1+0x29f0], R0 ;  /* 0x0029f00001007387 */ /* 0x0005e20000100800 */
[----:B0-----:R-:W-:Y:S02]  /*123e0*/  IADD3.X R4, R8, UR35, RZ, P1, !PT ;  /* 0x0000002308047c10 */ /* 0x001fe40008ffe4ff */
[----:B--2---:R-:W-:Y:S02]  /*123f0*/  IADD3.X R0, R10, UR35, RZ, P0, !PT ;  /* 0x000000230a007c10 */ /* 0x004fe400087fe4ff */
[----:B------:R-:W-:-:S03]  /*12400*/  IADD3.X R2, R6, UR35, RZ, P2, !PT ;  /* 0x0000002306027c10 */ /* 0x000fc600097fe4ff */
[----:B------:R0:W-:Y:S04]  /*12410*/  STL [R1+0x29d4], R0 ;  /* 0x0029d40001007387 */ /* 0x0001e80000100800 */
[----:B------:R-:W-:Y:S01]  /*12420*/  STL [R1+0x29dc], R4 ;  /* 0x0029dc0401007387 */ /* 0x000fe20000100800 */
[----:B0-----:R-:W-:-:S03]  /*12430*/  IADD3.X R0, R3, UR35, RZ, P3, !PT ;  /* 0x0000002303007c10 */ /* 0x001fc60009ffe4ff */
[----:B------:R0:W-:Y:S01]  /*12440*/  STL [R1+0x29e4], R2 ;  /* 0x0029e40201007387 */ /* 0x0001e20000100800 */
[----:B------:R-:W-:-:S03]  /*12450*/  USHF.R.S32.HI UR35, URZ, 0x1f, UR53 ;  /* 0x0000001f3f237899 */ /* 0x000fc60008011435 */
[----:B------:R2:W-:Y:S01]  /*12460*/  STL [R1+0x29ec], R0 ;  /* 0x0029ec0001007387 */ /* 0x0005e20000100800 */
[----:B0-----:R-:W-:Y:S02]  /*12470*/  IADD3 R2, P0, R15, UR53, RZ ;  /* 0x000000350f027c10 */ /* 0x001fe4000ff1e0ff */
[----:B--2---:R-:W-:-:S03]  /*12480*/  IADD3 R0, P1, R13, UR53, RZ ;  /* 0x000000350d007c10 */ /* 0x004fc6000ff3e0ff */
[----:B------:R0:W-:Y:S01]  /*12490*/  STL [R1+0x29f8], R2 ;  /* 0x0029f80201007387 */ /* 0x0001e20000100800 */
[----:B------:R-:W-:-:S03]  /*124a0*/  IADD3.X R14, R10, UR35, RZ, P0, !PT ;  /* 0x000000230a0e7c10 */ /* 0x000fc600087fe4ff */
[----:B------:R2:W-:Y:S01]  /*124b0*/  STL [R1+0x2a00], R0 ;  /* 0x002a000001007387 */ /* 0x0005e20000100800 */
[----:B------:R-:W-:Y:S02]  /*124c0*/  IADD3.X R16, R8, UR35, RZ, P1, !PT ;  /* 0x0000002308107c10 */ /* 0x000fe40008ffe4ff */
[----:B0-----:R-:W-:Y:S02]  /*124d0*/  IADD3 R2, P2, R12, UR53, RZ ;  /* 0x000000350c027c10 */ /* 0x001fe4000ff5e0ff */
[----:B--2---:R-:W-:-:S03]  /*124e0*/  IADD3 R0, P3, R11, UR53, RZ ;  /* 0x000000350b007c10 */ /* 0x004fc6000ff7e0ff */
[----:B------:R-:W-:Y:S01]  /*124f0*/  STL [R1+0x2a08], R2 ;  /* 0x002a080201007387 */ /* 0x000fe20000100800 */
[----:B------:R-:W-:Y:S01]  /*12500*/  IADD3.X R5, R6, UR35, RZ, P2, !PT ;  /* 0x0000002306057c10 */ /* 0x000fe200097fe4ff */
[----:B------:R-:W-:Y:S02]  /*12510*/  ULDC UR53, c[0x0][0x238] ;  /* 0x00008e0000357ab9 */ /* 0x000fe40000000800 */
[----:B------:R-:W-:Y:S04]  /*12520*/  STL [R1+0x2a10], R0 ;  /* 0x002a100001007387 */ /* 0x000fe80000100800 */
[----:B------:R0:W-:Y:S04]  /*12530*/  STL [R1+0x29f4], R14 ;  /* 0x0029f40e01007387 */ /* 0x0001e80000100800 */
[----:B------:R2:W-:Y:S04]  /*12540*/  STL [R1+0x29fc], R16 ;  /* 0x0029fc1001007387 */ /* 0x0005e80000100800 */
[----:B------:R3:W-:Y:S01]  /*12550*/  STL [R1+0x2a04], R5 ;  /* 0x002a040501007387 */ /* 0x0007e20000100800 */
[----:B0-----:R-:W-:Y:S01]  /*12560*/  IADD3.X R14, R3, UR35, RZ, P3, !PT ;  /* 0x00000023030e7c10 */ /* 0x001fe20009ffe4ff */
[----:B------:R-:W-:-:S02]  /*12570*/  USHF.R.S32.HI UR35, URZ, 0x1f, UR54 ;  /* 0x0000001f3f237899 */ /* 0x000fc40008011436 */
[----:B--2---:R-:W-:Y:S02]  /*12580*/  IADD3 R16, P1, R13, UR54, RZ ;  /* 0x000000360d107c10 */ /* 0x004fe4000ff3e0ff */
[----:B---3--:R-:W-:Y:S01]  /*12590*/  IADD3 R5, P0, R15, UR54, RZ ;  /* 0x000000360f057c10 */ /* 0x008fe2000ff1e0ff */
[----:B------:R0:W-:Y:S01]  /*125a0*/  STL [R1+0x2a0c], R14 ;  /* 0x002a0c0e01007387 */ /* 0x0001e20000100800 */
[----:B-1----:R-:W-:-:S03]  /*125b0*/  LOP3.LUT R4, R23, 0x3, RZ, 0xc0, !PT ;  /* 0x0000000317047812 */ /* 0x002fc600078ec0ff */
[----:B------:R1:W-:Y:S01]  /*125c0*/  STL [R1+0x2a18], R5 ;  /* 0x002a180501007387 */ /* 0x0003e20000100800 */
[----:B------:R-:W-:Y:S02]  /*125d0*/  SHF.R.S32.HI R0, RZ, 0x1f, R7 ;  /* 0x0000001fff007819 */ /* 0x000fe40000011407 */
[----:B0-----:R-:W-:Y:S01]  /*125e0*/  IADD3 R14, P2, R12, UR54, RZ ;  /* 0x000000360c0e7c10 */ /* 0x001fe2000ff5e0ff */
[----:B------:R-:W-:Y:S01]  /*125f0*/  STL [R1+0x2a20], R16 ;  /* 0x002a201001007387 */ /* 0x000fe20000100800 */
[----:B-1----:R-:W-:-:S03]  /*12600*/  IADD3 R5, P3, R11, UR54, RZ ;  /* 0x000000360b057c10 */ /* 0x002fc6000ff7e0ff */
[----:B------:R-:W-:Y:S01]  /*12610*/  STL [R1+0x2a28], R14 ;  /* 0x002a280e01007387 */ /* 0x000fe20000100800 */
[----:B------:R-:W-:Y:S01]  /*12620*/  LEA.HI R0, R0, R7, RZ, 0x7 ;  /* 0x0000000700007211 */ /* 0x000fe200078f38ff */
[----:B------:R-:W-:Y:S01]  /*12630*/  IMAD R0, R4, 0x420, RZ ;  /* 0x0000042004007824 */ /* 0x000fe200078e02ff */
[----:B------:R-:W-:Y:S01]  /*12640*/  SHF.R.U32.HI R2, RZ, 0x2, R23 ;  /* 0x00000002ff027819 */ /* 0x000fe20000011617 */
[----:B------:R0:W-:Y:S01]  /*12650*/  STL [R1+0x2a30], R5 ;  /* 0x002a300501007387 */ /* 0x0001e20000100800 */
[----:B------:R-:W-:Y:S01]  /*12660*/  IADD3.X R7, R8, UR35, RZ, P1, !PT ;  /* 0x0000002308077c10 */ /* 0x000fe20008ffe4ff */
[----:B------:R-:W-:Y:S01]  /*12670*/  ULDC UR54, c[0x0][0x238] ;  /* 0x00008e0000367ab9 */ /* 0x000fe20000000800 */
[----:B------:R-:W-:Y:S02]  /*12680*/  IADD3.X R4, R6, UR35, RZ, P2, !PT ;  /* 0x0000002306047c10 */ /* 0x000fe400097fe4ff */
[----:B0-----:R-:W-:-:S05]  /*12690*/  IADD3.X R5, R10, UR35, RZ, P0, !PT ;  /* 0x000000230a057c10 */ /* 0x001fca00087fe4ff */
[----:B------:R0:W-:Y:S04]  /*126a0*/  STL [R1+0x2a14], R5 ;  /* 0x002a140501007387 */ /* 0x0001e80000100800 */
[----:B------:R1:W-:Y:S04]  /*126b0*/  STL [R1+0x2a1c], R7 ;  /* 0x002a1c0701007387 */ /* 0x0003e80000100800 */
[----:B------:R2:W-:Y:S01]  /*126c0*/  STL [R1+0x2a24], R4 ;  /* 0x002a240401007387 */ /* 0x0005e20000100800 */
[----:B0-----:R-:W-:Y:S01]  /*126d0*/  IADD3.X R5, R3, UR35, RZ, P3, !PT ;  /* 0x0000002303057c10 */ /* 0x001fe20009ffe4ff */
[----:B------:R-:W-:Y:S01]  /*126e0*/  USHF.R.S32.HI UR35, URZ, 0x1f, UR55 ;  /* 0x0000001f3f237899 */ /* 0x000fe20008011437 */
[----:B------:R-:W-:-:S02]  /*126f0*/  SGXT.U32 R2, R2, 0x3 ;  /* 0x000000030202781a */ /* 0x000fc40000000000 */
[----:B-1----:R-:W-:Y:S02]  /*12700*/  IADD3 R7, P1, R13, UR55, RZ ;  /* 0x000000370d077c10 */ /* 0x002fe4000ff3e0ff */
[----:B--2---:R-:W-:Y:S01]  /*12710*/  IADD3 R4, P0, R15, UR55, RZ ;  /* 0x000000370f047c10 */ /* 0x004fe2000ff1e0ff */
[----:B------:R0:W-:Y:S04]  /*12720*/  STL [R1+0x2a2c], R5 ;  /* 0x002a2c0501007387 */ /* 0x0001e80000100800 */
[----:B------:R1:W-:Y:S01]  /*12730*/  STL [R1+0x2a38], R4 ;  /* 0x002a380401007387 */ /* 0x0003e20000100800 */
[----:B------:R-:W-:Y:S02]  /*12740*/  LOP3.LUT R0, R0, R2, RZ, 0xfc, !PT ;  /* 0x0000000200007212 */ /* 0x000fe400078efcff */
[----:B0-----:R-:W-:Y:S01]  /*12750*/  IADD3 R5, P2, R12, UR55, RZ ;  /* 0x000000370c057c10 */ /* 0x001fe2000ff5e0ff */
[----:B------:R-:W-:Y:S01]  /*12760*/  STL [R1+0x2a40], R7 ;  /* 0x002a400701007387 */ /* 0x000fe20000100800 */
[----:B-1----:R-:W-:-:S03]  /*12770*/  IADD3 R4, P3, R11, UR55, RZ ;  /* 0x000000370b047c10 */ /* 0x002fc6000ff7e0ff */
[----:B------:R0:W-:Y:S01]  /*12780*/  STL [R1+0x2a48], R5 ;  /* 0x002a480501007387 */ /* 0x0001e20000100800 */
[----:B------:R-:W-:Y:S01]  /*12790*/  IADD3.X R2, R10, UR35, RZ, P0, !PT ;  /* 0x000000230a027c10 */ /* 0x000fe200087fe4ff */
[----:B------:R-:W-:Y:S02]  /*127a0*/  ULDC UR55, c[0x0][0x238] ;  /* 0x00008e0000377ab9 */ /* 0x000fe40000000800 */
[----:B------:R1:W-:Y:S01]  /*127b0*/  STL [R1+0x2a50], R4 ;  /* 0x002a500401007387 */ /* 0x0003e20000100800 */
[----:B0-----:R-:W-:-:S03]  /*127c0*/  IADD3.X R5, R8, UR35, RZ, P1, !PT ;  /* 0x0000002308057c10 */ /* 0x001fc60008ffe4ff */
[----:B------:R0:W-:Y:S01]  /*127d0*/  STL [R1+0x2a34], R2 ;  /* 0x002a340201007387 */ /* 0x0001e20000100800 */
[----:B-1----:R-:W-:-:S03]  /*127e0*/  IADD3.X R4, R6, UR35, RZ, P2, !PT ;  /* 0x0000002306047c10 */ /* 0x002fc600097fe4ff */
[----:B------:R1:W-:Y:S04]  /*127f0*/  STL [R1+0x2a3c], R5 ;  /* 0x002a3c0501007387 */ /* 0x0003e80000100800 */
[----:B------:R2:W-:Y:S01]  /*12800*/  STL [R1+0x2a44], R4 ;  /* 0x002a440401007387 */ /* 0x0005e20000100800 */
[----:B0-----:R-:W-:Y:S01]  /*12810*/  IADD3.X R2, R3, UR35, RZ, P3, !PT ;  /* 0x0000002303027c10 */ /* 0x001fe20009ffe4ff */
[----:B------:R-:W-:Y:S02]  /*12820*/  USHF.R.S32.HI UR35, URZ, 0x1f, UR56 ;  /* 0x0000001f3f237899 */ /* 0x000fe40008011438 */
[----:B-1----:R-:W-:Y:S02]  /*12830*/  IADD3 R5, P1, R13, UR56, RZ ;  /* 0x000000380d057c10 */ /* 0x002fe4000ff3e0ff */
[----:B--2---:R-:W-:Y:S01]  /*12840*/  IADD3 R4, P0, R15, UR56, RZ ;  /* 0x000000380f047c10 */ /* 0x004fe2000ff1e0ff */
[----:B------:R0:W-:Y:S04]  /*12850*/  STL [R1+0x2a4c], R2 ;  /* 0x002a4c0201007387 */ /* 0x0001e80000100800 */
[----:B------:R1:W-:Y:S01]  /*12860*/  STL [R1+0x2a58], R4 ;  /* 0x002a580401007387 */ /* 0x0003e20000100800 */
[----:B0-----:R-:W-:-:S03]  /*12870*/  IADD3 R2, P2, R12, UR56, RZ ;  /* 0x000000380c027c10 */ /* 0x001fc6000ff5e0ff */
[----:B------:R0:W-:Y:S01]  /*12880*/  STL [R1+0x2a60], R5 ;  /* 0x002a600501007387 */ /* 0x0001e20000100800 */
[----:B-1----:R-:W-:-:S03]  /*12890*/  IADD3 R4, P3, R11, UR56, RZ ;  /* 0x000000380b047c10 */ /* 0x002fc6000ff7e0ff */
[----:B------:R-:W-:Y:S01]  /*128a0*/  STL [R1+0x2a68], R2 ;  /* 0x002a680201007387 */ /* 0x000fe20000100800 */
[----:B------:R-:W-:Y:S01]  /*128b0*/  IADD3.X R7, R8, UR35, RZ, P1, !PT ;  /* 0x0000002308077c10 */ /* 0x000fe20008ffe4ff */
[----:B------:R-:W-:Y:S02]  /*128c0*/  ULDC UR56, c[0x0][0x238] ;  /* 0x00008e0000387ab9 */ /* 0x000fe40000000800 */
[----:B------:R1:W-:Y:S01]  /*128d0*/  STL [R1+0x2a70], R4 ;  /* 0x002a700401007387 */ /* 0x0003e20000100800 */
[----:B0-----:R-:W-:Y:S02]  /*128e0*/  IADD3.X R5, R6, UR35, RZ, P2, !PT ;  /* 0x0000002306057c10 */ /* 0x001fe400097fe4ff */
[----:B-1----:R-:W-:-:S05]  /*128f0*/  IADD3.X R4, R10, UR35, RZ, P0, !PT ;  /* 0x000000230a047c10 */ /* 0x002fca00087fe4ff */
[----:B------:R0:W-:Y:S04]  /*12900*/  STL [R1+0x2a54], R4 ;  /* 0x002a540401007387 */ /* 0x0001e80000100800 */
[----:B------:R1:W-:Y:S04]  /*12910*/  STL [R1+0x2a5c], R7 ;  /* 0x002a5c0701007387 */ /* 0x0003e80000100800 */
[----:B------:R2:W-:Y:S01]  /*12920*/  STL [R1+0x2a64], R5 ;  /* 0x002a640501007387 */ /* 0x0005e20000100800 */
[----:B0-----:R-:W-:Y:S01]  /*12930*/  IADD3.X R4, R3, UR35, RZ, P3, !PT ;  /* 0x0000002303047c10 */ /* 0x001fe20009ffe4ff */
[----:B------:R-:W-:-:S02]  /*12940*/  USHF.R.S32.HI UR35, URZ, 0x1f, UR57 ;  /* 0x0000001f3f237899 */ /* 0x000fc40008011439 */
        /* <DEDUP_REMOVED lines=11> */
[----:B0-----:R-:W-:-:S05]  /*12a00*/  IADD3.X R7, R10, UR35, RZ, P0, !PT ;  /* 0x000000230a077c10 */ /* 0x001fca00087fe4ff */
[----:B------:R0:W-:Y:S01]  /*12a10*/  STL [R1+0x2a74], R7 ;  /* 0x002a740701007387 */ /* 0x0001e20000100800 */
[----:B-1----:R-:W-:-:S03]  /*12a20*/  IADD3.X R5, R6, UR35, RZ, P2, !PT ;  /* 0x0000002306057c10 */ /* 0x002fc600097fe4ff */
[----:B------:R1:W-:Y:S01]  /*12a30*/  STL [R1+0x2a7c], R14 ;  /* 0x002a7c0e01007387 */ /* 0x0003e20000100800 */
[----:B------:R-:W-:-:S03]  /*12a40*/  LOP3.LUT R2, R23, 0x7, RZ, 0xc0, !PT ;  /* 0x0000000717027812 */ /* 0x000fc600078ec0ff */
[----:B------:R2:W-:Y:S01]  /*12a50*/  STL [R1+0x2a84], R5 ;  /* 0x002a840501007387 */ /* 0x0005e20000100800 */
[----:B0-----:R-:W-:Y:S01]  /*12a60*/  IADD3.X R7, R3, UR35, RZ, P3, !PT ;  /* 0x0000002303077c10 */ /* 0x001fe20009ffe4ff */
[----:B------:R-:W-:Y:S01]  /*12a70*/  IMAD.SHL.U32 R4, R23, 0x2, RZ ;  /* 0x0000000217047824 */ /* 0x000fe200078e00ff */
[----:B------:R-:W-:Y:S02]  /*12a80*/  USHF.R.S32.HI UR35, URZ, 0x1f, UR58 ;  /* 0x0000001f3f237899 */ /* 0x000fe4000801143a */
[----:B-1----:R-:W-:Y:S02]  /*12a90*/  IADD3 R14, P1, R13, UR58, RZ ;  /* 0x0000003a0d0e7c10 */ /* 0x002fe4000ff3e0ff */
[----:B--2---:R-:W-:Y:S01]  /*12aa0*/  IADD3 R5, P0, R15, UR58, RZ ;  /* 0x0000003a0f057c10 */ /* 0x004fe2000ff1e0ff */
[----:B------:R0:W-:Y:S01]  /*12ab0*/  STL [R1+0x2a8c], R7 ;  /* 0x002a8c0701007387 */ /* 0x0001e20000100800 */
[----:B------:R-:W-:-:S03]  /*12ac0*/  IMAD R2, R2, 0x90, RZ ;  /* 0x0000009002027824 */ /* 0x000fc600078e02ff */
[----:B------:R1:W-:Y:S01]  /*12ad0*/  STL [R1+0x2a98], R5 ;  /* 0x002a980501007387 */ /* 0x0003e20000100800 */
[----:B0-----:R-:W-:-:S03]  /*12ae0*/  IADD3 R7, P2, R12, UR58, RZ ;  /* 0x0000003a0c077c10 */ /* 0x001fc6000ff5e0ff */
[----:B------:R-:W-:Y:S01]  /*12af0*/  STL [R1+0x2aa0], R14 ;  /* 0x002aa00e01007387 */ /* 0x000fe20000100800 */
[----:B-1----:R-:W-:-:S03]  /*12b00*/  IADD3 R5, P3, R11, UR58, RZ ;  /* 0x0000003a0b057c10 */ /* 0x002fc6000ff7e0ff */
[----:B------:R-:W-:Y:S01]  /*12b10*/  STL [R1+0x2aa8], R7 ;  /* 0x002aa80701007387 */ /* 0x000fe20000100800 */
[----:B------:R-:W-:Y:S01]  /*12b20*/  LOP3.LUT R2, R2, 0x30, R4, 0x78, !PT ;  /* 0x0000003002027812 */ /* 0x000fe200078e7804 */
[----:B------:R-:W-:Y:S02]  /*12b30*/  ULDC UR58, c[0x0][0x238] ;  /* 0x00008e00003a7ab9 */ /* 0x000fe40000000800 */
[----:B------:R0:W-:Y:S04]  /*12b40*/  STL [R1+0x2ab0], R5 ;  /* 0x002ab00501007387 */ /* 0x0001e80000100800 */
[----:B------:R1:W-:Y:S01]  /*12b50*/  STL [R1+0xe34], R2 ;  /* 0x000e340201007387 */ /* 0x0003e20000100800 */
[----:B0-----:R-:W-:-:S05]  /*12b60*/  IADD3.X R5, R10, UR35, RZ, P0, !PT ;  /* 0x000000230a057c10 */ /* 0x001fca00087fe4ff */
[----:B------:R0:W-:Y:S04]  /*12b70*/  STL [R1+0x2a94], R5 ;  /* 0x002a940501007387 */ /* 0x0001e80000100800 */
[----:B------:R-:W2:Y:S01]  /*12b80*/  LDL R14, [R1+0x2c] ;  /* 0x00002c00010e7983 */ /* 0x000ea20000100800 */
[----:B-1----:R-:W-:Y:S02]  /*12b90*/  IADD3.X R2, R8, UR35, RZ, P1, !PT ;  /* 0x0000002308027c10 */ /* 0x002fe40008ffe4ff */
[----:B------:R-:W-:-:S03]  /*12ba0*/  IADD3.X R4, R6, UR35, RZ, P2, !PT ;  /* 0x0000002306047c10 */ /* 0x000fc600097fe4ff */
[----:B------:R1:W-:Y:S04]  /*12bb0*/  STL [R1+0x2a9c], R2 ;  /* 0x002a9c0201007387 */ /* 0x0003e80000100800 */
[----:B------:R3:W-:Y:S01]  /*12bc0*/  STL [R1+0x2aa4], R4 ;  /* 0x002aa40401007387 */ /* 0x0007e20000100800 */
[----:B0-----:R-:W-:Y:S02]  /*12bd0*/  IADD3 R5, P1, R13, UR60, RZ ;  /* 0x0000003c0d057c10 */ /* 0x001fe4000ff3e0ff */
[----:B-1----:R-:W-:Y:S02]  /*12be0*/  IADD3.X R2, R3, UR35, RZ, P3, !PT ;  /* 0x0000002303027c10 */ /* 0x002fe40009ffe4ff */
[----:B---3--:R-:W-:-:S03]  /*12bf0*/  IADD3 R4, P0, R15, UR60, RZ ;  /* 0x0000003c0f047c10 */ /* 0x008fc6000ff1e0ff */
[----:B------:R0:W-:Y:S01]  /*12c00*/  STL [R1+0x2aac], R2 ;  /* 0x002aac0201007387 */ /* 0x0001e20000100800 */
[----:B------:R-:W-:-:S03]  /*12c10*/  USHF.R.S32.HI UR35, URZ, 0x1f, UR60 ;  /* 0x0000001f3f237899 */ /* 0x000fc6000801143c */
        /* <DEDUP_REMOVED lines=11> */
[----:B------:R1:W-:Y:S01]  /*12cd0*/  STL [R1+0x2abc], R7 ;  /* 0x002abc0701007387 */ /* 0x0003e20000100800 */
[----:B0-----:R-:W-:-:S03]  /*12ce0*/  IADD3.X R4, R3, UR35, RZ, P3, !PT ;  /* 0x0000002303047c10 */ /* 0x001fc60009ffe4ff */
[----:B-1----:R-:W3:Y:S04]  /*12cf0*/  LDL R7, [R1+0x3c] ;  /* 0x00003c0001077983 */ /* 0x002ee80000100800 */
[----:B------:R-:W-:Y:S04]  /*12d00*/  STL [R1+0x2ac4], R5 ;  /* 0x002ac40501007387 */ /* 0x000fe80000100800 */
[----:B------:R0:W-:Y:S01]  /*12d10*/  STL [R1+0x2acc], R4 ;  /* 0x002acc0401007387 */ /* 0x0001e20000100800 */
[----:B------:R-:W-:Y:S02]  /*12d20*/  IADD3 R13, P1, R13, UR61, RZ ;  /* 0x0000003d0d0d7c10 */ /* 0x000fe4000ff3e0ff */
[----:B------:R-:W-:Y:S01]  /*12d30*/  SHF.R.U32.HI R2, RZ, 0x1, R23 ;  /* 0x00000001ff027819 */ /* 0x000fe20000011617 */
[----:B------:R-:W-:-:S02]  /*12d40*/  USHF.R.S32.HI UR35, URZ, 0x1f, UR61 ;  /* 0x0000001f3f237899 */ /* 0x000fc4000801143d */
[----:B0-----:R-:W-:Y:S02]  /*12d50*/  IADD3 R4, P0, R15, UR61, RZ ;  /* 0x0000003d0f047c10 */ /* 0x001fe4000ff1e0ff */
[----:B------:R-:W-:-:S03]  /*12d60*/  IADD3 R5, P2, R12, UR61, RZ ;  /* 0x0000003d0c057c10 */ /* 0x000fc6000ff5e0ff */
[----:B------:R0:W-:Y:S01]  /*12d70*/  STL [R1+0x2ad8], R4 ;  /* 0x002ad80401007387 */ /* 0x0001e20000100800 */
[----:B------:R-:W-:-:S03]  /*12d80*/  LOP3.LUT R0, R0, 0x10, R2, 0xf8, !PT ;  /* 0x0000001000007812 */ /* 0x000fc600078ef802 */
[----:B------:R1:W-:Y:S01]  /*12d90*/  STL [R1+0x2ae0], R13 ;  /* 0x002ae00d01007387 */ /* 0x0003e20000100800 */
[----:B0-----:R-:W-:Y:S01]  /*12da0*/  IADD3 R4, P3, R11, UR61, RZ ;  /* 0x0000003d0b047c10 */ /* 0x001fe2000ff7e0ff */
[----:B------:R-:W-:Y:S02]  /*12db0*/  ULDC UR61, c[0x0][0x238] ;  /* 0x00008e00003d7ab9 */ /* 0x000fe40000000800 */
[----:B-1----:R-:W4:Y:S04]  /*12dc0*/  LDL R13, [R1+0x54] ;  /* 0x00005400010d7983 */ /* 0x002f280000100800 */
[----:B------:R-:W-:Y:S04]  /*12dd0*/  STL [R1+0x2ae8], R5 ;  /* 0x002ae80501007387 */ /* 0x000fe80000100800 */
[----:B------:R0:W-:Y:S01]  /*12de0*/  STL [R1+0x2af0], R4 ;  /* 0x002af00401007387 */ /* 0x0001e20000100800 */
[----:B------:R-:W-:-:S03]  /*12df0*/  IADD3.X R2, R6, UR35, RZ, P2, !PT ;  /* 0x0000002306027c10 */ /* 0x000fc600097fe4ff */
[----:B------:R1:W-:Y:S01]  /*12e00*/  STL [R1+0x2df8], R0 ;  /* 0x002df80001007387 */ /* 0x0003e20000100800 */
[----:B0-----:R-:W-:Y:S02]  /*12e10*/  IADD3.X R4, R10, UR35, RZ, P0, !PT ;  /* 0x000000230a047c10 */ /* 0x001fe400087fe4ff */
[----:B-1----:R-:W-:-:S03]  /*12e20*/  IADD3.X R0, R8, UR35, RZ, P1, !PT ;  /* 0x0000002308007c10 */ /* 0x002fc60008ffe4ff */
[----:B------:R0:W-:Y:S04]  /*12e30*/  STL [R1+0x2ad4], R4 ;  /* 0x002ad40401007387 */ /* 0x0001e80000100800 */
[----:B------:R-:W5:Y:S04]  /*12e40*/  LDL R23, [R1+0x60] ;  /* 0x0000600001177983 */ /* 0x000f680000100800 */
[----:B------:R1:W-:Y:S01]  /*12e50*/  STL [R1+0x2adc], R0 ;  /* 0x002adc0001007387 */ /* 0x0003e20000100800 */
[----:B0-----:R-:W-:-:S03]  /*12e60*/  SHF.R.S32.HI R4, RZ, 0x1f, R21 ;  /* 0x0000001fff047819 */ /* 0x001fc60000011415 */
[----:B------:R2:W-:Y:S01]  /*12e70*/  STL [R1+0x2ae4], R2 ;  /* 0x002ae40201007387 */ /* 0x0005e20000100800 */
[----:B-1----:R-:W-:Y:S02]  /*12e80*/  IADD3.X R0, R3, UR35, RZ, P3, !PT ;  /* 0x0000002303007c10 */ /* 0x002fe40009ffe4ff */
[----:B------:R-:W-:-:S03]  /*12e90*/  SHF.R.S32.HI R5, RZ, 0x1f, R9 ;  /* 0x0000001fff057819 */ /* 0x000fc60000011409 */
[----:B------:R-:W-:Y:S04]  /*12ea0*/  STL [R1+0x2aec], R0 ;  /* 0x002aec0001007387 */ /* 0x000fe80000100800 */
[----:B------:R-:W5:Y:S01]  /*12eb0*/  LDL R27, [R1+0x74] ;  /* 0x00007400011b7983 */ /* 0x000f620000100800 */
[----:B--2---:R-:W-:-:S03]  /*12ec0*/  SHF.R.S32.HI R2, RZ, 0x1f, R14 ;  /* 0x0000001fff027819 */ /* 0x004fc6000001140e */
[----:B------:R-:W2:Y:S04]  /*12ed0*/  LDL R14, [R1+0x70] ;  /* 0x00007000010e7983 */ /* 0x000ea80000100800 */
[----:B------:R-:W-:Y:S04]  /*12ee0*/  STL [R1+0x2e14], R2 ;  /* 0x002e140201007387 */ /* 0x000fe80000100800 */
[----:B------:R-:W-:Y:S04]  /*12ef0*/  STL [R1+0x2e2c], R4 ;  /* 0x002e2c0401007387 */ /* 0x000fe80000100800 */
[----:B------:R-:W-:Y:S04]  /*12f00*/  STL [R1+0x2e28], R21 ;  /* 0x002e281501007387 */ /* 0x000fe80000100800 */
[----:B------:R-:W-:Y:S04]  /*12f10*/  STL [R1+0x2e30], R9 ;  /* 0x002e300901007387 */ /* 0x000fe80000100800 */
[----:B------:R0:W-:Y:S04]  /*12f20*/  STL [R1+0x2e08], R5 ;  /* 0x002e080501007387 */ /* 0x0001e80000100800 */
[----:B0-----:R-:W4:Y:S01]  /*12f30*/  LDL.LU R5, [R1+0x38] ;  /* 0x0000380001057983 */ /* 0x001f220000300800 */
[----:B---3--:R-:W-:-:S02]  /*12f40*/  SHF.R.S32.HI R7, RZ, 0x1f, R7 ;  /* 0x0000001fff077819 */ /* 0x008fc40000011407 */
[----:B----4-:R-:W-:-:S05]  /*12f50*/  SHF.R.S32.HI R6, RZ, 0x1f, R5 ;  /* 0x0000001fff067819 */ /* 0x010fca0000011405 */
[----:B------:R-:W-:Y:S04]  /*12f60*/  STL [R1+0x2e38], R6 ;  /* 0x002e380601007387 */ /* 0x000fe80000100800 */
[----:B------:R-:W-:Y:S04]  /*12f70*/  STL [R1+0x2e34], R5 ;  /* 0x002e340501007387 */ /* 0x000fe80000100800 */
[----:B------:R-:W3:Y:S04]  /*12f80*/  LDL R16, [R1+0xa0] ;  /* 0x0000a00001107983 */ /* 0x000ee80000100800 */
[----:B------:R0:W-:Y:S04]  /*12f90*/  STL [R1+0x2e04], R7 ;  /* 0x002e040701007387 */ /* 0x0001e80000100800 */
[----:B0-----:R-:W4:Y:S01]  /*12fa0*/  LDL.LU R7, [R1+0x4c] ;  /* 0x00004c0001077983 */ /* 0x001f220000300800 */
[----:B------:R-:W-:-:S02]  /*12fb0*/  SHF.R.S32.HI R10, RZ, 0x1f, R13 ;  /* 0x0000001fff0a7819 */ /* 0x000fc4000001140d */
[----:B----4-:R-:W-:-:S05]  /*12fc0*/  SHF.R.S32.HI R8, RZ, 0x1f, R7 ;  /* 0x0000001fff087819 */ /* 0x010fca0000011407 */
[----:B------:R-:W-:Y:S04]  /*12fd0*/  STL [R1+0x2e40], R8 ;  /* 0x002e400801007387 */ /* 0x000fe80000100800 */
[----:B------:R-:W-:Y:S04]  /*12fe0*/  STL [R1+0x2e3c], R7 ;  /* 0x002e3c0701007387 */ /* 0x000fe80000100800 */
[----:B------:R-:W4:Y:S04]  /*12ff0*/  LDL R17, [R1+0xa4] ;  /* 0x0000a40001117983 */ /* 0x000f280000100800 */
[----:B------:R0:W-:Y:S04]  /*13000*/  STL [R1+0x2e00], R10 ;  /* 0x002e000a01007387 */ /* 0x0001e80000100800 */
[----:B0-----:R-:W2:Y:S01]  /*13010*/  LDL.LU R10, [R1+0x5c] ;  /* 0x00005c00010a7983 */ /* 0x001ea20000300800 */
[----:B-----5:R-:W-:-:S02]  /*13020*/  SHF.R.S32.HI R12, RZ, 0x1f, R23 ;  /* 0x0000001fff0c7819 */ /* 0x020fc40000011417 */
[----:B--2---:R-:W-:-:S05]  /*13030*/  SHF.R.S32.HI R11, RZ, 0x1f, R10 ;  /* 0x0000001fff0b7819 */ /* 0x004fca000001140a */
[----:B------:R-:W-:Y:S04]  /*13040*/  STL [R1+0x2e48], R11 ;  /* 0x002e480b01007387 */ /* 0x000fe80000100800 */
[----:B------:R-:W-:Y:S04]  /*13050*/  STL [R1+0x2e44], R10 ;  /* 0x002e440a01007387 */ /* 0x000fe80000100800 */
[----:B------:R-:W2:Y:S04]  /*13060*/  LDL R18, [R1+0x100] ;  /* 0x0001000001127983 */ /* 0x000ea80000100800 */
[----:B------:R-:W5:Y:S04]  /*13070*/  LDL R19, [R1+0x198] ;  /* 0x0001980001137983 */ /* 0x000f680000100800 */
[----:B------:R-:W5:Y:S04]  /*13080*/  LDL R20, [R1+0x194] ;  /* 0x0001940001147983 */ /* 0x000f680000100800 */
[----:B------:R-:W5:Y:S04]  /*13090*/  LDL R22, [R1+0x190] ;  /* 0x0001900001167983 */ /* 0x000f680000100800 */
[----:B------:R-:W5:Y:S04]  /*130a0*/  LDL R23, [R1+0x18c] ;  /* 0x00018c0001177983 */ /* 0x000f680000100800 */
[----:B------:R0:W-:Y:S04]  /*130b0*/  STL [R1+0x2dfc], R12 ;  /* 0x002dfc0c01007387 */ /* 0x0001e80000100800 */
[----:B0-----:R-:W4:Y:S01]  /*130c0*/  LDL.LU R12, [R1+0x6c] ;  /* 0x00006c00010c7983 */ /* 0x001f220000300800 */
[----:B------:R-:W-:-:S02]  /*130d0*/  SHF.R.S32.HI R14, RZ, 0x1f, R14 ;  /* 0x0000001fff0e7819 */ /* 0x000fc4000001140e */
[----:B------:R-:W-:Y:S02]  /*130e0*/  SHF.R.S32.HI R15, RZ, 0x1f, R27 ;  /* 0x0000001fff0f7819 */ /* 0x000fe4000001141b */
[----:B---3--:R-:W-:Y:S02]  /*130f0*/  SHF.R.S32.HI R16, RZ, 0x1f, R16 ;  /* 0x0000001fff107819 */ /* 0x008fe40000011410 */
[----:B----4-:R-:W-:-:S05]  /*13100*/  SHF.R.S32.HI R13, RZ, 0x1f, R12 ;  /* 0x0000001fff0d7819 */ /* 0x010fca000001140c */
[----:B------:R-:W-:Y:S04]  /*13110*/  STL [R1+0x2e50], R13 ;  /* 0x002e500d01007387 */ /* 0x000fe80000100800 */
[----:B------:R-:W-:Y:S04]  /*13120*/  STL [R1+0x2e4c], R12 ;  /* 0x002e4c0c01007387 */ /* 0x000fe80000100800 */
[----:B------:R-:W3:Y:S04]  /*13130*/  LDL R24, [R1+0x188] ;  /* 0x0001880001187983 */ /* 0x000ee80000100800 */
[----:B------:R-:W4:Y:S04]  /*13140*/  LDL R25, [R1+0x184] ;  /* 0x0001840001197983 */ /* 0x000f280000100800 */
[----:B------:R-:W-:Y:S04]  /*13150*/  STL [R1+0x2e54], R14 ;  /* 0x002e540e01007387 */ /* 0x000fe80000100800 */
[----:B------:R-:W4:Y:S04]  /*13160*/  LDL R26, [R1+0x180] ;  /* 0x00018000011a7983 */ /* 0x000f280000100800 */
[----:B------:R-:W4:Y:S04]  /*13170*/  LDL R27, [R1+0x17c] ;  /* 0x00017c00011b7983 */ /* 0x000f280000100800 */
[----:B------:R-:W-:Y:S04]  /*13180*/  STL [R1+0x2e58], R15 ;  /* 0x002e580f01007387 */ /* 0x000fe80000100800 */
[----:B------:R-:W4:Y:S04]  /*13190*/  LDL R29, [R1+0x178] ;  /* 0x00017800011d7983 */ /* 0x000f280000100800 */
[----:B------:R-:W4:Y:S04]  /*131a0*/  LDL R5, [R1+0x174] ;  /* 0x0001740001057983 */ /* 0x000f280000100800 */
[----:B------:R-:W4:Y:S04]  /*131b0*/  LDL R6, [R1+0x170] ;  /* 0x0001700001067983 */ /* 0x000f280000100800 */
[----:B------:R-:W4:Y:S04]  /*131c0*/  LDL R9, [R1+0x16c] ;  /* 0x00016c0001097983 */ /* 0x000f280000100800 */
[----:B------:R-:W4:Y:S04]  /*131d0*/  LDL R21, [R1+0x168] ;  /* 0x0001680001157983 */ /* 0x000f280000100800 */
[----:B------:R-:W4:Y:S04]  /*131e0*/  LDL R4, [R1+0x164] ;  /* 0x0001640001047983 */ /* 0x000f280000100800 */
[----:B------:R-:W4:Y:S04]  /*131f0*/  LDL R2, [R1+0x160] ;  /* 0x0001600001027983 */ /* 0x000f280000100800 */
[----:B------:R-:W4:Y:S04]  /*13200*/  LDL R28, [R1+0x15c] ;  /* 0x00015c00011c7983 */ /* 0x000f280000100800 */
[----:B------:R-:W-:Y:S04]  /*13210*/  STL [R1+0x2e5c], R16 ;  /* 0x002e5c1001007387 */ /* 0x000fe80000100800 */
[----:B------:R-:W4:Y:S04]  /*13220*/  LDL R0, [R1+0x158] ;  /* 0x0001580001007983 */ /* 0x000f280000100800 */
[----:B------:R-:W4:Y:S01]  /*13230*/  LDL R3, [R1+0x154] ;  /* 0x0001540001037983 */ /* 0x000f220000100800 */
[----:B------:R-:W-:-:S02]  /*13240*/  SHF.R.S32.HI R17, RZ, 0x1f, R17 ;  /* 0x0000001fff117819 */ /* 0x000fc40000011411 */
[----:B--2---:R-:W-:Y:S02]  /*13250*/  SHF.R.S32.HI R18, RZ, 0x1f, R18 ;  /* 0x0000001fff127819 */ /* 0x004fe40000011412 */
[----:B-----5:R-:W-:Y:S02]  /*13260*/  SHF.R.S32.HI R19, RZ, 0x1f, R19 ;  /* 0x0000001fff137819 */ /* 0x020fe40000011413 */
[----:B------:R-:W-:Y:S01]  /*13270*/  SHF.R.S32.HI R20, RZ, 0x1f, R20 ;  /* 0x0000001fff147819 */ /* 0x000fe20000011414 */
[----:B------:R-:W-:Y:S01]  /*13280*/  STL [R1+0x2e60], R17 ;  /* 0x002e601101007387 */ /* 0x000fe20000100800 */
[----:B------:R-:W-:Y:S02]  /*13290*/  SHF.R.S32.HI R22, RZ, 0x1f, R22 ;  /* 0x0000001fff167819 */ /* 0x000fe40000011416 */
[----:B------:R-:W-:Y:S01]  /*132a0*/  SHF.R.S32.HI R23, RZ, 0x1f, R23 ;  /* 0x0000001fff177819 */ /* 0x000fe20000011417 */
[----:B------:R-:W-:Y:S04]  /*132b0*/  STL [R1+0x2e64], R18 ;  /* 0x002e641201007387 */ /* 0x000fe80000100800 */
[----:B------:R-:W-:Y:S04]  /*132c0*/  STL [R1+0x2e68], R19 ;  /* 0x002e681301007387 */ /* 0x000fe80000100800 */
[----:B------:R-:W-:Y:S04]  /*132d0*/  STL [R1+0x2e6c], R20 ;  /* 0x002e6c1401007387 */ /* 0x000fe80000100800 */
[----:B------:R-:W-:Y:S04]  /*132e0*/  STL [R1+0x2e70], R22 ;  /* 0x002e701601007387 */ /* 0x000fe80000100800 */
[----:B------:R-:W-:Y:S01]  /*132f0*/  STL [R1+0x2e74], R23 ;  /* 0x002e741701007387 */ /* 0x000fe20000100800 */
[----:B---3--:R-:W-:-:S02]  /*13300*/  SHF.R.S32.HI R24, RZ, 0x1f, R24 ;  /* 0x0000001fff187819 */ /* 0x008fc40000011418 */
[----:B----4-:R-:W-:-:S03]  /*13310*/  SHF.R.S32.HI R25, RZ, 0x1f, R25 ;  /* 0x0000001fff197819 */ /* 0x010fc60000011419 */
[----:B------:R-:W-:Y:S01]  /*13320*/  STL [R1+0x2e78], R24 ;  /* 0x002e781801007387 */ /* 0x000fe20000100800 */
[----:B------:R-:W-:-:S03]  /*13330*/  SHF.R.S32.HI R26, RZ, 0x1f, R26 ;  /* 0x0000001fff1a7819 */ /* 0x000fc6000001141a */
        /* <DEDUP_REMOVED lines=8> */
[----:B------:R-:W-:Y:S01]  /*133c0*/  STL [R1], R8 ;  /* 0x0000000801007387 */ /* 0x000fe20000100800 */
[----:B------:R-:W-:-:S03]  /*133d0*/  SHF.R.S32.HI R7, RZ, 0x1f, R9 ;  /* 0x0000001fff077819 */ /* 0x000fc60000011409 */
[----:B------:R0:W-:Y:S01]  /*133e0*/  STL [R1+0x4], R5 ;  /* 0x0000040501007387 */ /* 0x0001e20000100800 */
[----:B------:R-:W-:-:S03]  /*133f0*/  SHF.R.S32.HI R6, RZ, 0x1f, R21 ;  /* 0x0000001fff067819 */ /* 0x000fc60000011415 */
[----:B------:R-:W-:Y:S01]  /*13400*/  STL [R1+0x8], R7 ;  /* 0x0000080701007387 */ /* 0x000fe20000100800 */
[----:B0-----:R-:W-:-:S03]  /*13410*/  SHF.R.S32.HI R5, RZ, 0x1f, R4 ;  /* 0x0000001fff057819 */ /* 0x001fc60000011404 */
[----:B------:R-:W-:Y:S01]  /*13420*/  STL [R1+0xc], R6 ;  /* 0x00000c0601007387 */ /* 0x000fe20000100800 */
[----:B------:R-:W-:Y:S02]  /*13430*/  SHF.R.S32.HI R4, RZ, 0x1f, R2 ;  /* 0x0000001fff047819 */ /* 0x000fe40000011402 */
[----:B------:R-:W-:Y:S01]  /*13440*/  SHF.R.S32.HI R2, RZ, 0x1f, R28 ;  /* 0x0000001fff027819 */ /* 0x000fe2000001141c */
[----:B------:R-:W-:Y:S04]  /*13450*/  STL [R1+0x10], R5 ;  /* 0x0000100501007387 */ /* 0x000fe80000100800 */
[----:B------:R-:W2:Y:S04]  /*13460*/  LDL R28, [R1+0x150] ;  /* 0x00015000011c7983 */ /* 0x000ea80000100800 */
[----:B------:R0:W-:Y:S04]  /*13470*/  STL [R1+0x14], R4 ;  /* 0x0000140401007387 */ /* 0x0001e80000100800 */
[----:B------:R1:W-:Y:S01]  /*13480*/  STL [R1+0x18], R2 ;  /* 0x0000180201007387 */ /* 0x0003e20000100800 */
[----:B0-----:R-:W-:-:S03]  /*13490*/  SHF.R.S32.HI R4, RZ, 0x1f, R0 ;  /* 0x0000001fff047819 */ /* 0x001fc60000011400 */
[----:B------:R-:W3:Y:S01]  /*134a0*/  LDL R0, [R1+0x14c] ;  /* 0x00014c0001007983 */ /* 0x000ee20000100800 */
[----:B-1----:R-:W-:-:S03]  /*134b0*/  SHF.R.S32.HI R2, RZ, 0x1f, R3 ;  /* 0x0000001fff027819 */ /* 0x002fc60000011403 */
[----:B------:R0:W-:Y:S04]  /*134c0*/  STL [R1+0x1c], R4 ;  /* 0x00001c0401007387 */ /* 0x0001e80000100800 */
[----:B------:R-:W4:Y:S04]  /*134d0*/  LDL R29, [R1+0x148] ;  /* 0x00014800011d7983 */ /* 0x000f280000100800 */
[----:B------:R-:W5:Y:S04]  /*134e0*/  LDL R27, [R1+0x144] ;  /* 0x00014400011b7983 */ /* 0x000f680000100800 */
[----:B------:R1:W-:Y:S04]  /*134f0*/  STL [R1+0x20], R2 ;  /* 0x0000200201007387 */ /* 0x0003e80000100800 */
[----:B------:R-:W5:Y:S04]  /*13500*/  LDL R26, [R1+0x140] ;  /* 0x00014000011a7983 */ /* 0x000f680000100800 */
        /* <DEDUP_REMOVED lines=21> */
[----:B0-----:R-:W5:Y:S04]  /*13660*/  LDL R4, [R1+0xe4] ;  /* 0x0000e40001047983 */ /* 0x001f680000100800 */
[----:B-1----:R-:W5:Y:S04]  /*13670*/  LDL R2, [R1+0xe0] ;  /* 0x0000e00001027983 */ /* 0x002f680000100800 */
[----:B------:R-:W5:Y:S01]  /*13680*/  LDL R3, [R1+0xdc] ;  /* 0x0000dc0001037983 */ /* 0x000f620000100800 */
[----:B--2---:R-:W-:-:S05]  /*13690*/  SHF.R.S32.HI R28, RZ, 0x1f, R28 ;  /* 0x0000001fff1c7819 */ /* 0x004fca000001141c */
[----:B------:R0:W-:Y:S04]  /*136a0*/  STL [R1+0x24], R28 ;  /* 0x0000241c01007387 */ /* 0x0001e80000100800 */
[----:B0-----:R-:W2:Y:S01]  /*136b0*/  LDL R28, [R1+0xd8] ;  /* 0x0000d800011c7983 */ /* 0x001ea20000100800 */
[----:B---3--:R-:W-:-:S05]  /*136c0*/  SHF.R.S32.HI R0, RZ, 0x1f, R0 ;  /* 0x0000001fff007819 */ /* 0x008fca0000011400 */
[----:B------:R0:W-:Y:S01]  /*136d0*/  STL [R1+0x28], R0 ;  /* 0x0000280001007387 */ /* 0x0001e20000100800 */
[----:B----4-:R-:W-:-:S03]  /*136e0*/  SHF.R.S32.HI R29, RZ, 0x1f, R29 ;  /* 0x0000001fff1d7819 */ /* 0x010fc6000001141d */
[----:B0-----:R-:W3:Y:S04]  /*136f0*/  LDL R0, [R1+0xd4] ;  /* 0x0000d40001007983 */ /* 0x001ee80000100800 */
[----:B------:R5:W-:Y:S02]  /*13700*/  STL [R1+0x40], R29 ;  /* 0x0000401d01007387 */ /* 0x000be40000100800 */
[----:B-----5:R-:W-:Y:S02]  /*13710*/  SHF.R.S32.HI R29, RZ, 0x1f, R27 ;  /* 0x0000001fff1d7819 */ /* 0x020fe4000001141b */
[----:B------:R-:W-:Y:S02]  /*13720*/  SHF.R.S32.HI R27, RZ, 0x1f, R26 ;  /* 0x0000001fff1b7819 */ /* 0x000fe4000001141a */
[----:B------:R-:W-:-:S02]  /*13730*/  SHF.R.S32.HI R26, RZ, 0x1f, R25 ;  /* 0x0000001fff1a7819 */ /* 0x000fc40000011419 */
[----:B------:R-:W-:Y:S01]  /*13740*/  SHF.R.S32.HI R25, RZ, 0x1f, R24 ;  /* 0x0000001fff197819 */ /* 0x000fe20000011418 */
[----:B------:R-:W-:Y:S01]  /*13750*/  STL [R1+0x44], R29 ;  /* 0x0000441d01007387 */ /* 0x000fe20000100800 */
[----:B------:R-:W-:Y:S02]  /*13760*/  SHF.R.S32.HI R24, RZ, 0x1f, R23 ;  /* 0x0000001fff187819 */ /* 0x000fe40000011417 */
[----:B------:R-:W-:Y:S01]  /*13770*/  SHF.R.S32.HI R23, RZ, 0x1f, R22 ;  /* 0x0000001fff177819 */ /* 0x000fe20000011416 */
        /* <DEDUP_REMOVED lines=30> */
[----:B------:R-:W-:Y:S04]  /*13960*/  STL [R1+0x1b8], R11 ;  /* 0x0001b80b01007387 */ /* 0x000fe80000100800 */
[----:B------:R-:W-:Y:S01]  /*13970*/  STL [R1+0x1c0], R10 ;  /* 0x0001c00a01007387 */ /* 0x000fe20000100800 */
[----:B------:R-:W-:-:S03]  /*13980*/  SHF.R.S32.HI R6, RZ, 0x1f, R21 ;  /* 0x0000001fff067819 */ /* 0x000fc60000011415 */
[----:B------:R0:W-:Y:S04]  /*13990*/  STL [R1+0x1cc], R7 ;  /* 0x0001cc0701007387 */ /* 0x0001e80000100800 */
[----:B------:R-:W-:Y:S04]  /*139a0*/  STL [R1+0x1d8], R8 ;  /* 0x0001d80801007387 */ /* 0x000fe80000100800 */
[----:B------:R1:W-:Y:S01]  /*139b0*/  STL [R1+0x1e4], R5 ;  /* 0x0001e40501007387 */ /* 0x0003e20000100800 */
[----:B0-----:R-:W-:Y:S02]  /*139c0*/  SHF.R.S32.HI R7, RZ, 0x1f, R9 ;  /* 0x0000001fff077819 */ /* 0x001fe40000011409 */
[----:B------:R-:W-:-:S03]  /*139d0*/  SHF.R.S32.HI R2, RZ, 0x1f, R2 ;  /* 0x0000001fff027819 */ /* 0x000fc60000011402 */
[----:B------:R-:W-:Y:S01]  /*139e0*/  STL [R1+0x1ec], R7 ;  /* 0x0001ec0701007387 */ /* 0x000fe20000100800 */
[----:B-1----:R-:W-:-:S03]  /*139f0*/  SHF.R.S32.HI R5, RZ, 0x1f, R4 ;  /* 0x0000001fff057819 */ /* 0x002fc60000011404 */
[----:B------:R-:W-:Y:S01]  /*13a00*/  STL [R1+0x1f8], R6 ;  /* 0x0001f80601007387 */ /* 0x000fe20000100800 */
[----:B------:R-:W-:-:S03]  /*13a10*/  SHF.R.S32.HI R4, RZ, 0x1f, R3 ;  /* 0x0000001fff047819 */ /* 0x000fc60000011403 */
[----:B------:R-:W-:Y:S04]  /*13a20*/  STL [R1+0x204], R5 ;  /* 0x0002040501007387 */ /* 0x000fe80000100800 */
[----:B------:R-:W4:Y:S04]  /*13a30*/  LDL R3, [R1+0xd0] ;  /* 0x0000d00001037983 */ /* 0x000f280000100800 */
[----:B------:R2:W-:Y:S04]  /*13a40*/  STL [R1+0x20c], R2 ;  /* 0x00020c0201007387 */ /* 0x0005e80000100800 */
[----:B------:R0:W-:Y:S01]  /*13a50*/  STL [R1+0x218], R4 ;  /* 0x0002180401007387 */ /* 0x0001e20000100800 */
[----:B--2---:R-:W-:-:S03]  /*13a60*/  SHF.R.S32.HI R2, RZ, 0x1f, R28 ;  /* 0x0000001fff027819 */ /* 0x004fc6000001141c */
[----:B------:R-:W2:Y:S04]  /*13a70*/  LDL R28, [R1+0xcc] ;  /* 0x0000cc00011c7983 */ /* 0x000ea80000100800 */
[----:B------:R1:W-:Y:S04]  /*13a80*/  STL [R1+0x224], R2 ;  /* 0x0002240201007387 */ /* 0x0003e80000100800 */
[----:B------:R-:W5:Y:S04]  /*13a90*/  LDL R29, [R1+0xc8] ;  /* 0x0000c800011d7983 */ /* 0x000f680000100800 */
[----:B------:R-:W5:Y:S01]  /*13aa0*/  LDL R27, [R1+0xc4] ;  /* 0x0000c400011b7983 */ /* 0x000f620000100800 */
[----:B---3--:R-:W-:-:S05]  /*13ab0*/  SHF.R.S32.HI R0, RZ, 0x1f, R0 ;  /* 0x0000001fff007819 */ /* 0x008fca0000011400 */
        /* <DEDUP_REMOVED lines=25> */
[----:B---3--:R-:W3:Y:S01]  /*13c50*/  LDL R0, [R1+0x1fc] ;  /* 0x0001fc0001007983 */ /* 0x008ee20000100800 */
[----:B----4-:R-:W-:-:S05]  /*13c60*/  SHF.R.S32.HI R3, RZ, 0x1f, R3 ;  /* 0x0000001fff037819 */ /* 0x010fca0000011403 */
[----:B------:R0:W-:Y:S04]  /*13c70*/  STL [R1+0x238], R3 ;  /* 0x0002380301007387 */ /* 0x0001e80000100800 */
[----:B0-----:R-:W4:Y:S01]  /*13c80*/  LDL R3, [R1+0x200] ;  /* 0x0002000001037983 */ /* 0x001f220000100800 */
[----:B--2---:R-:W-:-:S05]  /*13c90*/  SHF.R.S32.HI R28, RZ, 0x1f, R28 ;  /* 0x0000001fff1c7819 */ /* 0x004fca000001141c */
[----:B------:R0:W-:Y:S04]  /*13ca0*/  STL [R1+0x244], R28 ;  /* 0x0002441c01007387 */ /* 0x0001e80000100800 */
[----:B0-----:R-:W2:Y:S01]  /*13cb0*/  LDL R28, [R1+0x208] ;  /* 0x00020800011c7983 */ /* 0x001ea20000100800 */
[----:B-----5:R-:W-:-:S05]  /*13cc0*/  SHF.R.S32.HI R29, RZ, 0x1f, R29 ;  /* 0x0000001fff1d7819 */ /* 0x020fca000001141d */
[----:B------:R0:W-:Y:S02]  /*13cd0*/  STL [R1+0x24c], R29 ;  /* 0x00024c1d01007387 */ /* 0x0001e40000100800 */
[----:B0-----:R-:W-:Y:S02]  /*13ce0*/  SHF.R.S32.HI R29, RZ, 0x1f, R27 ;  /* 0x0000001fff1d7819 */ /* 0x001fe4000001141b */
[----:B------:R-:W-:Y:S02]  /*13cf0*/  SHF.R.S32.HI R27, RZ, 0x1f, R26 ;  /* 0x0000001fff1b7819 */ /* 0x000fe4000001141a */
[----:B------:R-:W-:Y:S02]  /*13d00*/  SHF.R.S32.HI R26, RZ, 0x1f, R25 ;  /* 0x0000001fff1a7819 */ /* 0x000fe40000011419 */
[----:B------:R-:W-:Y:S01]  /*13d10*/  SHF.R.S32.HI R25, RZ, 0x1f, R24 ;  /* 0x0000001fff197819 */ /* 0x000fe20000011418 */
[----:B------:R-:W-:Y:S01]  /*13d20*/  STL [R1+0x258], R29 ;  /* 0x0002581d01007387 */ /* 0x000fe20000100800 */
[----:B------:R-:W-:-:S02]  /*13d30*/  SHF.R.S32.HI R24, RZ, 0x1f, R23 ;  /* 0x0000001fff187819 */ /* 0x000fc40000011417 */
        /* <DEDUP_REMOVED lines=37> */
[----:B0-----:R-:W-:-:S05]  /*13f90*/  SHF.R.S32.HI R7, RZ, 0x1f, R9 ;  /* 0x0000001fff077819 */ /* 0x001fca0000011409 */
[----:B------:R-:W-:Y:S01]  /*13fa0*/  STL [R1+0x300], R7 ;  /* 0x0003000701007387 */ /* 0x000fe20000100800 */
[----:B-1----:R-:W-:Y:S02]  /*13fb0*/  SHF.R.S32.HI R5, RZ, 0x1f, R4 ;  /* 0x0000001fff057819 */ /* 0x002fe40000011404 */
[----:B------:R-:W-:Y:S01]  /*13fc0*/  SHF.R.S32.HI R4, RZ, 0x1f, R2 ;  /* 0x0000001fff047819 */ /* 0x000fe20000011402 */
[----:B------:R-:W-:Y:S01]  /*13fd0*/  STL [R1+0x304], R6 ;  /* 0x0003040601007387 */ /* 0x000fe20000100800 */
[----:B---3--:R-:W-:-:S03]  /*13fe0*/  SHF.R.S32.HI R2, RZ, 0x1f, R0 ;  /* 0x0000001fff027819 */ /* 0x008fc60000011400 */
[----:B------:R-:W-:Y:S04]  /*13ff0*/  STL [R1+0x308], R5 ;  /* 0x0003080501007387 */ /* 0x000fe80000100800 */
[----:B------:R-:W3:Y:S04]  /*14000*/  LDL R0, [R1+0x210] ;  /* 0x0002100001007983 */ /* 0x000ee80000100800 */
[----:B------:R4:W-:Y:S04]  /*14010*/  STL [R1+0x30c], R4 ;  /* 0x00030c0401007387 */ /* 0x0009e80000100800 */
[----:B------:R0:W-:Y:S01]  /*14020*/  STL [R1+0x310], R2 ;  /* 0x0003100201007387 */ /* 0x0001e20000100800 */
[----:B----4-:R-:W-:-:S03]  /*14030*/  SHF.R.S32.HI R4, RZ, 0x1f, R3 ;  /* 0x0000001fff047819 */ /* 0x010fc60000011403 */
[----:B0-----:R-:W4:Y:S04]  /*14040*/  LDL R2, [R1+0x214] ;  /* 0x0002140001027983 */ /* 0x001f280000100800 */
[----:B------:R0:W-:Y:S04]  /*14050*/  STL [R1+0x314], R4 ;  /* 0x0003140401007387 */ /* 0x0001e80000100800 */
[----:B------:R-:W5:Y:S04]  /*14060*/  LDL R29, [R1+0x21c] ;  /* 0x00021c00011d7983 */ /* 0x000f680000100800 */
[----:B------:R-:W5:Y:S01]  /*14070*/  LDL R27, [R1+0x220] ;  /* 0x00022000011b7983 */ /* 0x000f620000100800 */
[----:B--2---:R-:W-:-:S05]  /*14080*/  SHF.R.S32.HI R3, RZ, 0x1f, R28 ;  /* 0x0000001fff037819 */ /* 0x004fca000001141c */
[----:B------:R1:W-:Y:S04]  /*14090*/  STL [R1+0x318], R3 ;  /* 0x0003180301007387 */ /* 0x0003e80000100800 */
[----:B------:R-:W2:Y:S04]  /*140a0*/  LDL R26, [R1+0x228] ;  /* 0x00022800011a7983 */ /* 0x000ea80000100800 */
        /* <DEDUP_REMOVED lines=20> */
[----:B0-----:R-:W2:Y:S04]  /*141f0*/  LDL R4, [R1+0x2ac] ;  /* 0x0002ac0001047983 */ /* 0x001ea80000100800 */
[----:B------:R-:W2:Y:S04]  /*14200*/  LDL R21, [R1+0x2b4] ;  /* 0x0002b40001157983 */ /* 0x000ea80000100800 */
[----:B-1----:R-:W2:Y:S04]  /*14210*/  LDL R3, [R1+0x2bc] ;  /* 0x0002bc0001037983 */ /* 0x002ea80000100800 */
[----:B------:R-:W2:Y:S01]  /*14220*/  LDL R28, [R1+0x2c0] ;  /* 0x0002c000011c7983 */ /* 0x000ea20000100800 */
[----:B---3--:R-:W-:-:S05]  /*14230*/  SHF.R.S32.HI R0, RZ, 0x1f, R0 ;  /* 0x0000001fff007819 */ /* 0x008fca0000011400 */
[----:B------:R0:W-:Y:S04]  /*14240*/  STL [R1+0x31c], R0 ;  /* 0x00031c0001007387 */ /* 0x0001e80000100800 */
[----:B0-----:R-:W3:Y:S01]  /*14250*/  LDL R0, [R1+0x2cc] ;  /* 0x0002cc0001007983 */ /* 0x001ee20000100800 */
[----:B----4-:R-:W-:-:S05]  /*14260*/  SHF.R.S32.HI R2, RZ, 0x1f, R2 ;  /* 0x0000001fff027819 */ /* 0x010fca0000011402 */
[----:B------:R0:W-:Y:S01]  /*14270*/  STL [R1+0x320], R2 ;  /* 0x0003200201007387 */ /* 0x0001e20000100800 */
[----:B-----5:R-:W-:Y:S02]  /*14280*/  SHF.R.S32.HI R29, RZ, 0x1f, R29 ;  /* 0x0000001fff1d7819 */ /* 0x020fe4000001141d */
[----:B------:R-:W-:Y:S01]  /*14290*/  SHF.R.S32.HI R27, RZ, 0x1f, R27 ;  /* 0x0000001fff1b7819 */ /* 0x000fe2000001141b */
[----:B0-----:R-:W4:Y:S04]  /*142a0*/  LDL.LU R2, [R1+0x2c] ;  /* 0x00002c0001027983 */ /* 0x001f280000300800 */
[----:B------:R0:W-:Y:S04]  /*142b0*/  STL [R1+0x324], R29 ;  /* 0x0003241d01007387 */ /* 0x0001e80000100800 */
[----:B0-----:R-:W5:Y:S04]  /*142c0*/  LDL.LU R29, [R1+0x2e88] ;  /* 0x002e8800011d7983 */ /* 0x001f680000300800 */
[----:B------:R0:W-:Y:S04]  /*142d0*/  STL [R1+0x328], R27 ;  /* 0x0003281b01007387 */ /* 0x0001e80000100800 */
[----:B0-----:R-:W5:Y:S01]  /*142e0*/  LDL.LU R27, [R1+0x2e84] ;  /* 0x002e8400011b7983 */ /* 0x001f620000300800 */
[----:B--2---:R-:W-:-:S02]  /*142f0*/  SHF.R.S32.HI R26, RZ, 0x1f, R26 ;  /* 0x0000001fff1a7819 */ /* 0x004fc4000001141a */
[----:B------:R-:W-:-:S03]  /*14300*/  SHF.R.S32.HI R25, RZ, 0x1f, R25 ;  /* 0x0000001fff197819 */ /* 0x000fc60000011419 */
[----:B------:R0:W-:Y:S01]  /*14310*/  STL [R1+0x32c], R26 ;  /* 0x00032c1a01007387 */ /* 0x0001e20000100800 */
[----:B------:R-:W-:Y:S02]  /*14320*/  SHF.R.S32.HI R24, RZ, 0x1f, R24 ;  /* 0x0000001fff187819 */ /* 0x000fe40000011418 */
[----:B------:R-:W-:Y:S01]  /*14330*/  SHF.R.S32.HI R23, RZ, 0x1f, R23 ;  /* 0x0000001fff177819 */ /* 0x000fe20000011417 */
[----:B0-----:R-:W2:Y:S01]  /*14340*/  LDL.LU R26, [R1+0x2e80] ;  /* 0x002e8000011a7983 */ /* 0x001ea20000300800 */
[----:B------:R-:W-:-:S03]  /*14350*/  SHF.R.S32.HI R22, RZ, 0x1f, R22 ;  /* 0x0000001fff167819 */ /* 0x000fc60000011416 */
[----:B------:R0:W-:Y:S01]  /*14360*/  STL [R1+0x330], R25 ;  /* 0x0003301901007387 */ /* 0x0001e20000100800 */
[----:B------:R-:W-:Y:S02]  /*14370*/  SHF.R.S32.HI R20, RZ, 0x1f, R20 ;  /* 0x0000001fff147819 */ /* 0x000fe40000011414 */
[----:B------:R-:W-:Y:S01]  /*14380*/  SHF.R.S32.HI R19, RZ, 0x1f, R19 ;  /* 0x0000001fff137819 */ /* 0x000fe20000011413 */
[----:B0-----:R-:W5:Y:S04]  /*14390*/  LDL.LU R25, [R1+0x2e7c] ;  /* 0x002e7c0001197983 */ /* 0x001f680000300800 */
[----:B------:R0:W-:Y:S01]  /*143a0*/  STL [R1+0x334], R24 ;  /* 0x0003341801007387 */ /* 0x0001e20000100800 */
[----:B------:R-:W-:Y:S02]  /*143b0*/  SHF.R.S32.HI R18, RZ, 0x1f, R18 ;  /* 0x0000001fff127819 */ /* 0x000fe40000011412 */
[----:B------:R-:W-:Y:S01]  /*143c0*/  SHF.R.S32.HI R17, RZ, 0x1f, R17 ;  /* 0x0000001fff117819 */ /* 0x000fe20000011411 */
[----:B0-----:R-:W2:Y:S04]  /*143d0*/  LDL.LU R24, [R1+0x2e78] ;  /* 0x002e780001187983 */ /* 0x001ea80000300800 */
[----:B------:R0:W-:Y:S01]  /*143e0*/  STL [R1+0x338], R23 ;  /* 0x0003381701007387 */ /* 0x0001e20000100800 */
[----:B------:R-:W-:-:S03]  /*143f0*/  SHF.R.S32.HI R16, RZ, 0x1f, R16 ;  /* 0x0000001fff107819 */ /* 0x000fc60000011410 */
[----:B0-----:R-:W5:Y:S04]  /*14400*/  LDL.LU R23, [R1+0x2e74] ;  /* 0x002e740001177983 */ /* 0x001f680000300800 */
[----:B------:R0:W-:Y:S01]  /*14410*/  STL [R1+0x33c], R22 ;  /* 0x00033c1601007387 */ /* 0x0001e20000100800 */
[----:B------:R-:W-:-:S03]  /*14420*/  SHF.R.S32.HI R15, RZ, 0x1f, R15 ;  /* 0x0000001fff0f7819 */ /* 0x000fc6000001140f */
        /* <DEDUP_REMOVED lines=43> */
[----:B------:R0:W-:Y:S04]  /*146e0*/  STL [R1+0x378], R5 ;  /* 0x0003780501007387 */ /* 0x0001e80000100800 */
[----:B0-----:R-:W5:Y:S04]  /*146f0*/  LDL.LU R5, [R1+0x2e34] ;  /* 0x002e340001057983 */ /* 0x001f680000300800 */
[----:B------:R0:W-:Y:S04]  /*14700*/  STL [R1+0x37c], R9 ;  /* 0x00037c0901007387 */ /* 0x0001e80000100800 */
[----:B0-----:R-:W2:Y:S04]  /*14710*/  LDL.LU R9, [R1+0x2e30] ;  /* 0x002e300001097983 */ /* 0x001ea80000300800 */
[----:B------:R0:W-:Y:S04]  /*14720*/  STL [R1+0x380], R4 ;  /* 0x0003800401007387 */ /* 0x0001e80000100800 */
[----:B0-----:R-:W5:Y:S04]  /*14730*/  LDL.LU R4, [R1+0x2e2c] ;  /* 0x002e2c0001047983 */ /* 0x001f680000300800 */
[----:B------:R0:W-:Y:S04]  /*14740*/  STL [R1+0x384], R21 ;  /* 0x0003841501007387 */ /* 0x0001e80000100800 */
[----:B0-----:R-:W2:Y:S04]  /*14750*/  LDL.LU R21, [R1+0x2e28] ;  /* 0x002e280001157983 */ /* 0x001ea80000300800 */
[----:B------:R0:W-:Y:S04]  /*14760*/  STL [R1+0x388], R3 ;  /* 0x0003880301007387 */ /* 0x0001e80000100800 */
[----:B0-----:R-:W4:Y:S04]  /*14770*/  LDL.LU R3, [R1+0x2e24] ;  /* 0x002e240001037983 */ /* 0x001f280000300800 */
[----:B------:R0:W-:Y:S04]  /*14780*/  STL [R1+0x38c], R28 ;  /* 0x00038c1c01007387 */ /* 0x0001e80000100800 */
[----:B0-----:R-:W5:Y:S01]  /*14790*/  LDL.LU R28, [R1+0x2e20] ;  /* 0x002e2000011c7983 */ /* 0x001f620000300800 */
[----:B---3--:R-:W-:-:S02]  /*147a0*/  SHF.R.S32.HI R0, RZ, 0x1f, R0 ;  /* 0x0000001fff007819 */ /* 0x008fc40000011400 */
[----:B-----5:R-:W-:-:S05]  /*147b0*/  SHF.R.S32.HI R28, RZ, 0x1f, R28 ;  /* 0x0000001fff1c7819 */ /* 0x020fca000001141c */
[----:B------:R0:W-:Y:S04]  /*147c0*/  STL [R1+0x390], R28 ;  /* 0x0003901c01007387 */ /* 0x0001e80000100800 */
[----:B0-----:R-:W3:Y:S04]  /*147d0*/  LDL.LU R28, [R1+0x2e1c] ;  /* 0x002e1c00011c7983 */ /* 0x001ee80000300800 */
[----:B------:R4:W-:Y:S02]  /*147e0*/  STL [R1+0x394], R0 ;  /* 0x0003940001007387 */ /* 0x0009e40000100800 */
[----:B----4-:R-:W-:-:S02]  /*147f0*/  SHF.R.S32.HI R0, RZ, 0x1f, R3 ;  /* 0x0000001fff007819 */ /* 0x010fc40000011403 */
[----:B---3--:R-:W-:-:S05]  /*14800*/  IADD3 R3, P4, R2, R28, RZ ;  /* 0x0000001c02037210 */ /* 0x008fca0007f9e0ff */
[----:B------:R0:W-:Y:S04]  /*14810*/  STL [R1+0x2188], R3 ;  /* 0x0021880301007387 */ /* 0x0001e80000100800 */
[----:B0-----:R-:W3:Y:S02]  /*14820*/  LDL.LU R3, [R1+0x2e18] ;  /* 0x002e180001037983 */ /* 0x001ee40000300800 */
[----:B---3--:R-:W-:-:S05]  /*14830*/  IADD3 R2, P6, R2, R3, RZ ;  /* 0x0000000302027210 */ /* 0x008fca0007fde0ff */
[----:B------:R2:W-:Y:S02]  /*14840*/  STL [R1+0x2190], R2 ;  /* 0x0021900201007387 */ /* 0x0005e40000100800 */
[C---:B--2---:R-:W-:Y:S02]  /*14850*/  IADD3 R2, P3, R21.reuse, R28, RZ ;  /* 0x0000001c15027210 */ /* 0x044fe40007f7e0ff */
[----:B------:R-:W-:-:S03]  /*14860*/  IADD3 R21, P0, R21, R3, RZ ;  /* 0x0000000315157210 */ /* 0x000fc60007f1e0ff */
[----:B------:R0:W-:Y:S04]  /*14870*/  STL [R1+0x19bc], R2 ;  /* 0x0019bc0201007387 */ /* 0x0001e80000100800 */
[----:B0-----:R-:W2:Y:S04]  /*14880*/  LDL.LU R2, [R1+0x2e14] ;  /* 0x002e140001027983 */ /* 0x001ea80000300800 */
[----:B------:R0:W-:Y:S02]  /*14890*/  STL [R1+0x19c4], R21 ;  /* 0x0019c41501007387 */ /* 0x0001e40000100800 */
[----:B0-----:R-:W-:-:S05]  /*148a0*/  IADD3 R21, P2, R9, R28, RZ ;  /* 0x0000001c09157210 */ /* 0x001fca0007f5e0ff */
[----:B------:R0:W-:Y:S04]  /*148b0*/  STL [R1+0x19cc], R21 ;  /* 0x0019cc1501007387 */ /* 0x0001e80000100800 */
[----:B0-----:R-:W2:Y:S01]  /*148c0*/  LDL.LU R21, [R1+0x2e10] ;  /* 0x002e100001157983 */ /* 0x001ea20000300800 */
[----:B------:R-:W-:-:S05]  /*148d0*/  IADD3 R9, P1, R9, R3, RZ ;  /* 0x0000000309097210 */ /* 0x000fca0007f3e0ff */
[----:B------:R2:W-:Y:S02]  /*148e0*/  STL [R1+0x19d4], R9 ;  /* 0x0019d40901007387 */ /* 0x0005e40000100800 */
[----:B--2---:R-:W-:-:S05]  /*148f0*/  IMAD.X R9, R2, 0x1, R21, P4 ;  /* 0x0000000102097824 */ /* 0x004fca00020e0615 */
[----:B------:R0:W-:Y:S02]  /*14900*/  STL [R1+0x2184], R9 ;  /* 0x0021840901007387 */ /* 0x0001e40000100800 */
[----:B0-----:R-:W-:-:S05]  /*14910*/  IADD3 R9, P5, R5, R28, RZ ;  /* 0x0000001c05097210 */ /* 0x001fca0007fbe0ff */
[----:B------:R0:W-:Y:S04]  /*14920*/  STL [R1+0x19dc], R9 ;  /* 0x0019dc0901007387 */ /* 0x0001e80000100800 */
[----:B0-----:R-:W2:Y:S01]  /*14930*/  LDL.LU R9, [R1+0x2e0c] ;  /* 0x002e0c0001097983 */ /* 0x001ea20000300800 */
[----:B------:R-:W-:Y:S01]  /*14940*/  IADD3 R5, P4, R5, R3, RZ ;  /* 0x0000000305057210 */ /* 0x000fe20007f9e0ff */
[----:B--2---:R-:W-:-:S05]  /*14950*/  IMAD.X R2, R2, 0x1, R9, P6 ;  /* 0x0000000102027824 */ /* 0x004fca00030e0609 */
[----:B------:R0:W-:Y:S04]  /*14960*/  STL [R1+0x218c], R2 ;  /* 0x00218c0201007387 */ /* 0x0001e80000100800 */
[----:B0-----:R-:W2:Y:S04]  /*14970*/  LDL.LU R2, [R1+0x3c] ;  /* 0x00003c0001027983 */ /* 0x001ea80000300800 */
[----:B------:R0:W-:Y:S02]  /*14980*/  STL [R1+0x19e4], R5 ;  /* 0x0019e40501007387 */ /* 0x0001e40000100800 */
[----:B0-----:R-:W-:-:S05]  /*14990*/  IMAD.X R5, R4, 0x1, R21, P3 ;  /* 0x0000000104057824 */ /* 0x001fca00018e0615 */
[----:B------:R2:W-:Y:S02]  /*149a0*/  STL [R1+0x19b8], R5 ;  /* 0x0019b80501007387 */ /* 0x0005e40000100800 */
[----:B--2---:R-:W-:-:S05]  /*149b0*/  IADD3 R5, P3, R2, R28, RZ ;  /* 0x0000001c02057210 */ /* 0x004fca0007f7e0ff */
[----:B------:R0:W-:Y:S04]  /*149c0*/  STL [R1+0x19ec], R5 ;  /* 0x0019ec0501007387 */ /* 0x0001e80000100800 */
[----:B0-----:R-:W2:Y:S01]  /*149d0*/  LDL.LU R5, [R1+0x2e08] ;  /* 0x002e080001057983 */ /* 0x001ea20000300800 */
[----:B------:R-:W-:Y:S01]  /*149e0*/  IMAD.X R4, R4, 0x1, R9, P0 ;  /* 0x0000000104047824 */ /* 0x000fe200000e0609 */
[----:B------:R-:W-:-:S04]  /*149f0*/  IADD3 R2, P0, R2, R3, RZ ;  /* 0x0000000302027210 */ /* 0x000fc80007f1e0ff */
[----:B------:R0:W-:Y:S04]  /*14a00*/  STL [R1+0x19c0], R4 ;  /* 0x0019c00401007387 */ /* 0x0001e80000100800 */
[----:B0-----:R-:W3:Y:S04]  /*14a10*/  LDL.LU R4, [R1+0x60] ;  /* 0x0000600001047983 */ /* 0x001ee80000300800 */
[----:B------:R2:W-:Y:S02]  /*14a20*/  STL [R1+0x19f4], R2 ;  /* 0x0019f40201007387 */ /* 0x0005e40000100800 */
[----:B--2---:R-:W-:-:S05]  /*14a30*/  IMAD.X R2, R5, 0x1, R21, P2 ;  /* 0x0000000105027824 */ /* 0x004fca00010e0615 */
[----:B------:R0:W-:Y:S02]  /*14a40*/  STL [R1+0x19c8], R2 ;  /* 0x0019c80201007387 */ /* 0x0001e40000100800 */
[----:B0-----:R-:W-:-:S05]  /*14a50*/  IADD3 R2, P2, R7, R28, RZ ;  /* 0x0000001c07027210 */ /* 0x001fca0007f5e0ff */
[----:B------:R0:W-:Y:S02]  /*14a60*/  STL [R1+0x19fc], R2 ;  /* 0x0019fc0201007387 */ /* 0x0001e40000100800 */
[----:B0-----:R-:W-:Y:S02]  /*14a70*/  IMAD.X R2, R5, 0x1, R9, P1 ;  /* 0x0000000105027824 */ /* 0x001fe400008e0609 */
[----:B------:R-:W2:Y:S04]  /*14a80*/  LDL.LU R5, [R1+0x54] ;  /* 0x0000540001057983 */ /* 0x000ea80000300800 */
[----:B------:R0:W-:Y:S02]  /*14a90*/  STL [R1+0x19d0], R2 ;  /* 0x0019d00201007387 */ /* 0x0001e40000100800 */
[----:B0-----:R-:W-:Y:S01]  /*14aa0*/  IADD3 R2, P1, R7, R3, RZ ;  /* 0x0000000307027210 */ /* 0x001fe20007f3e0ff */
[----:B------:R-:W-:-:S04]  /*14ab0*/  IMAD.X R7, R6, 0x1, R21, P5 ;  /* 0x0000000106077824 */ /* 0x000fc800028e0615 */
[----:B------:R0:W-:Y:S04]  /*14ac0*/  STL [R1+0x1a04], R2 ;  /* 0x001a040201007387 */ /* 0x0001e80000100800 */
[----:B0-----:R-:W4:Y:S04]  /*14ad0*/  LDL.LU R2, [R1+0xa0] ;  /* 0x0000a00001027983 */ /* 0x001f280000300800 */
[----:B------:R2:W-:Y:S02]  /*14ae0*/  STL [R1+0x19d8], R7 ;  /* 0x0019d80701007387 */ /* 0x0005e40000100800 */
[----:B--2---:R-:W-:-:S05]  /*14af0*/  IADD3 R7, P5, R5, R28, RZ ;  /* 0x0000001c05077210 */ /* 0x004fca0007fbe0ff */
[----:B------:R0:W-:Y:S04]  /*14b00*/  STL [R1+0x1a0c], R7 ;  /* 0x001a0c0701007387 */ /* 0x0001e80000100800 */
[----:B0-----:R-:W2:Y:S01]  /*14b10*/  LDL.LU R7, [R1+0x2e04] ;  /* 0x002e040001077983 */ /* 0x001ea20000300800 */
[----:B------:R-:W-:-:S05]  /*14b20*/  IMAD.X R6, R6, 0x1, R9, P4 ;  /* 0x0000000106067824 */ /* 0x000fca00020e0609 */
[----:B------:R0:W-:Y:S02]  /*14b30*/  STL [R1+0x19e0], R6 ;  /* 0x0019e00601007387 */ /* 0x0001e40000100800 */
[----:B0-----:R-:W-:-:S05]  /*14b40*/  IADD3 R6, P4, R5, R3, RZ ;  /* 0x0000000305067210 */ /* 0x001fca0007f9e0ff */
[----:B------:R0:W-:Y:S04]  /*14b50*/  STL [R1+0x1a14], R6 ;  /* 0x001a140601007387 */ /* 0x0001e80000100800 */
[----:B0-----:R-:W5:Y:S01]  /*14b60*/  LDL.LU R6, [R1+0xa4] ;  /* 0x0000a40001067983 */ /* 0x001f620000300800 */
        /* <DEDUP_REMOVED lines=10> */
[----:B0-----:R-:W5:Y:S04]  /*14c10*/  LDL.LU R5, [R1+0x100] ;  /* 0x0001000001057983 */ /* 0x001f680000300800 */
[----:B------:R3:W-:Y:S02]  /*14c20*/  STL [R1+0x19f8], R10 ;  /* 0x0019f80a01007387 */ /* 0x0007e40000100800 */
[----:B---3--:R-:W-:-:S05]  /*14c30*/  IADD3 R10, P2, R4, R28, RZ ;  /* 0x0000001c040a7210 */ /* 0x008fca0007f5e0ff */
[----:B------:R0:W-:Y:S04]  /*14c40*/  STL [R1+0x1a2c], R10 ;  /* 0x001a2c0a01007387 */ /* 0x0001e80000100800 */
[----:B0-----:R-:W3:Y:S01]  /*14c50*/  LDL.LU R10, [R1+0x2e00] ;  /* 0x002e0000010a7983 */ /* 0x001ee20000300800 */
[----:B------:R-:W-:Y:S01]  /*14c60*/  IMAD.X R8, R8, 0x1, R9, P1 ;  /* 0x0000000108087824 */ /* 0x000fe200008e0609 */
[----:B------:R-:W-:-:S04]  /*14c70*/  IADD3 R4, P1, R4, R3, RZ ;  /* 0x0000000304047210 */ /* 0x000fc80007f3e0ff */
[----:B------:R-:W-:Y:S04]  /*14c80*/  STL [R1+0x1a00], R8 ;  /* 0x001a000801007387 */ /* 0x000fe80000100800 */
[----:B------:R0:W-:Y:S04]  /*14c90*/  STL [R1+0x1a34], R4 ;  /* 0x001a340401007387 */ /* 0x0001e80000100800 */
[----:B0-----:R-:W5:Y:S01]  /*14ca0*/  LDL.LU R4, [R1+0x198] ;  /* 0x0001980001047983 */ /* 0x001f620000300800 */
[----:B---3--:R-:W-:-:S05]  /*14cb0*/  IMAD.X R8, R10, 0x1, R21, P5 ;  /* 0x000000010a087824 */ /* 0x008fca00028e0615 */
[----:B------:R0:W-:Y:S02]  /*14cc0*/  STL [R1+0x1a08], R8 ;  /* 0x001a080801007387 */ /* 0x0001e40000100800 */
[----:B0-----:R-:W-:-:S05]  /*14cd0*/  IADD3 R8, P5, R12, R28, RZ ;  /* 0x0000001c0c087210 */ /* 0x001fca0007fbe0ff */
[----:B------:R0:W-:Y:S02]  /*14ce0*/  STL [R1+0x1a3c], R8 ;  /* 0x001a3c0801007387 */ /* 0x0001e40000100800 */
[----:B0-----:R-:W-:Y:S02]  /*14cf0*/  IMAD.X R8, R10, 0x1, R9, P4 ;  /* 0x000000010a087824 */ /* 0x001fe400020e0609 */
[----:B------:R-:W3:Y:S04]  /*14d00*/  LDL.LU R10, [R1+0x74] ;  /* 0x00007400010a7983 */ /* 0x000ee80000300800 */
[----:B------:R0:W-:Y:S02]  /*14d10*/  STL [R1+0x1a10], R8 ;  /* 0x001a100801007387 */ /* 0x0001e40000100800 */
[----:B0-----:R-:W-:Y:S01]  /*14d20*/  IADD3 R8, P4, R12, R3, RZ ;  /* 0x000000030c087210 */ /* 0x001fe20007f9e0ff */
[----:B------:R-:W-:-:S04]  /*14d30*/  IMAD.X R12, R11, 0x1, R21, P3 ;  /* 0x000000010b0c7824 */ /* 0x000fc800018e0615 */
[----:B------:R0:W-:Y:S04]  /*14d40*/  STL [R1+0x1a44], R8 ;  /* 0x001a440801007387 */ /* 0x0001e80000100800 */
[----:B0-----:R-:W5:Y:S04]  /*14d50*/  LDL.LU R8, [R1+0x194] ;  /* 0x0001940001087983 */ /* 0x001f680000300800 */
[----:B------:R2:W-:Y:S02]  /*14d60*/  STL [R1+0x1a18], R12 ;  /* 0x001a180c01007387 */ /* 0x0005e40000100800 */
[----:B--2---:R-:W-:-:S05]  /*14d70*/  IADD3 R12, P3, R7, R28, RZ ;  /* 0x0000001c070c7210 */ /* 0x004fca0007f7e0ff */
[----:B------:R0:W-:Y:S04]  /*14d80*/  STL [R1+0x1a4c], R12 ;  /* 0x001a4c0c01007387 */ /* 0x0001e80000100800 */
[----:B0-----:R-:W2:Y:S01]  /*14d90*/  LDL.LU R12, [R1+0x2dfc] ;  /* 0x002dfc00010c7983 */ /* 0x001ea20000300800 */
[----:B------:R-:W-:-:S05]  /*14da0*/  IMAD.X R11, R11, 0x1, R9, P0 ;  /* 0x000000010b0b7824 */ /* 0x000fca00000e0609 */
[----:B------:R0:W-:Y:S02]  /*14db0*/  STL [R1+0x1a20], R11 ;  /* 0x001a200b01007387 */ /* 0x0001e40000100800 */
[----:B0-----:R-:W-:Y:S02]  /*14dc0*/  IADD3 R11, P0, R7, R3, RZ ;  /* 0x00000003070b7210 */ /* 0x001fe40007f1e0ff */
[----:B------:R-:W5:Y:S04]  /*14dd0*/  LDL.LU R7, [R1+0x190] ;  /* 0x0001900001077983 */ /* 0x000f680000300800 */
[----:B------:R2:W-:Y:S02]  /*14de0*/  STL [R1+0x1a54], R11 ;  /* 0x001a540b01007387 */ /* 0x0005e40000100800 */
[----:B--2---:R-:W-:-:S05]  /*14df0*/  IMAD.X R11, R12, 0x1, R21, P2 ;  /* 0x000000010c0b7824 */ /* 0x004fca00010e0615 */
[----:B------:R3:W-:Y:S02]  /*14e00*/  STL [R1+0x1a28], R11 ;  /* 0x001a280b01007387 */ /* 0x0007e40000100800 */
[----:B---3--:R-:W-:-:S05]  /*14e10*/  IADD3 R11, P2, R10, R28, RZ ;  /* 0x0000001c0a0b7210 */ /* 0x008fca0007f5e0ff */
[----:B------:R0:W-:Y:S02]  /*14e20*/  STL [R1+0x1a5c], R11 ;  /* 0x001a5c0b01007387 */ /* 0x0001e40000100800 */
[----:B0-----:R-:W-:Y:S01]  /*14e30*/  IMAD.X R11, R12, 0x1, R9, P1 ;  /* 0x000000010c0b7824 */ /* 0x001fe200008e0609 */
[----:B------:R-:W-:Y:S02]  /*14e40*/  IADD3 R12, P1, R10, R3, RZ ;  /* 0x000000030a0c7210 */ /* 0x000fe40007f3e0ff */
[----:B------:R-:W2:Y:S04]  /*14e50*/  LDL.LU R10, [R1+0x18c] ;  /* 0x00018c00010a7983 */ /* 0x000ea80000300800 */
[----:B------:R0:W-:Y:S04]  /*14e60*/  STL [R1+0x1a30], R11 ;  /* 0x001a300b01007387 */ /* 0x0001e80000100800 */
[----:B------:R4:W-:Y:S01]  /*14e70*/  STL [R1+0x1a64], R12 ;  /* 0x001a640c01007387 */ /* 0x0009e20000100800 */
[----:B0-----:R-:W-:Y:S01]  /*14e80*/  IMAD.X R11, R13, 0x1, R21, P5 ;  /* 0x000000010d0b7824 */ /* 0x001fe200028e0615 */
[----:B----4-:R-:W-:-:S04]  /*14e90*/  IADD3 R12, P5, R2, R28, RZ ;  /* 0x0000001c020c7210 */ /* 0x010fc80007fbe0ff */
[----:B------:R0:W-:Y:S04]  /*14ea0*/  STL [R1+0x1a38], R11 ;  /* 0x001a380b01007387 */ /* 0x0001e80000100800 */
[----:B------:R1:W-:Y:S01]  /*14eb0*/  STL [R1+0x1a6c], R12 ;  /* 0x001a6c0c01007387 */ /* 0x0003e20000100800 */
[----:B0-----:R-:W-:Y:S01]  /*14ec0*/  IMAD.X R11, R13, 0x1, R9, P4 ;  /* 0x000000010d0b7824 */ /* 0x001fe200020e0609 */
[----:B-1----:R-:W-:Y:S02]  /*14ed0*/  IADD3 R12, P4, R2, R3, RZ ;  /* 0x00000003020c7210 */ /* 0x002fe40007f9e0ff */
[----:B------:R-:W3:Y:S04]  /*14ee0*/  LDL.LU R2, [R1+0x188] ;  /* 0x0001880001027983 */ /* 0x000ee80000300800 */
[----:B------:R0:W-:Y:S04]  /*14ef0*/  STL [R1+0x1a40], R11 ;  /* 0x001a400b01007387 */ /* 0x0001e80000100800 */
[----:B------:R1:W-:Y:S01]  /*14f00*/  STL [R1+0x1a74], R12 ;  /* 0x001a740c01007387 */ /* 0x0003e20000100800 */
[----:B0-----:R-:W-:Y:S01]  /*14f10*/  IMAD.X R11, R14, 0x1, R21, P3 ;  /* 0x000000010e0b7824 */ /* 0x001fe200018e0615 */
[----:B-----5:R-:W-:Y:S01]  /*14f20*/  IADD3 R13, P3, R6, R28, RZ ;  /* 0x0000001c060d7210 */ /* 0x020fe20007f7e0ff */
[----:B-1----:R-:W-:-:S03]  /*14f30*/  IMAD.X R12, R14, 0x1, R9, P0 ;  /* 0x000000010e0c7824 */ /* 0x002fc600000e0609 */
[----:B------:R0:W-:Y:S04]  /*14f40*/  STL [R1+0x1a48], R11 ;  /* 0x001a480b01007387 */ /* 0x0001e80000100800 */
[----:B------:R-:W-:Y:S01]  /*14f50*/  STL [R1+0x1a7c], R13 ;  /* 0x001a7c0d01007387 */ /* 0x000fe20000100800 */
[----:B0-----:R-:W-:-:S03]  /*14f60*/  IADD3 R11, P0, R6, R3, RZ ;  /* 0x00000003060b7210 */ /* 0x001fc60007f1e0ff */
[----:B------:R-:W4:Y:S04]  /*14f70*/  LDL.LU R6, [R1+0x184] ;  /* 0x0001840001067983 */ /* 0x000f280000300800 */
[----:B------:R0:W-:Y:S04]  /*14f80*/  STL [R1+0x1a50], R12 ;  /* 0x001a500c01007387 */ /* 0x0001e80000100800 */
[----:B------:R1:W-:Y:S01]  /*14f90*/  STL [R1+0x1a84], R11 ;  /* 0x001a840b01007387 */ /* 0x0003e20000100800 */
[----:B0-----:R-:W-:Y:S01]  /*14fa0*/  IMAD.X R12, R15, 0x1, R21, P2 ;  /* 0x000000010f0c7824 */ /* 0x001fe200010e0615 */
[----:B------:R-:W-:Y:S01]  /*14fb0*/  IADD3 R13, P2, R5, R28, RZ ;  /* 0x0000001c050d7210 */ /* 0x000fe20007f5e0ff */
[----:B-1----:R-:W-:-:S03]  /*14fc0*/  IMAD.X R11, R15, 0x1, R9, P1 ;  /* 0x000000010f0b7824 */ /* 0x002fc600008e0609 */
[----:B------:R0:W-:Y:S04]  /*14fd0*/  STL [R1+0x1a58], R12 ;  /* 0x001a580c01007387 */ /* 0x0001e80000100800 */
[----:B------:R1:W-:Y:S01]  /*14fe0*/  STL [R1+0x1a8c], R13 ;  /* 0x001a8c0d01007387 */ /* 0x0003e20000100800 */
[----:B0-----:R-:W-:-:S03]  /*14ff0*/  IADD3 R12, P1, R5, R3, RZ ;  /* 0x00000003050c7210 */ /* 0x001fc60007f3e0ff */
[----:B------:R-:W5:Y:S04]  /*15000*/  LDL.LU R5, [R1+0x180] ;  /* 0x0001800001057983 */ /* 0x000f680000300800 */
[----:B------:R0:W-:Y:S01]  /*15010*/  STL [R1+0x1a60], R11 ;  /* 0x001a600b01007387 */ /* 0x0001e20000100800 */
[----:B-1----:R-:W-:-:S03]  /*15020*/  IMAD.X R13, R16, 0x1, R9, P4 ;  /* 0x00000001100d7824 */ /* 0x002fc600020e0609 */
[----:B------:R1:W-:Y:S01]  /*15030*/  STL [R1+0x1a94], R12 ;  /* 0x001a940c01007387 */ /* 0x0003e20000100800 */
[----:B0-----:R-:W-:Y:S01]  /*15040*/  IMAD.X R11, R16, 0x1, R21, P5 ;  /* 0x00000001100b7824 */ /* 0x001fe200028e0615 */
[----:B-1----:R-:W-:-:S04]  /*15050*/  IADD3 R12, P5, R4, R28, RZ ;  /* 0x0000001c040c7210 */ /* 0x002fc80007fbe0ff */
[----:B------:R0:W-:Y:S04]  /*15060*/  STL [R1+0x1a68], R11 ;  /* 0x001a680b01007387 */ /* 0x0001e80000100800 */
[----:B------:R1:W-:Y:S04]  /*15070*/  STL [R1+0x1a9c], R12 ;  /* 0x001a9c0c01007387 */ /* 0x0003e80000100800 */
[----:B------:R-:W-:Y:S01]  /*15080*/  STL [R1+0x1a70], R13 ;  /* 0x001a700d01007387 */ /* 0x000fe20000100800 */
[----:B0-----:R-:W-:-:S03]  /*15090*/  IADD3 R11, P4, R4, R3, RZ ;  /* 0x00000003040b7210 */ /* 0x001fc60007f9e0ff */
[----:B------:R-:W5:Y:S01]  /*150a0*/  LDL.LU R4, [R1+0x17c] ;  /* 0x00017c0001047983 */ /* 0x000f620000300800 */
[----:B-1----:R-:W-:-:S03]  /*150b0*/  IMAD.X R12, R17, 0x1, R21, P3 ;  /* 0x00000001110c7824 */ /* 0x002fc600018e0615 */
[----:B------:R0:W-:Y:S04]  /*150c0*/  STL [R1+0x1aa4], R11 ;  /* 0x001aa40b01007387 */ /* 0x0001e80000100800 */
[----:B------:R1:W-:Y:S01]  /*150d0*/  STL [R1+0x1a78], R12 ;  /* 0x001a780c01007387 */ /* 0x0003e20000100800 */
[C---:B0-----:R-:W-:Y:S01]  /*150e0*/  IADD3 R11, P3, R8.reuse, R28, RZ ;  /* 0x0000001c080b7210 */ /* 0x041fe20007f7e0ff */
[----:B-1----:R-:W-:Y:S01]  /*150f0*/  IMAD.X R12, R17, 0x1, R9, P0 ;  /* 0x00000001110c7824 */ /* 0x002fe200000e0609 */
[----:B------:R-:W-:-:S03]  /*15100*/  IADD3 R8, P0, R8, R3, RZ ;  /* 0x0000000308087210 */ /* 0x000fc60007f1e0ff */
[----:B------:R-:W-:Y:S04]  /*15110*/  STL [R1+0x1aac], R11 ;  /* 0x001aac0b01007387 */ /* 0x000fe80000100800 */
[----:B------:R-:W-:Y:S04]  /*15120*/  STL [R1+0x1a80], R12 ;  /* 0x001a800c01007387 */ /* 0x000fe80000100800 */
[----:B------:R0:W-:Y:S04]  /*15130*/  STL [R1+0x1ab4], R8 ;  /* 0x001ab40801007387 */ /* 0x0001e80000100800 */
[----:B0-----:R-:W5:Y:S01]  /*15140*/  LDL.LU R8, [R1+0x178] ;  /* 0x0001780001087983 */ /* 0x001f620000300800 */
[----:B------:R-:W-:Y:S01]  /*15150*/  IMAD.X R11, R18, 0x1, R21, P2 ;  /* 0x00000001120b7824 */ /* 0x000fe200010e0615 */
[----:B------:R-:W-:-:S04]  /*15160*/  IADD3 R12, P2, R7, R28, RZ ;  /* 0x0000001c070c7210 */ /* 0x000fc80007f5e0ff */
[----:B------:R0:W-:Y:S04]  /*15170*/  STL [R1+0x1a88], R11 ;  /* 0x001a880b01007387 */ /* 0x0001e80000100800 */
[----:B------:R1:W-:Y:S01]  /*15180*/  STL [R1+0x1abc], R12 ;  /* 0x001abc0c01007387 */ /* 0x0003e20000100800 */
[----:B0-----:R-:W-:Y:S01]  /*15190*/  IMAD.X R11, R18, 0x1, R9, P1 ;  /* 0x00000001120b7824 */ /* 0x001fe200008e0609 */
[----:B-1----:R-:W-:Y:S01]  /*151a0*/  IADD3 R12, P1, R7, R3, RZ ;  /* 0x00000003070c7210 */ /* 0x002fe20007f3e0ff */
[----:B------:R-:W-:-:S03]  /*151b0*/  IMAD.X R7, R19, 0x1, R21, P5 ;  /* 0x0000000113077824 */ /* 0x000fc600028e0615 */
[----:B------:R-:W-:Y:S04]  /*151c0*/  STL [R1+0x1a90], R11 ;  /* 0x001a900b01007387 */ /* 0x000fe80000100800 */
[----:B------:R0:W-:Y:S04]  /*151d0*/  STL [R1+0x1ac4], R12 ;  /* 0x001ac40c01007387 */ /* 0x0001e80000100800 */
[----:B------:R1:W-:Y:S01]  /*151e0*/  STL [R1+0x1a98], R7 ;  /* 0x001a980701007387 */ /* 0x0003e20000100800 */
[----:B0-----:R-:W-:-:S03]  /*151f0*/  IMAD.X R12, R19, 0x1, R9, P4 ;  /* 0x00000001130c7824 */ /* 0x001fc600020e0609 */
[----:B-1----:R-:W5:Y:S01]  /*15200*/  LDL.LU R7, [R1+0x174] ;  /* 0x0001740001077983 */ /* 0x002f620000300800 */
[----:B--2---:R-:W-:-:S05]  /*15210*/  IADD3 R11, P5, R10, R28, RZ ;  /* 0x0000001c0a0b7210 */ /* 0x004fca0007fbe0ff */
[----:B------:R0:W-:Y:S04]  /*15220*/  STL [R1+0x1acc], R11 ;  /* 0x001acc0b01007387 */ /* 0x0001e80000100800 */
[----:B------:R-:W-:Y:S01]  /*15230*/  STL [R1+0x1aa0], R12 ;  /* 0x001aa00c01007387 */ /* 0x000fe20000100800 */
[----:B0-----:R-:W-:Y:S01]  /*15240*/  IADD3 R11, P4, R10, R3, RZ ;  /* 0x000000030a0b7210 */ /* 0x001fe20007f9e0ff */
[----:B------:R-:W-:-:S04]  /*15250*/  IMAD.X R10, R20, 0x1, R21, P3 ;  /* 0x00000001140a7824 */ /* 0x000fc800018e0615 */
[----:B------:R0:W-:Y:S04]  /*15260*/  STL [R1+0x1ad4], R11 ;  /* 0x001ad40b01007387 */ /* 0x0001e80000100800 */
[----:B------:R1:W-:Y:S01]  /*15270*/  STL [R1+0x1aa8], R10 ;  /* 0x001aa80a01007387 */ /* 0x0003e20000100800 */
[----:B0-----:R-:W-:Y:S01]  /*15280*/  IMAD.X R11, R20, 0x1, R9, P0 ;  /* 0x00000001140b7824 */ /* 0x001fe200000e0609 */
[C---:B---3--:R-:W-:Y:S02]  /*15290*/  IADD3 R12, P3, R2.reuse, R28, RZ ;  /* 0x0000001c020c7210 */ /* 0x048fe40007f7e0ff */
[----:B-1----:R-:W-:-:S03]  /*152a0*/  IADD3 R10, P0, R2, R3, RZ ;  /* 0x00000003020a7210 */ /* 0x002fc60007f1e0ff */
[----:B------:R0:W-:Y:S04]  /*152b0*/  STL [R1+0x1adc], R12 ;  /* 0x001adc0c01007387 */ /* 0x0001e80000100800 */
[----:B------:R-:W2:Y:S04]  /*152c0*/  LDL.LU R2, [R1+0x170] ;  /* 0x0001700001027983 */ /* 0x000ea80000300800 */
[----:B------:R1:W-:Y:S01]  /*152d0*/  STL [R1+0x1ab0], R11 ;  /* 0x001ab00b01007387 */ /* 0x0003e20000100800 */
[----:B0-----:R-:W-:-:S03]  /*152e0*/  IMAD.X R12, R22, 0x1, R9, P1 ;  /* 0x00000001160c7824 */ /* 0x001fc600008e0609 */
[----:B------:R4:W-:Y:S01]  /*152f0*/  STL [R1+0x1ae4], R10 ;  /* 0x001ae40a01007387 */ /* 0x0009e20000100800 */
[----:B-1----:R-:W-:-:S05]  /*15300*/  IMAD.X R11, R22, 0x1, R21, P2 ;  /* 0x00000001160b7824 */ /* 0x002fca00010e0615 */
[----:B------:R0:W-:Y:S01]  /*15310*/  STL [R1+0x1ab8], R11 ;  /* 0x001ab80b01007387 */ /* 0x0001e20000100800 */
[----:B----4-:R-:W-:-:S05]  /*15320*/  IADD3 R10, P2, R6, R28, RZ ;  /* 0x0000001c060a7210 */ /* 0x010fca0007f5e0ff */
[----:B------:R1:W-:Y:S01]  /*15330*/  STL [R1+0x1aec], R10 ;  /* 0x001aec0a01007387 */ /* 0x0003e20000100800 */
[----:B0-----:R-:W-:-:S03]  /*15340*/  IADD3 R11, P1, R6, R3, RZ ;  /* 0x00000003060b7210 */ /* 0x001fc60007f3e0ff */
[----:B------:R-:W-:Y:S04]  /*15350*/  STL [R1+0x1ac0], R12 ;  /* 0x001ac00c01007387 */ /* 0x000fe80000100800 */
[----:B------:R-:W3:Y:S01]  /*15360*/  LDL.LU R6, [R1+0x16c] ;  /* 0x00016c0001067983 */ /* 0x000ee20000300800 */
[----:B-1----:R-:W-:-:S03]  /*15370*/  IMAD.X R10, R23, 0x1, R21, P5 ;  /* 0x00000001170a7824 */ /* 0x002fc600028e0615 */
[----:B------:R5:W-:Y:S04]  /*15380*/  STL [R1+0x1af4], R11 ;  /* 0x001af40b01007387 */ /* 0x000be80000100800 */
[----:B------:R0:W-:Y:S01]  /*15390*/  STL [R1+0x1ac8], R10 ;  /* 0x001ac80a01007387 */ /* 0x0001e20000100800 */
[----:B-----5:R-:W-:Y:S01]  /*153a0*/  IADD3 R11, P5, R5, R28, RZ ;  /* 0x0000001c050b7210 */ /* 0x020fe20007fbe0ff */
[----:B0-----:R-:W-:Y:S01]  /*153b0*/  IMAD.X R10, R23, 0x1, R9, P4 ;  /* 0x00000001170a7824 */ /* 0x001fe200020e0609 */
[----:B------:R-:W-:-:S03]  /*153c0*/  IADD3 R5, P4, R5, R3, RZ ;  /* 0x0000000305057210 */ /* 0x000fc60007f9e0ff */
[----:B------:R-:W-:Y:S04]  /*153d0*/  STL [R1+0x1afc], R11 ;  /* 0x001afc0b01007387 */ /* 0x000fe80000100800 */
[----:B------:R-:W4:Y:S04]  /*153e0*/  LDL.LU R14, [R1] ;  /* 0x00000000010e7983 */ /* 0x000f280000300800 */
[----:B------:R0:W-:Y:S04]  /*153f0*/  STL [R1+0x1ad0], R10 ;  /* 0x001ad00a01007387 */ /* 0x0001e80000100800 */
[----:B------:R1:W-:Y:S01]  /*15400*/  STL [R1+0x1b04], R5 ;  /* 0x001b040501007387 */ /* 0x0003e20000100800 */
[----:B0-----:R-:W-:-:S03]  /*15410*/  IMAD.X R10, R24, 0x1, R21, P3 ;  /* 0x00000001180a7824 */ /* 0x001fc600018e0615 */
[----:B-1----:R-:W5:Y:S01]  /*15420*/  LDL.LU R5, [R1+0x168] ;  /* 0x0001680001057983 */ /* 0x002f620000300800 */
[----:B------:R-:W-:-:S03]  /*15430*/  IADD3 R11, P3, R4, R28, RZ ;  /* 0x0000001c040b7210 */ /* 0x000fc60007f7e0ff */
[----:B------:R0:W-:Y:S04]  /*15440*/  STL [R1+0x1ad8], R10 ;  /* 0x001ad80a01007387 */ /* 0x0001e80000100800 */
[----:B------:R1:W-:Y:S04]  /*15450*/  STL [R1+0x1b0c], R11 ;  /* 0x001b0c0b01007387 */ /* 0x0003e80000100800 */
[----:B------:R-:W5:Y:S01]  /*15460*/  LDL.LU R13, [R1+0x4] ;  /* 0x00000400010d7983 */ /* 0x000f620000300800 */
[----:B0-----:R-:W-:Y:S01]  /*15470*/  IMAD.X R10, R24, 0x1, R9, P0 ;  /* 0x00000001180a7824 */ /* 0x001fe200000e0609 */
[----:B------:R-:W-:-:S04]  /*15480*/  IADD3 R4, P0, R4, R3, RZ ;  /* 0x0000000304047210 */ /* 0x000fc80007f1e0ff */
[----:B------:R0:W-:Y:S04]  /*15490*/  STL [R1+0x1ae0], R10 ;  /* 0x001ae00a01007387 */ /* 0x0001e80000100800 */
[----:B------:R0:W-:Y:S01]  /*154a0*/  STL [R1+0x1b14], R4 ;  /* 0x001b140401007387 */ /* 0x0001e20000100800 */
[C---:B-1----:R-:W-:Y:S02]  /*154b0*/  IMAD.X R11, R25.reuse, 0x1, R9, P1 ;  /* 0x00000001190b7824 */ /* 0x042fe400008e0609 */
[----:B0-----:R-:W-:Y:S01]  /*154c0*/  IMAD.X R10, R25, 0x1, R21, P2 ;  /* 0x00000001190a7824 */ /* 0x001fe200010e0615 */
[----:B------:R-:W5:Y:S04]  /*154d0*/  LDL.LU R4, [R1+0x164] ;  /* 0x0001640001047983 */ /* 0x000f680000300800 */
[----:B------:R0:W-:Y:S01]  /*154e0*/  STL [R1+0x1ae8], R10 ;  /* 0x001ae80a01007387 */ /* 0x0001e20000100800 */
[----:B------:R-:W-:-:S05]  /*154f0*/  IADD3 R12, P2, R8, R28, RZ ;  /* 0x0000001c080c7210 */ /* 0x000fca0007f5e0ff */
[----:B------:R1:W-:Y:S01]  /*15500*/  STL [R1+0x1b1c], R12 ;  /* 0x001b1c0c01007387 */ /* 0x0003e20000100800 */
[----:B0-----:R-:W-:-:S03]  /*15510*/  IADD3 R10, P1, R8, R3, RZ ;  /* 0x00000003080a7210 */ /* 0x001fc60007f3e0ff */
[----:B-1----:R-:W5:Y:S04]  /*15520*/  LDL.LU R12, [R1+0x8] ;  /* 0x00000800010c7983 */ /* 0x002f680000300800 */
[----:B------:R0:W-:Y:S04]  /*15530*/  STL [R1+0x1af0], R11 ;  /* 0x001af00b01007387 */ /* 0x0001e80000100800 */
[----:B------:R1:W-:Y:S04]  /*15540*/  STL [R1+0x1b24], R10 ;  /* 0x001b240a01007387 */ /* 0x0003e80000100800 */
[----:B0-----:R-:W5:Y:S01]  /*15550*/  LDL.LU R11, [R1+0x160] ;  /* 0x00016000010b7983 */ /* 0x001f620000300800 */
[----:B------:R-:W-:-:S02]  /*15560*/  IMAD.X R8, R26, 0x1, R21, P5 ;  /* 0x000000011a087824 */ /* 0x000fc400028e0615 */
[----:B------:R-:W-:-:S03]  /*15570*/  IMAD.X R15, R26, 0x1, R9, P4 ;  /* 0x000000011a0f7824 */ /* 0x000fc600020e0609 */
[----:B------:R0:W-:Y:S01]  /*15580*/  STL [R1+0x1af8], R8 ;  /* 0x001af80801007387 */ /* 0x0001e20000100800 */
[C---:B-1----:R-:W-:Y:S02]  /*15590*/  IADD3 R10, P5, R7.reuse, R28, RZ ;  /* 0x0000001c070a7210 */ /* 0x042fe40007fbe0ff */
[----:B0-----:R-:W-:-:S03]  /*155a0*/  IADD3 R8, P4, R7, R3, RZ ;  /* 0x0000000307087210 */ /* 0x001fc60007f9e0ff */
[----:B------:R0:W-:Y:S01]  /*155b0*/  STL [R1+0x1b2c], R10 ;  /* 0x001b2c0a01007387 */ /* 0x0001e20000100800 */
[----:B------:R-:W-:-:S03]  /*155c0*/  IMAD.X R7, R27, 0x1, R21, P3 ;  /* 0x000000011b077824 */ /* 0x000fc600018e0615 */
[----:B0-----:R-:W5:Y:S04]  /*155d0*/  LDL.LU R10, [R1+0xc] ;  /* 0x00000c00010a7983 */ /* 0x001f680000300800 */
[----:B------:R-:W-:Y:S04]  /*155e0*/  STL [R1+0x1b00], R15 ;  /* 0x001b000f01007387 */ /* 0x000fe80000100800 */
[----:B------:R0:W-:Y:S04]  /*155f0*/  STL [R1+0x1b34], R8 ;  /* 0x001b340801007387 */ /* 0x0001e80000100800 */
[----:B0-----:R-:W5:Y:S04]  /*15600*/  LDL.LU R8, [R1+0x15c] ;  /* 0x00015c0001087983 */ /* 0x001f680000300800 */
[----:B------:R0:W-:Y:S01]  /*15610*/  STL [R1+0x1b08], R7 ;  /* 0x001b080701007387 */ /* 0x0001e20000100800 */
[----:B------:R-:W-:-:S02]  /*15620*/  IMAD.X R16, R29, 0x1, R21, P2 ;  /* 0x000000011d107824 */ /* 0x000fc400010e0615 */
[----:B0-----:R-:W-:Y:S01]  /*15630*/  IMAD.X R7, R27, 0x1, R9, P0 ;  /* 0x000000011b077824 */ /* 0x001fe200000e0609 */
[C---:B--2---:R-:W-:Y:S02]  /*15640*/  IADD3 R15, P3, R2.reuse, R28, RZ ;  /* 0x0000001c020f7210 */ /* 0x044fe40007f7e0ff */
[----:B------:R-:W-:-:S03]  /*15650*/  IADD3 R2, P0, R2, R3, RZ ;  /* 0x0000000302027210 */ /* 0x000fc60007f1e0ff */
[----:B------:R0:W-:Y:S04]  /*15660*/  STL [R1+0x1b3c], R15 ;  /* 0x001b3c0f01007387 */ /* 0x0001e80000100800 */
[----:B0-----:R-:W2:Y:S04]  /*15670*/  LDL.LU R15, [R1+0x10] ;  /* 0x00001000010f7983 */ /* 0x001ea80000300800 */
[----:B------:R-:W-:Y:S04]  /*15680*/  STL [R1+0x1b10], R7 ;  /* 0x001b100701007387 */ /* 0x000fe80000100800 */
[----:B------:R0:W-:Y:S04]  /*15690*/  STL [R1+0x1b44], R2 ;  /* 0x001b440201007387 */ /* 0x0001e80000100800 */
[----:B0-----:R-:W2:Y:S01]  /*156a0*/  LDL.LU R2, [R1+0x158] ;  /* 0x0001580001027983 */ /* 0x001ea20000300800 */
[----:B---3--:R-:W-:-:S03]  /*156b0*/  IADD3 R7, P2, R6, R28, RZ ;  /* 0x0000001c06077210 */ /* 0x008fc60007f5e0ff */
[----:B------:R0:W-:Y:S04]  /*156c0*/  STL [R1+0x1b18], R16 ;  /* 0x001b181001007387 */ /* 0x0001e80000100800 */
[----:B------:R1:W-:Y:S01]  /*156d0*/  STL [R1+0x1b4c], R7 ;  /* 0x001b4c0701007387 */ /* 0x0003e20000100800 */
[----:B0-----:R-:W-:Y:S01]  /*156e0*/  IMAD.X R16, R29, 0x1, R9, P1 ;  /* 0x000000011d107824 */ /* 0x001fe200008e0609 */
[----:B------:R-:W-:Y:S02]  /*156f0*/  IADD3 R6, P1, R6, R3, RZ ;  /* 0x0000000306067210 */ /* 0x000fe40007f3e0ff */
[----:B-1----:R-:W3:Y:S04]  /*15700*/  LDL.LU R7, [R1+0x14] ;  /* 0x0000140001077983 */ /* 0x002ee80000300800 */
[----:B------:R4:W-:Y:S04]  /*15710*/  STL [R1+0x1b20], R16 ;  /* 0x001b201001007387 */ /* 0x0009e80000100800 */
[----:B------:R0:W-:Y:S01]  /*15720*/  STL [R1+0x1b54], R6 ;  /* 0x001b540601007387 */ /* 0x0001e20000100800 */
[----:B----4-:R-:W-:-:S03]  /*15730*/  IMAD.X R16, R14, 0x1, R21, P5 ;  /* 0x000000010e107824 */ /* 0x010fc600028e0615 */
[----:B0-----:R-:W4:Y:S04]  /*15740*/  LDL.LU R6, [R1+0x154] ;  /* 0x0001540001067983 */ /* 0x001f280000300800 */
[----:B------:R0:W-:Y:S01]  /*15750*/  STL [R1+0x1b28], R16 ;  /* 0x001b281001007387 */ /* 0x0001e20000100800 */
[C---:B-----5:R-:W-:Y:S01]  /*15760*/  IADD3 R17, P5, R5.reuse, R28, RZ ;  /* 0x0000001c05117210 */ /* 0x060fe20007fbe0ff */
[----:B0-----:R-:W-:Y:S01]  /*15770*/  IMAD.X R16, R14, 0x1, R9, P4 ;  /* 0x000000010e107824 */ /* 0x001fe200020e0609 */
[----:B------:R-:W-:-:S03]  /*15780*/  IADD3 R5, P4, R5, R3, RZ ;  /* 0x0000000305057210 */ /* 0x000fc60007f9e0ff */
[----:B------:R-:W-:Y:S04]  /*15790*/  STL [R1+0x1b5c], R17 ;  /* 0x001b5c1101007387 */ /* 0x000fe80000100800 */
[----:B------:R-:W5:Y:S04]  /*157a0*/  LDL.LU R14, [R1+0x18] ;  /* 0x00001800010e7983 */ /* 0x000f680000300800 */
[----:B------:R0:W-:Y:S04]  /*157b0*/  STL [R1+0x1b30], R16 ;  /* 0x001b301001007387 */ /* 0x0001e80000100800 */
[----:B------:R1:W-:Y:S01]  /*157c0*/  STL [R1+0x1b64], R5 ;  /* 0x001b640501007387 */ /* 0x0003e20000100800 */
[----:B0-----:R-:W-:-:S03]  /*157d0*/  IMAD.X R16, R13, 0x1, R21, P3 ;  /* 0x000000010d107824 */ /* 0x001fc600018e0615 */
[----:B-1----:R-:W5:Y:S04]  /*157e0*/  LDL.LU R5, [R1+0x150] ;  /* 0x0001500001057983 */ /* 0x002f680000300800 */
[----:B------:R0:W-:Y:S01]  /*157f0*/  STL [R1+0x1b38], R16 ;  /* 0x001b381001007387 */ /* 0x0001e20000100800 */
[----:B------:R-:W-:-:S05]  /*15800*/  IADD3 R17, P3, R4, R28, RZ ;  /* 0x0000001c04117210 */ /* 0x000fca0007f7e0ff */
[----:B------:R-:W-:Y:S01]  /*15810*/  STL [R1+0x1b6c], R17 ;  /* 0x001b6c1101007387 */ /* 0x000fe20000100800 */
[----:B0-----:R-:W-:Y:S01]  /*15820*/  IMAD.X R16, R13, 0x1, R9, P0 ;  /* 0x000000010d107824 */ /* 0x001fe200000e0609 */
[----:B------:R-:W-:Y:S02]  /*15830*/  IADD3 R4, P0, R4, R3, RZ ;  /* 0x0000000304047210 */ /* 0x000fe40007f1e0ff */
[----:B------:R-:W5:Y:S04]  /*15840*/  LDL.LU R13, [R1+0x1c] ;  /* 0x00001c00010d7983 */ /* 0x000f680000300800 */
[----:B------:R0:W-:Y:S04]  /*15850*/  STL [R1+0x1b40], R16 ;  /* 0x001b401001007387 */ /* 0x0001e80000100800 */
[----:B------:R1:W-:Y:S01]  /*15860*/  STL [R1+0x1b74], R4 ;  /* 0x001b740401007387 */ /* 0x0003e20000100800 */
[----:B0-----:R-:W-:-:S03]  /*15870*/  IMAD.X R16, R12, 0x1, R21, P2 ;  /* 0x000000010c107824 */ /* 0x001fc600010e0615 */
[----:B-1----:R-:W5:Y:S04]  /*15880*/  LDL.LU R4, [R1+0x14c] ;  /* 0x00014c0001047983 */ /* 0x002f680000300800 */
[----:B------:R0:W-:Y:S01]  /*15890*/  STL [R1+0x1b48], R16 ;  /* 0x001b481001007387 */ /* 0x0001e20000100800 */
[C---:B------:R-:W-:Y:S01]  /*158a0*/  IADD3 R17, P2, R11.reuse, R28, RZ ;  /* 0x0000001c0b117210 */ /* 0x040fe20007f5e0ff */
[----:B0-----:R-:W-:Y:S01]  /*158b0*/  IMAD.X R16, R12, 0x1, R9, P1 ;  /* 0x000000010c107824 */ /* 0x001fe200008e0609 */
[----:B------:R-:W-:-:S03]  /*158c0*/  IADD3 R11, P1, R11, R3, RZ ;  /* 0x000000030b0b7210 */ /* 0x000fc60007f3e0ff */
[----:B------:R-:W-:Y:S04]  /*158d0*/  STL [R1+0x1b7c], R17 ;  /* 0x001b7c1101007387 */ /* 0x000fe80000100800 */
[----:B------:R-:W5:Y:S04]  /*158e0*/  LDL.LU R12, [R1+0x20] ;  /* 0x00002000010c7983 */ /* 0x000f680000300800 */
[----:B------:R-:W-:Y:S04]  /*158f0*/  STL [R1+0x1b50], R16 ;  /* 0x001b501001007387 */ /* 0x000fe80000100800 */
[----:B------:R0:W-:Y:S04]  /*15900*/  STL [R1+0x1b84], R11 ;  /* 0x001b840b01007387 */ /* 0x0001e80000100800 */
[----:B0-----:R-:W5:Y:S01]  /*15910*/  LDL.LU R11, [R1+0x148] ;  /* 0x00014800010b7983 */ /* 0x001f620000300800 */
[----:B------:R-:W-:-:S05]  /*15920*/  IMAD.X R16, R10, 0x1, R21, P5 ;  /* 0x000000010a107824 */ /* 0x000fca00028e0615 */
[----:B------:R0:W-:Y:S01]  /*15930*/  STL [R1+0x1b58], R16 ;  /* 0x001b581001007387 */ /* 0x0001e20000100800 */
[----:B------:R-:W-:Y:S01]  /*15940*/  IADD3 R17, P5, R8, R28, RZ ;  /* 0x0000001c08117210 */ /* 0x000fe20007fbe0ff */
[----:B0-----:R-:W-:Y:S01]  /*15950*/  IMAD.X R16, R10, 0x1, R9, P4 ;  /* 0x000000010a107824 */ /* 0x001fe200020e0609 */
[----:B------:R-:W-:-:S03]  /*15960*/  IADD3 R8, P4, R8, R3, RZ ;  /* 0x0000000308087210 */ /* 0x000fc60007f9e0ff */
[----:B------:R-:W-:Y:S04]  /*15970*/  STL [R1+0x1b8c], R17 ;  /* 0x001b8c1101007387 */ /* 0x000fe80000100800 */
[----:B------:R-:W5:Y:S04]  /*15980*/  LDL.LU R10, [R1+0x24] ;  /* 0x00002400010a7983 */ /* 0x000f680000300800 */
[----:B------:R-:W-:Y:S04]  /*15990*/  STL [R1+0x1b60], R16 ;  /* 0x001b601001007387 */ /* 0x000fe80000100800 */
[----:B------:R0:W-:Y:S04]  /*159a0*/  STL [R1+0x1b94], R8 ;  /* 0x001b940801007387 */ /* 0x0001e80000100800 */
[----:B0-----:R-:W5:Y:S01]  /*159b0*/  LDL.LU R8, [R1+0x144] ;  /* 0x0001440001087983 */ /* 0x001f620000300800 */
[----:B--2---:R-:W-:-:S05]  /*159c0*/  IMAD.X R16, R15, 0x1, R21, P3 ;  /* 0x000000010f107824 */ /* 0x004fca00018e0615 */
[----:B------:R0:W-:Y:S02]  /*159d0*/  STL [R1+0x1b68], R16 ;  /* 0x001b681001007387 */ /* 0x0001e40000100800 */
[----:B0-----:R-:W-:Y:S01]  /*159e0*/  IMAD.X R16, R15, 0x1, R9, P0 ;  /* 0x000000010f107824 */ /* 0x001fe200000e0609 */
[C---:B------:R-:W-:Y:S02]  /*159f0*/  IADD3 R17, P3, R2.reuse, R28, RZ ;  /* 0x0000001c02117210 */ /* 0x040fe40007f7e0ff */
[----:B------:R-:W-:-:S03]  /*15a00*/  IADD3 R2, P0, R2, R3, RZ ;  /* 0x0000000302027210 */ /* 0x000fc60007f1e0ff */
[----:B------:R-:W-:Y:S04]  /*15a10*/  STL [R1+0x1b9c], R17 ;  /* 0x001b9c1101007387 */ /* 0x000fe80000100800 */
[----:B------:R-:W2:Y:S04]  /*15a20*/  LDL.LU R15, [R1+0x28] ;  /* 0x00002800010f7983 */ /* 0x000ea80000300800 */
[----:B------:R3:W-:Y:S04]  /*15a30*/  STL [R1+0x1b70], R16 ;  /* 0x001b701001007387 */ /* 0x0007e80000100800 */
[----:B------:R0:W-:Y:S01]  /*15a40*/  STL [R1+0x1ba4], R2 ;  /* 0x001ba40201007387 */ /* 0x0001e20000100800 */
[----:B---3--:R-:W-:-:S03]  /*15a50*/  IMAD.X R16, R7, 0x1, R21, P2 ;  /* 0x0000000107107824 */ /* 0x008fc600010e0615 */
[----:B0-----:R-:W3:Y:S04]  /*15a60*/  LDL.LU R2, [R1+0x140] ;  /* 0x0001400001027983 */ /* 0x001ee80000300800 */
[----:B------:R0:W-:Y:S01]  /*15a70*/  STL [R1+0x1b78], R16 ;  /* 0x001b781001007387 */ /* 0x0001e20000100800 */
[C---:B----4-:R-:W-:Y:S01]  /*15a80*/  IADD3 R17, P2, R6.reuse, R28, RZ ;  /* 0x0000001c06117210 */ /* 0x050fe20007f5e0ff */
[----:B0-----:R-:W-:Y:S01]  /*15a90*/  IMAD.X R16, R7, 0x1, R9, P1 ;  /* 0x0000000107107824 */ /* 0x001fe200008e0609 */
[----:B------:R-:W-:-:S03]  /*15aa0*/  IADD3 R6, P1, R6, R3, RZ ;  /* 0x0000000306067210 */ /* 0x000fc60007f3e0ff */
[----:B------:R-:W-:Y:S04]  /*15ab0*/  STL [R1+0x1bac], R17 ;  /* 0x001bac1101007387 */ /* 0x000fe80000100800 */
[----:B------:R-:W4:Y:S04]  /*15ac0*/  LDL.LU R7, [R1+0x40] ;  /* 0x0000400001077983 */ /* 0x000f280000300800 */
[----:B------:R5:W-:Y:S04]  /*15ad0*/  STL [R1+0x1b80], R16 ;  /* 0x001b801001007387 */ /* 0x000be80000100800 */
[----:B------:R0:W-:Y:S01]  /*15ae0*/  STL [R1+0x1bb4], R6 ;  /* 0x001bb40601007387 */ /* 0x0001e20000100800 */
[----:B-----5:R-:W-:-:S03]  /*15af0*/  IMAD.X R16, R14, 0x1, R21, P5 ;  /* 0x000000010e107824 */ /* 0x020fc600028e0615 */
[----:B0-----:R-:W5:Y:S04]  /*15b00*/  LDL.LU R6, [R1+0x13c] ;  /* 0x00013c0001067983 */ /* 0x001f680000300800 */
[----:B------:R0:W-:Y:S01]  /*15b10*/  STL [R1+0x1b88], R16 ;  /* 0x001b881001007387 */ /* 0x0001e20000100800 */
[C---:B------:R-:W-:Y:S01]  /*15b20*/  IADD3 R17, P5, R5.reuse, R28, RZ ;  /* 0x0000001c05117210 */ /* 0x040fe20007fbe0ff */
        /* <DEDUP_REMOVED lines=40> */
[C---:B---3--:R-:W-:Y:S02]  /*15db0*/  IADD3 R17, P3, R2.reuse, R28, RZ ;  /* 0x0000001c02117210 */ /* 0x048fe40007f7e0ff */
[----:B------:R-:W-:-:S03]  /*15dc0*/  IADD3 R2, P0, R2, R3, RZ ;  /* 0x0000000302027210 */ /* 0x000fc60007f1e0ff */
[----:B------:R-:W-:Y:S04]  /*15dd0*/  STL [R1+0x1bfc], R17 ;  /* 0x001bfc1101007387 */ /* 0x000fe80000100800 */
[----:B------:R-:W2:Y:S04]  /*15de0*/  LDL.LU R15, [R1+0x64] ;  /* 0x00006400010f7983 */ /* 0x000ea80000300800 */
[----:B------:R4:W-:Y:S04]  /*15df0*/  STL [R1+0x1bd0], R16 ;  /* 0x001bd01001007387 */ /* 0x0009e80000100800 */
[----:B------:R0:W-:Y:S01]  /*15e00*/  STL [R1+0x1c04], R2 ;  /* 0x001c040201007387 */ /* 0x0001e20000100800 */
[----:B----4-:R-:W-:-:S03]  /*15e10*/  IMAD.X R16, R7, 0x1, R21, P2 ;  /* 0x0000000107107824 */ /* 0x010fc600010e0615 */
[----:B0-----:R-:W3:Y:S04]  /*15e20*/  LDL.LU R2, [R1+0x128] ;  /* 0x0001280001027983 */ /* 0x001ee80000300800 */
[----:B------:R0:W-:Y:S01]  /*15e30*/  STL [R1+0x1bd8], R16 ;  /* 0x001bd81001007387 */ /* 0x0001e20000100800 */
[C---:B-----5:R-:W-:Y:S01]  /*15e40*/  IADD3 R17, P2, R6.reuse, R28, RZ ;  /* 0x0000001c06117210 */ /* 0x060fe20007f5e0ff */
[----:B0-----:R-:W-:Y:S01]  /*15e50*/  IMAD.X R16, R7, 0x1, R9, P1 ;  /* 0x0000000107107824 */ /* 0x001fe200008e0609 */
[----:B------:R-:W-:-:S03]  /*15e60*/  IADD3 R6, P1, R6, R3, RZ ;  /* 0x0000000306067210 */ /* 0x000fc60007f3e0ff */
[----:B------:R-:W-:Y:S04]  /*15e70*/  STL [R1+0x1c0c], R17 ;  /* 0x001c0c1101007387 */ /* 0x000fe80000100800 */
[----:B------:R-:W4:Y:S04]  /*15e80*/  LDL.LU R7, [R1+0x68] ;  /* 0x0000680001077983 */ /* 0x000f280000300800 */
        /* <DEDUP_REMOVED lines=636> */
[----:B0-----:R-:W-:Y:S02]  /*18650*/  IMAD.X R16, R10, 0x1, R9, P4 ;  /* 0x000000010a107824 */ /* 0x001fe400020e0609 */
[----:B------:R-:W5:Y:S04]  /*18660*/  LDL.LU R10, [R1+0x344] ;  /* 0x00034400010a7983 */ /* 0x000f680000300800 */
[----:B------:R0:W-:Y:S04]  /*18670*/  STL [R1+0x200c], R17 ;  /* 0x00200c1101007387 */ /* 0x0001e80000100800 */
[----:B------:R2:W-:Y:S01]  /*18680*/  STL [R1+0x1fe0], R16 ;  /* 0x001fe01001007387 */ /* 0x0005e20000100800 */
[----:B0-----:R-:W-:-:S03]  /*18690*/  IADD3 R17, P4, R8, R3, RZ ;  /* 0x0000000308117210 */ /* 0x001fc60007f9e0ff */
[----:B------:R-:W5:Y:S04]  /*186a0*/  LDL.LU R8, [R1+0x260] ;  /* 0x0002600001087983 */ /* 0x000f680000300800 */
[----:B------:R-:W-:Y:S01]  /*186b0*/  STL [R1+0x2014], R17 ;  /* 0x0020141101007387 */ /* 0x000fe20000100800 */
[----:B--2---:R-:W-:-:S05]  /*186c0*/  IMAD.X R16, R15, 0x1, R21, P3 ;  /* 0x000000010f107824 */ /* 0x004fca00018e0615 */
[----:B------:R0:W-:Y:S02]  /*186d0*/  STL [R1+0x1fe8], R16 ;  /* 0x001fe81001007387 */ /* 0x0001e40000100800 */
[----:B0-----:R-:W-:Y:S02]  /*186e0*/  IMAD.X R16, R15, 0x1, R9, P0 ;  /* 0x000000010f107824 */ /* 0x001fe400000e0609 */
[----:B------:R-:W2:Y:S01]  /*186f0*/  LDL.LU R15, [R1+0x348] ;  /* 0x00034800010f7983 */ /* 0x000ea20000300800 */
[----:B---3--:R-:W-:-:S05]  /*18700*/  IADD3 R17, P3, R2, R28, RZ ;  /* 0x0000001c02117210 */ /* 0x008fca0007f7e0ff */
[----:B------:R0:W-:Y:S04]  /*18710*/  STL [R1+0x201c], R17 ;  /* 0x00201c1101007387 */ /* 0x0001e80000100800 */
[----:B------:R4:W-:Y:S01]  /*18720*/  STL [R1+0x1ff0], R16 ;  /* 0x001ff01001007387 */ /* 0x0009e20000100800 */
[----:B0-----:R-:W-:-:S03]  /*18730*/  IADD3 R17, P0, R2, R3, RZ ;  /* 0x0000000302117210 */ /* 0x001fc60007f1e0ff */
[----:B------:R-:W3:Y:S01]  /*18740*/  LDL.LU R2, [R1+0x268] ;  /* 0x0002680001027983 */ /* 0x000ee20000300800 */
[----:B----4-:R-:W-:-:S03]  /*18750*/  IMAD.X R16, R7, 0x1, R21, P2 ;  /* 0x0000000107107824 */ /* 0x010fc600010e0615 */
[----:B------:R-:W-:Y:S04]  /*18760*/  STL [R1+0x2024], R17 ;  /* 0x0020241101007387 */ /* 0x000fe80000100800 */
[----:B------:R0:W-:Y:S02]  /*18770*/  STL [R1+0x1ff8], R16 ;  /* 0x001ff81001007387 */ /* 0x0001e40000100800 */
[----:B0-----:R-:W-:Y:S02]  /*18780*/  IMAD.X R16, R7, 0x1, R9, P1 ;  /* 0x0000000107107824 */ /* 0x001fe400008e0609 */
[----:B------:R-:W4:Y:S01]  /*18790*/  LDL.LU R7, [R1+0x34c] ;  /* 0x00034c0001077983 */ /* 0x000f220000300800 */
[----:B-----5:R-:W-:-:S05]  /*187a0*/  IADD3 R17, P2, R6, R28, RZ ;  /* 0x0000001c06117210 */ /* 0x020fca0007f5e0ff */
[----:B------:R0:W-:Y:S04]  /*187b0*/  STL [R1+0x202c], R17 ;  /* 0x00202c1101007387 */ /* 0x0001e80000100800 */
[----:B------:R1:W-:Y:S01]  /*187c0*/  STL [R1+0x2000], R16 ;  /* 0x0020001001007387 */ /* 0x0003e20000100800 */
[----:B0-----:R-:W-:-:S03]  /*187d0*/  IADD3 R17, P1, R6, R3, RZ ;  /* 0x0000000306117210 */ /* 0x001fc60007f3e0ff */
[----:B------:R-:W5:Y:S01]  /*187e0*/  LDL.LU R6, [R1+0x270] ;  /* 0x0002700001067983 */ /* 0x000f620000300800 */
[----:B-1----:R-:W-:-:S03]  /*187f0*/  IMAD.X R16, R14, 0x1, R21, P5 ;  /* 0x000000010e107824 */ /* 0x002fc600028e0615 */
[----:B------:R-:W-:Y:S04]  /*18800*/  STL [R1+0x2034], R17 ;  /* 0x0020341101007387 */ /* 0x000fe80000100800 */
[----:B------:R0:W-:Y:S02]  /*18810*/  STL [R1+0x2008], R16 ;  /* 0x0020081001007387 */ /* 0x0001e40000100800 */
[----:B0-----:R-:W-:Y:S02]  /*18820*/  IMAD.X R16, R14, 0x1, R9, P4 ;  /* 0x000000010e107824 */ /* 0x001fe400020e0609 */
[----:B------:R-:W5:Y:S01]  /*18830*/  LDL.LU R14, [R1+0x350] ;  /* 0x00035000010e7983 */ /* 0x000f620000300800 */
[----:B------:R-:W-:-:S05]  /*18840*/  IADD3 R17, P5, R5, R28, RZ ;  /* 0x0000001c05117210 */ /* 0x000fca0007fbe0ff */
[----:B------:R0:W-:Y:S04]  /*18850*/  STL [R1+0x203c], R17 ;  /* 0x00203c1101007387 */ /* 0x0001e80000100800 */
[----:B------:R1:W-:Y:S01]  /*18860*/  STL [R1+0x2010], R16 ;  /* 0x0020101001007387 */ /* 0x0003e20000100800 */
[----:B0-----:R-:W-:-:S03]  /*18870*/  IADD3 R17, P4, R5, R3, RZ ;  /* 0x0000000305117210 */ /* 0x001fc60007f9e0ff */
[----:B------:R-:W5:Y:S01]  /*18880*/  LDL.LU R5, [R1+0x274] ;  /* 0x0002740001057983 */ /* 0x000f620000300800 */
[----:B-1----:R-:W-:-:S03]  /*18890*/  IMAD.X R16, R13, 0x1, R21, P3 ;  /* 0x000000010d107824 */ /* 0x002fc600018e0615 */
[----:B------:R-:W-:Y:S04]  /*188a0*/  STL [R1+0x2044], R17 ;  /* 0x0020441101007387 */ /* 0x000fe80000100800 */
[----:B------:R0:W-:Y:S02]  /*188b0*/  STL [R1+0x2018], R16 ;  /* 0x0020181001007387 */ /* 0x0001e40000100800 */
[----:B0-----:R-:W-:Y:S01]  /*188c0*/  IMAD.X R16, R13, 0x1, R9, P0 ;  /* 0x000000010d107824 */ /* 0x001fe200000e0609 */
[C---:B------:R-:W-:Y:S02]  /*188d0*/  IADD3 R17, P3, R4.reuse, R28, RZ ;  /* 0x0000001c04117210 */ /* 0x040fe40007f7e0ff */
[----:B------:R-:W-:-:S03]  /*188e0*/  IADD3 R13, P0, R4, R3, RZ ;  /* 0x00000003040d7210 */ /* 0x000fc60007f1e0ff */
[----:B------:R0:W-:Y:S04]  /*188f0*/  STL [R1+0x204c], R17 ;  /* 0x00204c1101007387 */ /* 0x0001e80000100800 */
[----:B------:R-:W5:Y:S04]  /*18900*/  LDL.LU R4, [R1+0x354] ;  /* 0x0003540001047983 */ /* 0x000f680000300800 */
[----:B------:R-:W-:Y:S04]  /*18910*/  STL [R1+0x2020], R16 ;  /* 0x0020201001007387 */ /* 0x000fe80000100800 */
[----:B------:R1:W-:Y:S01]  /*18920*/  STL [R1+0x2054], R13 ;  /* 0x0020540d01007387 */ /* 0x0003e20000100800 */
[----:B0-----:R-:W-:-:S02]  /*18930*/  IMAD.X R17, R12, 0x1, R21, P2 ;  /* 0x000000010c117824 */ /* 0x001fc400010e0615 */
[----:B------:R-:W-:Y:S01]  /*18940*/  IMAD.X R12, R12, 0x1, R9, P1 ;  /* 0x000000010c0c7824 */ /* 0x000fe200008e0609 */
[----:B-1----:R-:W5:Y:S04]  /*18950*/  LDL.LU R13, [R1+0x27c] ;  /* 0x00027c00010d7983 */ /* 0x002f680000300800 */
[----:B------:R-:W-:Y:S01]  /*18960*/  STL [R1+0x2028], R17 ;  /* 0x0020281101007387 */ /* 0x000fe20000100800 */
[----:B------:R-:W-:-:S05]  /*18970*/  IADD3 R16, P2, R11, R28, RZ ;  /* 0x0000001c0b107210 */ /* 0x000fca0007f5e0ff */
[----:B------:R-:W-:Y:S04]  /*18980*/  STL [R1+0x205c], R16 ;  /* 0x00205c1001007387 */ /* 0x000fe80000100800 */
[----:B------:R0:W-:Y:S04]  /*18990*/  STL [R1+0x2030], R12 ;  /* 0x0020300c01007387 */ /* 0x0001e80000100800 */
[----:B0-----:R-:W5:Y:S01]  /*189a0*/  LDL.LU R12, [R1+0x358] ;  /* 0x00035800010c7983 */ /* 0x001f620000300800 */
[----:B------:R-:W-:Y:S01]  /*189b0*/  IADD3 R11, P1, R11, R3, RZ ;  /* 0x000000030b0b7210 */ /* 0x000fe20007f3e0ff */
[----:B------:R-:W-:-:S04]  /*189c0*/  IMAD.X R16, R10, 0x1, R21, P5 ;  /* 0x000000010a107824 */ /* 0x000fc800028e0615 */
[----:B------:R0:W-:Y:S01]  /*189d0*/  STL [R1+0x2064], R11 ;  /* 0x0020640b01007387 */ /* 0x0001e20000100800 */
[----:B------:R-:W-:-:S03]  /*189e0*/  IMAD.X R10, R10, 0x1, R9, P4 ;  /* 0x000000010a0a7824 */ /* 0x000fc600020e0609 */
[----:B0-----:R-:W5:Y:S04]  /*189f0*/  LDL.LU R11, [R1+0x280] ;  /* 0x00028000010b7983 */ /* 0x001f680000300800 */
[----:B------:R0:W-:Y:S02]  /*18a00*/  STL [R1+0x2038], R16 ;  /* 0x0020381001007387 */ /* 0x0001e40000100800 */
[C---:B0-----:R-:W-:Y:S02]  /*18a10*/  IADD3 R16, P5, R8.reuse, R28, RZ ;  /* 0x0000001c08107210 */ /* 0x041fe40007fbe0ff */
[----:B------:R-:W-:-:S03]  /*18a20*/  IADD3 R8, P4, R8, R3, RZ ;  /* 0x0000000308087210 */ /* 0x000fc60007f9e0ff */
[----:B------:R-:W-:Y:S04]  /*18a30*/  STL [R1+0x206c], R16 ;  /* 0x00206c1001007387 */ /* 0x000fe80000100800 */
[----:B------:R0:W-:Y:S04]  /*18a40*/  STL [R1+0x2040], R10 ;  /* 0x0020400a01007387 */ /* 0x0001e80000100800 */
[----:B0-----:R-:W5:Y:S04]  /*18a50*/  LDL.LU R10, [R1+0x35c] ;  /* 0x00035c00010a7983 */ /* 0x001f680000300800 */
[----:B------:R0:W-:Y:S04]  /*18a60*/  STL [R1+0x2074], R8 ;  /* 0x0020740801007387 */ /* 0x0001e80000100800 */
[----:B0-----:R-:W5:Y:S01]  /*18a70*/  LDL.LU R8, [R1+0x288] ;  /* 0x0002880001087983 */ /* 0x001f620000300800 */
[----:B--2---:R-:W-:-:S02]  /*18a80*/  IMAD.X R16, R15, 0x1, R21, P3 ;  /* 0x000000010f107824 */ /* 0x004fc400018e0615 */
[----:B------:R-:W-:-:S03]  /*18a90*/  IMAD.X R17, R15, 0x1, R9, P0 ;  /* 0x000000010f117824 */ /* 0x000fc600000e0609 */
[----:B------:R0:W-:Y:S01]  /*18aa0*/  STL [R1+0x2048], R16 ;  /* 0x0020481001007387 */ /* 0x0001e20000100800 */
[C---:B---3--:R-:W-:Y:S02]  /*18ab0*/  IADD3 R18, P3, R2.reuse, R28, RZ ;  /* 0x0000001c02127210 */ /* 0x048fe40007f7e0ff */
[----:B0-----:R-:W-:-:S03]  /*18ac0*/  IADD3 R16, P0, R2, R3, RZ ;  /* 0x0000000302107210 */ /* 0x001fc60007f1e0ff */
[----:B------:R-:W-:Y:S04]  /*18ad0*/  STL [R1+0x207c], R18 ;  /* 0x00207c1201007387 */ /* 0x000fe80000100800 */
[----:B------:R-:W-:Y:S04]  /*18ae0*/  STL [R1+0x2050], R17 ;  /* 0x0020501101007387 */ /* 0x000fe80000100800 */
[----:B------:R-:W2:Y:S04]  /*18af0*/  LDL.LU R2, [R1+0x360] ;  /* 0x0003600001027983 */ /* 0x000ea80000300800 */
[----:B------:R0:W-:Y:S01]  /*18b00*/  STL [R1+0x2084], R16 ;  /* 0x0020841001007387 */ /* 0x0001e20000100800 */
[----:B----4-:R-:W-:-:S02]  /*18b10*/  IMAD.X R15, R7, 0x1, R21, P2 ;  /* 0x00000001070f7824 */ /* 0x010fc400010e0615 */
[----:B------:R-:W-:Y:S01]  /*18b20*/  IMAD.X R7, R7, 0x1, R9, P1 ;  /* 0x0000000107077824 */ /* 0x000fe200008e0609 */
[----:B0-----:R-:W3:Y:S04]  /*18b30*/  LDL.LU R16, [R1+0x28c] ;  /* 0x00028c0001107983 */ /* 0x001ee80000300800 */
[----:B------:R5:W-:Y:S02]  /*18b40*/  STL [R1+0x2058], R15 ;  /* 0x0020580f01007387 */ /* 0x000be40000100800 */
[C---:B-----5:R-:W-:Y:S02]  /*18b50*/  IADD3 R15, P2, R6.reuse, R28, RZ ;  /* 0x0000001c060f7210 */ /* 0x060fe40007f5e0ff */
[----:B------:R-:W-:-:S03]  /*18b60*/  IADD3 R6, P1, R6, R3, RZ ;  /* 0x0000000306067210 */ /* 0x000fc60007f3e0ff */
[----:B------:R-:W-:Y:S04]  /*18b70*/  STL [R1+0x208c], R15 ;  /* 0x00208c0f01007387 */ /* 0x000fe80000100800 */
[----:B------:R0:W-:Y:S04]  /*18b80*/  STL [R1+0x2060], R7 ;  /* 0x0020600701007387 */ /* 0x0001e80000100800 */
[----:B0-----:R-:W4:Y:S01]  /*18b90*/  LDL.LU R7, [R1+0x364] ;  /* 0x0003640001077983 */ /* 0x001f220000300800 */
[----:B------:R-:W-:-:S03]  /*18ba0*/  IMAD.X R15, R14, 0x1, R21, P5 ;  /* 0x000000010e0f7824 */ /* 0x000fc600028e0615 */
[----:B------:R0:W-:Y:S01]  /*18bb0*/  STL [R1+0x2094], R6 ;  /* 0x0020940601007387 */ /* 0x0001e20000100800 */
[----:B------:R-:W-:-:S03]  /*18bc0*/  IMAD.X R17, R14, 0x1, R9, P4 ;  /* 0x000000010e117824 */ /* 0x000fc600020e0609 */
[----:B0-----:R-:W5:Y:S01]  /*18bd0*/  LDL.LU R6, [R1+0x294] ;  /* 0x0002940001067983 */ /* 0x001f620000300800 */
[----:B------:R-:W-:-:S03]  /*18be0*/  IADD3 R18, P5, R5, R28, RZ ;  /* 0x0000001c05127210 */ /* 0x000fc60007fbe0ff */
[----:B------:R0:W-:Y:S01]  /*18bf0*/  STL [R1+0x2068], R15 ;  /* 0x0020680f01007387 */ /* 0x0001e20000100800 */
[----:B------:R-:W-:-:S03]  /*18c00*/  IADD3 R14, P4, R5, R3, RZ ;  /* 0x00000003050e7210 */ /* 0x000fc60007f9e0ff */
[----:B0-----:R-:W5:Y:S04]  /*18c10*/  LDL.LU R15, [R1+0x368] ;  /* 0x00036800010f7983 */ /* 0x001f680000300800 */
[----:B------:R-:W-:Y:S04]  /*18c20*/  STL [R1+0x209c], R18 ;  /* 0x00209c1201007387 */ /* 0x000fe80000100800 */
[----:B------:R0:W-:Y:S04]  /*18c30*/  STL [R1+0x2070], R17 ;  /* 0x0020701101007387 */ /* 0x0001e80000100800 */
[----:B------:R-:W5:Y:S04]  /*18c40*/  LDL.LU R5, [R1+0x29c] ;  /* 0x00029c0001057983 */ /* 0x000f680000300800 */
[----:B------:R-:W-:Y:S01]  /*18c50*/  STL [R1+0x20a4], R14 ;  /* 0x0020a40e01007387 */ /* 0x000fe20000100800 */
[----:B0-----:R-:W-:-:S05]  /*18c60*/  IMAD.X R17, R4, 0x1, R21, P3 ;  /* 0x0000000104117824 */ /* 0x001fca00018e0615 */
[----:B------:R0:W-:Y:S02]  /*18c70*/  STL [R1+0x2078], R17 ;  /* 0x0020781101007387 */ /* 0x0001e40000100800 */
[----:B0-----:R-:W-:Y:S02]  /*18c80*/  IMAD.X R17, R4, 0x1, R9, P0 ;  /* 0x0000000104117824 */ /* 0x001fe400000e0609 */
[----:B------:R-:W5:Y:S01]  /*18c90*/  LDL.LU R4, [R1+0x36c] ;  /* 0x00036c0001047983 */ /* 0x000f620000300800 */
[----:B------:R-:W-:-:S05]  /*18ca0*/  IADD3 R14, P3, R13, R28, RZ ;  /* 0x0000001c0d0e7210 */ /* 0x000fca0007f7e0ff */
[----:B------:R0:W-:Y:S04]  /*18cb0*/  STL [R1+0x20ac], R14 ;  /* 0x0020ac0e01007387 */ /* 0x0001e80000100800 */
[----:B0-----:R-:W5:Y:S04]  /*18cc0*/  LDL.LU R14, [R1+0x2a0] ;  /* 0x0002a000010e7983 */ /* 0x001f680000300800 */
[----:B------:R0:W-:Y:S02]  /*18cd0*/  STL [R1+0x2080], R17 ;  /* 0x0020801101007387 */ /* 0x0001e40000100800 */
[----:B0-----:R-:W-:Y:S01]  /*18ce0*/  IADD3 R17, P0, R13, R3, RZ ;  /* 0x000000030d117210 */ /* 0x001fe20007f1e0ff */
[----:B------:R-:W-:-:S04]  /*18cf0*/  IMAD.X R13, R12, 0x1, R21, P2 ;  /* 0x000000010c0d7824 */ /* 0x000fc800010e0615 */
[----:B------:R-:W-:Y:S04]  /*18d00*/  STL [R1+0x20b4], R17 ;  /* 0x0020b41101007387 */ /* 0x000fe80000100800 */
[----:B------:R0:W-:Y:S04]  /*18d10*/  STL [R1+0x2088], R13 ;  /* 0x0020880d01007387 */ /* 0x0001e80000100800 */
[----:B0-----:R-:W5:Y:S01]  /*18d20*/  LDL.LU R13, [R1+0x370] ;  /* 0x00037000010d7983 */ /* 0x001f620000300800 */
[----:B------:R-:W-:Y:S01]  /*18d30*/  IADD3 R18, P2, R11, R28, RZ ;  /* 0x0000001c0b127210 */ /* 0x000fe20007f5e0ff */
[----:B------:R-:W-:-:S04]  /*18d40*/  IMAD.X R17, R12, 0x1, R9, P1 ;  /* 0x000000010c117824 */ /* 0x000fc800008e0609 */
[----:B------:R-:W-:Y:S04]  /*18d50*/  STL [R1+0x20bc], R18 ;  /* 0x0020bc1201007387 */ /* 0x000fe80000100800 */
[----:B------:R-:W5:Y:S04]  /*18d60*/  LDL.LU R12, [R1+0x2a8] ;  /* 0x0002a800010c7983 */ /* 0x000f680000300800 */
[----:B------:R0:W-:Y:S02]  /*18d70*/  STL [R1+0x2090], R17 ;  /* 0x0020901101007387 */ /* 0x0001e40000100800 */
[----:B0-----:R-:W-:Y:S01]  /*18d80*/  IADD3 R17, P1, R11, R3, RZ ;  /* 0x000000030b117210 */ /* 0x001fe20007f3e0ff */
[----:B------:R-:W-:-:S04]  /*18d90*/  IMAD.X R11, R10, 0x1, R21, P5 ;  /* 0x000000010a0b7824 */ /* 0x000fc800028e0615 */
[----:B------:R0:W-:Y:S04]  /*18da0*/  STL [R1+0x20c4], R17 ;  /* 0x0020c41101007387 */ /* 0x0001e80000100800 */
[----:B------:R1:W-:Y:S01]  /*18db0*/  STL [R1+0x2098], R11 ;  /* 0x0020980b01007387 */ /* 0x0003e20000100800 */
[----:B0-----:R-:W-:Y:S01]  /*18dc0*/  IMAD.X R17, R10, 0x1, R9, P4 ;  /* 0x000000010a117824 */ /* 0x001fe200020e0609 */
[C---:B------:R-:W-:Y:S02]  /*18dd0*/  IADD3 R18, P5, R8.reuse, R28, RZ ;  /* 0x0000001c08127210 */ /* 0x040fe40007fbe0ff */
[----:B-1----:R-:W5:Y:S04]  /*18de0*/  LDL.LU R11, [R1+0x374] ;  /* 0x00037400010b7983 */ /* 0x002f680000300800 */
[----:B------:R-:W-:Y:S04]  /*18df0*/  STL [R1+0x20cc], R18 ;  /* 0x0020cc1201007387 */ /* 0x000fe80000100800 */
[----:B------:R-:W5:Y:S04]  /*18e00*/  LDL.LU R10, [R1+0x2ac] ;  /* 0x0002ac00010a7983 */ /* 0x000f680000300800 */
[----:B------:R0:W-:Y:S02]  /*18e10*/  STL [R1+0x20a0], R17 ;  /* 0x0020a01101007387 */ /* 0x0001e40000100800 */
[----:B0-----:R-:W-:-:S05]  /*18e20*/  IADD3 R17, P4, R8, R3, RZ ;  /* 0x0000000308117210 */ /* 0x001fca0007f9e0ff */
[----:B------:R0:W-:Y:S01]  /*18e30*/  STL [R1+0x20d4], R17 ;  /* 0x0020d41101007387 */ /* 0x0001e20000100800 */
[C---:B--2---:R-:W-:Y:S02]  /*18e40*/  IMAD.X R8, R2.reuse, 0x1, R21, P3 ;  /* 0x0000000102087824 */ /* 0x044fe400018e0615 */
[----:B0-----:R-:W-:-:S03]  /*18e50*/  IMAD.X R17, R2, 0x1, R9, P0 ;  /* 0x0000000102117824 */ /* 0x001fc600000e0609 */
[----:B------:R0:W-:Y:S01]  /*18e60*/  STL [R1+0x20a8], R8 ;  /* 0x0020a80801007387 */ /* 0x0001e20000100800 */
[----:B---3--:R-:W-:-:S03]  /*18e70*/  IADD3 R18, P3, R16, R28, RZ ;  /* 0x0000001c10127210 */ /* 0x008fc60007f7e0ff */
[----:B0-----:R-:W2:Y:S04]  /*18e80*/  LDL.LU R8, [R1+0x378] ;  /* 0x0003780001087983 */ /* 0x001ea80000300800 */
[----:B------:R0:W-:Y:S04]  /*18e90*/  STL [R1+0x20dc], R18 ;  /* 0x0020dc1201007387 */ /* 0x0001e80000100800 */
[----:B------:R-:W3:Y:S04]  /*18ea0*/  LDL.LU R2, [R1+0x2b4] ;  /* 0x0002b40001027983 */ /* 0x000ee80000300800 */
[----:B------:R4:W-:Y:S01]  /*18eb0*/  STL [R1+0x20b0], R17 ;  /* 0x0020b01101007387 */ /* 0x0009e20000100800 */
[----:B0-----:R-:W-:-:S05]  /*18ec0*/  IADD3 R18, P0, R16, R3, RZ ;  /* 0x0000000310127210 */ /* 0x001fca0007f1e0ff */
[----:B------:R-:W-:Y:S01]  /*18ed0*/  STL [R1+0x20e4], R18 ;  /* 0x0020e41201007387 */ /* 0x000fe20000100800 */
[C---:B----4-:R-:W-:Y:S02]  /*18ee0*/  IMAD.X R17, R7.reuse, 0x1, R21, P2 ;  /* 0x0000000107117824 */ /* 0x050fe400010e0615 */
[----:B------:R-:W-:-:S03]  /*18ef0*/  IMAD.X R7, R7, 0x1, R9, P1 ;  /* 0x0000000107077824 */ /* 0x000fc600008e0609 */
[----:B------:R-:W-:Y:S01]  /*18f00*/  STL [R1+0x20b8], R17 ;  /* 0x0020b81101007387 */ /* 0x000fe20000100800 */
[C---:B-----5:R-:W-:Y:S02]  /*18f10*/  IADD3 R16, P2, R6.reuse, R28, RZ ;  /* 0x0000001c06107210 */ /* 0x060fe40007f5e0ff */
[----:B------:R-:W-:-:S03]  /*18f20*/  IADD3 R6, P1, R6, R3, RZ ;  /* 0x0000000306067210 */ /* 0x000fc60007f3e0ff */
[----:B------:R0:W-:Y:S04]  /*18f30*/  STL [R1+0x20ec], R16 ;  /* 0x0020ec1001007387 */ /* 0x0001e80000100800 */
[----:B------:R1:W-:Y:S01]  /*18f40*/  STL [R1+0x20c0], R7 ;  /* 0x0020c00701007387 */ /* 0x0003e20000100800 */
[----:B0-----:R-:W-:-:S03]  /*18f50*/  IMAD.X R16, R15, 0x1, R21, P5 ;  /* 0x000000010f107824 */ /* 0x001fc600028e0615 */
[----:B-1----:R-:W4:Y:S04]  /*18f60*/  LDL.LU R7, [R1+0x37c] ;  /* 0x00037c0001077983 */ /* 0x002f280000300800 */
[----:B------:R0:W-:Y:S01]  /*18f70*/  STL [R1+0x20f4], R6 ;  /* 0x0020f40601007387 */ /* 0x0001e20000100800 */
[----:B------:R-:W-:-:S03]  /*18f80*/  IADD3 R17, P5, R5, R28, RZ ;  /* 0x0000001c05117210 */ /* 0x000fc60007fbe0ff */
[----:B0-----:R-:W5:Y:S04]  /*18f90*/  LDL.LU R6, [R1+0x2bc] ;  /* 0x0002bc0001067983 */ /* 0x001f680000300800 */
[----:B------:R0:W-:Y:S04]  /*18fa0*/  STL [R1+0x20c8], R16 ;  /* 0x0020c81001007387 */ /* 0x0001e80000100800 */
[----:B------:R-:W-:Y:S01]  /*18fb0*/  STL [R1+0x20fc], R17 ;  /* 0x0020fc1101007387 */ /* 0x000fe20000100800 */
[----:B0-----:R-:W-:Y:S01]  /*18fc0*/  IMAD.X R16, R15, 0x1, R9, P4 ;  /* 0x000000010f107824 */ /* 0x001fe200020e0609 */
[----:B------:R-:W-:Y:S01]  /*18fd0*/  IADD3 R5, P4, R5, R3, RZ ;  /* 0x0000000305057210 */ /* 0x000fe20007f9e0ff */
[----:B------:R-:W-:-:S03]  /*18fe0*/  IMAD.X R15, R4, 0x1, R21, P3 ;  /* 0x00000001040f7824 */ /* 0x000fc600018e0615 */
[----:B------:R0:W-:Y:S04]  /*18ff0*/  STL [R1+0x20d0], R16 ;  /* 0x0020d01001007387 */ /* 0x0001e80000100800 */
[----:B------:R1:W-:Y:S01]  /*19000*/  STL [R1+0x2104], R5 ;  /* 0x0021040501007387 */ /* 0x0003e20000100800 */
[----:B0-----:R-:W-:-:S03]  /*19010*/  IADD3 R16, P3, R14, R28, RZ ;  /* 0x0000001c0e107210 */ /* 0x001fc60007f7e0ff */
[----:B-1----:R-:W5:Y:S04]  /*19020*/  LDL.LU R5, [R1+0x380] ;  /* 0x0003800001057983 */ /* 0x002f680000300800 */
[----:B------:R0:W-:Y:S04]  /*19030*/  STL [R1+0x20d8], R15 ;  /* 0x0020d80f01007387 */ /* 0x0001e80000100800 */
[----:B------:R1:W-:Y:S01]  /*19040*/  STL [R1+0x210c], R16 ;  /* 0x00210c1001007387 */ /* 0x0003e20000100800 */
[----:B0-----:R-:W-:-:S03]  /*19050*/  IMAD.X R15, R4, 0x1, R9, P0 ;  /* 0x00000001040f7824 */ /* 0x001fc600000e0609 */
[----:B------:R-:W5:Y:S01]  /*19060*/  LDL.LU R4, [R1+0x2c0] ;  /* 0x0002c00001047983 */ /* 0x000f620000300800 */
[----:B-1----:R-:W-:-:S03]  /*19070*/  IADD3 R16, P0, R14, R3, RZ ;  /* 0x000000030e107210 */ /* 0x002fc60007f1e0ff */
[----:B------:R0:W-:Y:S04]  /*19080*/  STL [R1+0x20e0], R15 ;  /* 0x0020e00f01007387 */ /* 0x0001e80000100800 */
[----:B------:R-:W-:Y:S04]  /*19090*/  STL [R1+0x2114], R16 ;  /* 0x0021141001007387 */ /* 0x000fe80000100800 */
[----:B------:R-:W5:Y:S01]  /*190a0*/  LDL.LU R20, [R1+0x384] ;  /* 0x0003840001147983 */ /* 0x000f620000300800 */
[----:B0-----:R-:W-:-:S05]  /*190b0*/  IMAD.X R15, R13, 0x1, R21, P2 ;  /* 0x000000010d0f7824 */ /* 0x001fca00010e0615 */
[----:B------:R0:W-:Y:S04]  /*190c0*/  STL [R1+0x20e8], R15 ;  /* 0x0020e80f01007387 */ /* 0x0001e80000100800 */
[----:B------:R-:W5:Y:S01]  /*190d0*/  LDL.LU R19, [R1+0x2c8] ;  /* 0x0002c80001137983 */ /* 0x000f620000300800 */
[----:B------:R-:W-:-:S05]  /*190e0*/  IADD3 R14, P2, R12, R28, RZ ;  /* 0x0000001c0c0e7210 */ /* 0x000fca0007f5e0ff */
[----:B------:R1:W-:Y:S01]  /*190f0*/  STL [R1+0x211c], R14 ;  /* 0x00211c0e01007387 */ /* 0x0003e20000100800 */
[----:B0-----:R-:W-:-:S05]  /*19100*/  IMAD.X R15, R13, 0x1, R9, P1 ;  /* 0x000000010d0f7824 */ /* 0x001fca00008e0609 */
[----:B------:R-:W-:Y:S01]  /*19110*/  STL [R1+0x20f0], R15 ;  /* 0x0020f00f01007387 */ /* 0x000fe20000100800 */
[----:B-1----:R-:W-:-:S05]  /*19120*/  IADD3 R14, P1, R12, R3, RZ ;  /* 0x000000030c0e7210 */ /* 0x002fca0007f3e0ff */
[----:B------:R-:W-:Y:S01]  /*19130*/  STL [R1+0x2124], R14 ;  /* 0x0021240e01007387 */ /* 0x000fe20000100800 */
[C---:B------:R-:W-:Y:S02]  /*19140*/  IMAD.X R13, R11.reuse, 0x1, R21, P5 ;  /* 0x000000010b0d7824 */ /* 0x040fe400028e0615 */
[----:B------:R-:W-:Y:S01]  /*19150*/  IMAD.X R11, R11, 0x1, R9, P4 ;  /* 0x000000010b0b7824 */ /* 0x000fe200020e0609 */
[C---:B------:R-:W-:Y:S02]  /*19160*/  IADD3 R12, P5, R10.reuse, R28, RZ ;  /* 0x0000001c0a0c7210 */ /* 0x040fe40007fbe0ff */
[----:B------:R-:W-:Y:S01]  /*19170*/  STL [R1+0x20f8], R13 ;  /* 0x0020f80d01007387 */ /* 0x000fe20000100800 */
[----:B------:R-:W-:-:S03]  /*19180*/  IADD3 R10, P4, R10, R3, RZ ;  /* 0x000000030a0a7210 */ /* 0x000fc60007f9e0ff */
[----:B------:R-:W-:Y:S04]  /*19190*/  STL [R1+0x212c], R12 ;  /* 0x00212c0c01007387 */ /* 0x000fe80000100800 */
[----:B------:R-:W5:Y:S04]  /*191a0*/  LDL.LU R18, [R1+0x388] ;  /* 0x0003880001127983 */ /* 0x000f680000300800 */
[----:B------:R2:W-:Y:S04]  /*191b0*/  STL [R1+0x2100], R11 ;  /* 0x0021000b01007387 */ /* 0x0005e80000100800 */
[----:B------:R-:W5:Y:S04]  /*191c0*/  LDL.LU R17, [R1+0x2cc] ;  /* 0x0002cc0001117983 */ /* 0x000f680000300800 */
[----:B------:R3:W-:Y:S04]  /*191d0*/  STL [R1+0x2134], R10 ;  /* 0x0021340a01007387 */ /* 0x0007e80000100800 */
[----:B------:R-:W5:Y:S01]  /*191e0*/  LDL.LU R16, [R1+0x38c] ;  /* 0x00038c0001107983 */ /* 0x000f620000300800 */
[----:B--2---:R-:W-:-:S05]  /*191f0*/  IMAD.X R11, R8, 0x1, R21, P3 ;  /* 0x00000001080b7824 */ /* 0x004fca00018e0615 */
[----:B------:R-:W-:Y:S01]  /*19200*/  STL [R1+0x2108], R11 ;  /* 0x0021080b01007387 */ /* 0x000fe20000100800 */
[----:B---3--:R-:W-:-:S03]  /*19210*/  IADD3 R10, P3, R2, R28, RZ ;  /* 0x0000001c020a7210 */ /* 0x008fc60007f7e0ff */
[----:B------:R-:W2:Y:S04]  /*19220*/  LDL.LU R15, [R1+0x2d4] ;  /* 0x0002d400010f7983 */ /* 0x000ea80000300800 */
[----:B------:R0:W-:Y:S04]  /*19230*/  STL [R1+0x213c], R10 ;  /* 0x00213c0a01007387 */ /* 0x0001e80000100800 */
[----:B------:R-:W3:Y:S01]  /*19240*/  LDL.LU R14, [R1+0x390] ;  /* 0x00039000010e7983 */ /* 0x000ee20000300800 */
[----:B0-----:R-:W-:Y:S01]  /*19250*/  IMAD.X R10, R8, 0x1, R9, P0 ;  /* 0x00000001080a7824 */ /* 0x001fe200000e0609 */
[----:B------:R-:W-:-:S04]  /*19260*/  IADD3 R8, P0, R2, R3, RZ ;  /* 0x0000000302087210 */ /* 0x000fc80007f1e0ff */
[----:B------:R4:W-:Y:S04]  /*19270*/  STL [R1+0x2110], R10 ;  /* 0x0021100a01007387 */ /* 0x0009e80000100800 */
[----:B------:R-:W3:Y:S04]  /*19280*/  LDL.LU R2, [R1+0x2dc] ;  /* 0x0002dc0001027983 */ /* 0x000ee80000300800 */
[----:B------:R5:W-:Y:S01]  /*19290*/  STL [R1+0x2144], R8 ;  /* 0x0021440801007387 */ /* 0x000be20000100800 */
[C---:B----4-:R-:W-:Y:S02]  /*192a0*/  IMAD.X R10, R7.reuse, 0x1, R21, P2 ;  /* 0x00000001070a7824 */ /* 0x050fe400010e0615 */
[----:B------:R-:W-:-:S03]  /*192b0*/  IMAD.X R7, R7, 0x1, R9, P1 ;  /* 0x0000000107077824 */ /* 0x000fc600008e0609 */
[----:B------:R0:W-:Y:S04]  /*192c0*/  STL [R1+0x2118], R10 ;  /* 0x0021180a01007387 */ /* 0x0001e80000100800 */
[----:B------:R-:W4:Y:S01]  /*192d0*/  LDL.LU R13, [R1+0x394] ;  /* 0x00039400010d7983 */ /* 0x000f220000300800 */
[C---:B-----5:R-:W-:Y:S02]  /*192e0*/  IADD3 R8, P2, R6.reuse, R28, RZ ;  /* 0x0000001c06087210 */ /* 0x060fe40007f5e0ff */
[----:B------:R-:W-:-:S03]  /*192f0*/  IADD3 R6, P1, R6, R3, RZ ;  /* 0x0000000306067210 */ /* 0x000fc60007f3e0ff */
[----:B------:R-:W-:Y:S04]  /*19300*/  STL [R1+0x214c], R8 ;  /* 0x00214c0801007387 */ /* 0x000fe80000100800 */
[----:B------:R-:W5:Y:S04]  /*19310*/  LDL R12, [R1+0xf64] ;  /* 0x000f6400010c7983 */ /* 0x000f680000100800 */
[----:B------:R1:W-:Y:S04]  /*19320*/  STL [R1+0x2120], R7 ;  /* 0x0021200701007387 */ /* 0x0003e80000100800 */
[----:B------:R-:W5:Y:S04]  /*19330*/  LDL R11, [R1+0xf5c] ;  /* 0x000f5c00010b7983 */ /* 0x000f680000100800 */
[----:B------:R1:W-:Y:S04]  /*19340*/  STL [R1+0x2154], R6 ;  /* 0x0021540601007387 */ /* 0x0003e80000100800 */
[----:B0-----:R-:W5:Y:S01]  /*19350*/  LDL R10, [R1+0xf54] ;  /* 0x000f5400010a7983 */ /* 0x001f620000100800 */
[----:B-1----:R-:W-:-:S05]  /*19360*/  IMAD.X R7, R5, 0x1, R21, P5 ;  /* 0x0000000105077824 */ /* 0x002fca00028e0615 */
[----:B------:R0:W-:Y:S04]  /*19370*/  STL [R1+0x2128], R7 ;  /* 0x0021280701007387 */ /* 0x0001e80000100800 */
[----:B------:R-:W5:Y:S01]  /*19380*/  LDL R8, [R1+0xf4c] ;  /* 0x000f4c0001087983 */ /* 0x000f620000100800 */
[----:B------:R-:W-:Y:S01]  /*19390*/  IADD3 R6, P5, R4, R28, RZ ;  /* 0x0000001c04067210 */ /* 0x000fe20007fbe0ff */
[----:B0-----:R-:W-:-:S04]  /*193a0*/  IMAD.X R7, R5, 0x1, R9, P4 ;  /* 0x0000000105077824 */ /* 0x001fc800020e0609 */
[----:B------:R0:W-:Y:S04]  /*193b0*/  STL [R1+0x215c], R6 ;  /* 0x00215c0601007387 */ /* 0x0001e80000100800 */
[----:B------:R1:W-:Y:S01]  /*193c0*/  STL [R1+0x2130], R7 ;  /* 0x0021300701007387 */ /* 0x0003e20000100800 */
[----:B------:R-:W-:Y:S01]  /*193d0*/  IMAD.X R5, R20, 0x1, R21, P3 ;  /* 0x0000000114057824 */ /* 0x000fe200018e0615 */
[----:B0-----:R-:W-:-:S05]  /*193e0*/  IADD3 R6, P4, R4, R3, RZ ;  /* 0x0000000304067210 */ /* 0x001fca0007f9e0ff */
[----:B------:R0:W-:Y:S04]  /*193f0*/  STL [R1+0x2164], R6 ;  /* 0x0021640601007387 */ /* 0x0001e80000100800 */
[----:B-1----:R-:W5:Y:S01]  /*19400*/  LDL R7, [R1+0xf60] ;  /* 0x000f600001077983 */ /* 0x002f620000100800 */
[----:B------:R-:W-:-:S03]  /*19410*/  IADD3 R4, P3, R19, R28, RZ ;  /* 0x0000001c13047210 */ /* 0x000fc60007f7e0ff */
[----:B------:R1:W-:Y:S04]  /*19420*/  STL [R1+0x2138], R5 ;  /* 0x0021380501007387 */ /* 0x0003e80000100800 */
[----:B0-----:R-:W5:Y:S04]  /*19430*/  LDL R6, [R1+0xf58] ;  /* 0x000f580001067983 */ /* 0x001f680000100800 */
[----:B------:R0:W-:Y:S04]  /*19440*/  STL [R1+0x216c], R4 ;  /* 0x00216c0401007387 */ /* 0x0001e80000100800 */
[----:B-1----:R-:W5:Y:S04]  /*19450*/  LDL R5, [R1+0xf50] ;  /* 0x000f500001057983 */ /* 0x002f680000100800 */
[----:B0-----:R-:W5:Y:S01]  /*19460*/  LDL R4, [R1+0xf48] ;  /* 0x000f480001047983 */ /* 0x001f620000100800 */
[----:B------:R-:W-:Y:S01]  /*19470*/  IMAD.X R20, R20, 0x1, R9, P0 ;  /* 0x0000000114147824 */ /* 0x000fe200000e0609 */
[----:B------:R-:W-:-:S04]  /*19480*/  IADD3 R19, P0, R19, R3, RZ ;  /* 0x0000000313137210 */ /* 0x000fc80007f1e0ff */
[----:B------:R-:W-:Y:S04]  /*19490*/  STL [R1+0x2140], R20 ;  /* 0x0021401401007387 */ /* 0x000fe80000100800 */
[----:B------:R0:W-:Y:S01]  /*194a0*/  STL [R1+0x2170], R19 ;  /* 0x0021701301007387 */ /* 0x0001e20000100800 */
[C---:B------:R-:W-:Y:S02]  /*194b0*/  IMAD.X R22, R18.reuse, 0x1, R21, P2 ;  /* 0x0000000112167824 */ /* 0x040fe400010e0615 */
[----:B0-----:R-:W-:Y:S01]  /*194c0*/  IMAD.X R19, R18, 0x1, R9, P1 ;  /* 0x0000000112137824 */ /* 0x001fe200008e0609 */
[C---:B------:R-:W-:Y:S02]  /*194d0*/  IADD3 R20, P2, R17.reuse, R28, RZ ;  /* 0x0000001c11147210 */ /* 0x040fe40007f5e0ff */
[----:B------:R-:W-:Y:S01]  /*194e0*/  IADD3 R18, P1, R17, R3, RZ ;  /* 0x0000000311127210 */ /* 0x000fe20007f3e0ff */
[----:B------:R-:W-:Y:S01]  /*194f0*/  STL [R1+0x2148], R22 ;  /* 0x0021481601007387 */ /* 0x000fe20000100800 */
[----:B------:R-:W-:-:S03]  /*19500*/  IMAD.X R17, R16, 0x1, R21, P5 ;  /* 0x0000000110117824 */ /* 0x000fc600028e0615 */
[----:B------:R-:W-:Y:S04]  /*19510*/  STL [R1+0x2174], R20 ;  /* 0x0021741401007387 */ /* 0x000fe80000100800 */
[----:B------:R-:W-:Y:S04]  /*19520*/  STL [R1+0x2150], R19 ;  /* 0x0021501301007387 */ /* 0x000fe80000100800 */
[----:B------:R0:W-:Y:S04]  /*19530*/  STL [R1+0x2178], R18 ;  /* 0x0021781201007387 */ /* 0x0001e80000100800 */
[----:B------:R1:W-:Y:S01]  /*19540*/  STL [R1+0x2158], R17 ;  /* 0x0021581101007387 */ /* 0x0003e20000100800 */
[----:B0-----:R-:W-:Y:S01]  /*19550*/  IMAD.X R18, R16, 0x1, R9, P4 ;  /* 0x0000000110127824 */ /* 0x001fe200020e0609 */
[----:B------:R-:W-:Y:S01]  /*19560*/  USHF.R.S32.HI UR35, URZ, 0x1f, UR5 ;  /* 0x0000001f3f237899 */ /* 0x000fe20008011405 */
[----:B--2---:R-:W-:-:S02]  /*19570*/  IADD3 R19, P5, R15, R28, RZ ;  /* 0x0000001c0f137210 */ /* 0x004fc40007fbe0ff */
[----:B-1----:R-:W-:-:S03]  /*19580*/  IADD3 R17, P4, R15, R3, RZ ;  /* 0x000000030f117210 */ /* 0x002fc60007f9e0ff */
[----:B------:R-:W-:Y:S01]  /*19590*/  STL [R1+0x217c], R19 ;  /* 0x00217c1301007387 */ /* 0x000fe20000100800 */
[----:B---3--:R-:W-:-:S03]  /*195a0*/  IMAD.X R16, R14, 0x1, R21, P3 ;  /* 0x000000010e107824 */ /* 0x008fc600018e0615 */
[----:B------:R-:W-:Y:S01]  /*195b0*/  STL [R1+0x2160], R18 ;  /* 0x0021601201007387 */ /* 0x000fe20000100800 */
[----:B------:R-:W-:-:S03]  /*195c0*/  IMAD.X R14, R14, 0x1, R9, P0 ;  /* 0x000000010e0e7824 */ /* 0x000fc600000e0609 */
[----:B------:R-:W-:Y:S04]  /*195d0*/  STL [R1+0x2180], R17 ;  /* 0x0021801101007387 */ /* 0x000fe80000100800 */
[----:B------:R-:W-:Y:S01]  /*195e0*/  STL [R1+0x2168], R16 ;  /* 0x0021681001007387 */ /* 0x000fe20000100800 */
[C---:B------:R-:W-:Y:S02]  /*195f0*/  IADD3 R15, P3, R2.reuse, R28, RZ ;  /* 0x0000001c020f7210 */ /* 0x040fe40007f7e0ff */
[----:B------:R-:W-:-:S03]  /*19600*/  IADD3 R3, P0, R2, R3, RZ ;  /* 0x0000000302037210 */ /* 0x000fc60007f1e0ff */
[----:B------:R4:W-:Y:S04]  /*19610*/  STL [R1+0x19b4], R15 ;  /* 0x0019b40f01007387 */ /* 0x0009e80000100800 */
[----:B------:R-:W-:Y:S04]  /*19620*/  STL [R1+0x19b0], R14 ;  /* 0x0019b00e01007387 */ /* 0x000fe80000100800 */
[----:B------:R0:W-:Y:S01]  /*19630*/  STL [R1+0x199c], R3 ;  /* 0x00199c0301007387 */ /* 0x0001e20000100800 */
[----:B------:R-:W-:Y:S01]  /*19640*/  SHF.R.S32.HI R2, RZ, 0x1f, R2 ;  /* 0x0000001fff027819 */ /* 0x000fe20000011402 */
[----:B----4-:R-:W-:-:S02]  /*19650*/  IMAD.X R15, R13, 0x1, R21, P2 ;  /* 0x000000010d0f7824 */ /* 0x010fc400010e0615 */
[----:B0-----:R-:W-:-:S03]  /*19660*/  IMAD.X R3, R13, 0x1, R9, P1 ;  /* 0x000000010d037824 */ /* 0x001fc600008e0609 */
[----:B------:R-:W-:Y:S01]  /*19670*/  STL [R1+0x198c], R15 ;  /* 0x00198c0f01007387 */ /* 0x000fe20000100800 */
[----:B-----5:R-:W-:-:S05]  /*19680*/  IADD3 R14, P2, R12, UR5, RZ ;  /* 0x000000050c0e7c10 */ /* 0x020fca000ff5e0ff */
[----:B------:R0:W-:Y:S01]  /*19690*/  STL [R1+0x19a0], R14 ;  /* 0x0019a00e01007387 */ /* 0x0001e20000100800 */
[----:B------:R-:W-:-:S03]  /*196a0*/  IADD3 R13, P1, R11, UR5, RZ ;  /* 0x000000050b0d7c10 */ /* 0x000fc6000ff3e0ff */
[----:B------:R1:W-:Y:S01]  /*196b0*/  STL [R1+0x1990], R3 ;  /* 0x0019900301007387 */ /* 0x0003e20000100800 */
[----:B0-----:R-:W-:-:S03]  /*196c0*/  IMAD.X R14, R0, 0x1, R21, P5 ;  /* 0x00000001000e7824 */ /* 0x001fc600028e0615 */
[----:B------:R0:W-:Y:S01]  /*196d0*/  STL [R1+0x19a4], R13 ;  /* 0x0019a40d01007387 */ /* 0x0001e20000100800 */
[----:B-1----:R-:W-:-:S03]  /*196e0*/  IADD3 R3, P5, R10, UR5, RZ ;  /* 0x000000050a037c10 */ /* 0x002fc6000ffbe0ff */
[----:B------:R-:W-:Y:S01]  /*196f0*/  STL [R1+0x1994], R14 ;  /* 0x0019940e01007387 */ /* 0x000fe20000100800 */
[----:B0-----:R-:W-:-:S03]  /*19700*/  IMAD.X R13, R0, 0x1, R9, P4 ;  /* 0x00000001000d7824 */ /* 0x001fc600020e0609 */
[----:B------:R-:W2:Y:S04]  /*19710*/  LDL.LU R0, [R1+0x2df8] ;  /* 0x002df80001007983 */ /* 0x000ea80000300800 */
[----:B------:R0:W-:Y:S04]  /*19720*/  STL [R1+0x19a8], R3 ;  /* 0x0019a80301007387 */ /* 0x0001e80000100800 */
[----:B------:R1:W-:Y:S01]  /*19730*/  STL [R1+0x1998], R13 ;  /* 0x0019980d01007387 */ /* 0x0003e20000100800 */
[----:B0-----:R-:W-:Y:S01]  /*19740*/  IADD3 R3, P4, R8, UR5, RZ ;  /* 0x0000000508037c10 */ /* 0x001fe2000ff9e0ff */
[----:B------:R-:W-:Y:S01]  /*19750*/  ULDC UR5, c[0x0][0x238] ;  /* 0x00008e0000057ab9 */ /* 0x000fe20000000800 */
[----:B-1----:R-:W-:-:S03]  /*19760*/  IMAD.X R13, R2, 0x1, R21, P3 ;  /* 0x00000001020d7824 */ /* 0x002fc600018e0615 */
[----:B------:R0:W-:Y:S04]  /*19770*/  STL [R1+0x19ac], R3 ;  /* 0x0019ac0301007387 */ /* 0x0001e80000100800 */
[----:B------:R-:W-:Y:S01]  /*19780*/  STL [R1+0x1988], R13 ;  /* 0x0019880d01007387 */ /* 0x000fe20000100800 */
[----:B0-----:R-:W-:Y:S01]  /*19790*/  IMAD.X R3, R2, 0x1, R9, P0 ;  /* 0x0000000102037824 */ /* 0x001fe200000e0609 */
[----:B------:R-:W-:-:S04]  /*197a0*/  IADD3.X R2, R7, UR35, RZ, P2, !PT ;  /* 0x0000002307027c10 */ /* 0x000fc800097fe4ff */
[----:B------:R0:W-:Y:S04]  /*197b0*/  STL [R1+0x1314], R3 ;  /* 0x0013140301007387 */ /* 0x0001e80000100800 */
[----:B------:R1:W-:Y:S01]  /*197c0*/  STL [R1+0x1318], R2 ;  /* 0x0013180201007387 */ /* 0x0003e20000100800 */
[----:B------:R-:W-:Y:S02]  /*197d0*/  IADD3.X R9, R6, UR35, RZ, P1, !PT ;  /* 0x0000002306097c10 */ /* 0x000fe40008ffe4ff */
[----:B0-----:R-:W-:-:S03]  /*197e0*/  IADD3.X R3, R5, UR35, RZ, P5, !PT ;  /* 0x0000002305037c10 */ /* 0x001fc6000affe4ff */
[----:B------:R0:W-:Y:S01]  /*197f0*/  STL [R1+0x131c], R9 ;  /* 0x00131c0901007387 */ /* 0x0001e20000100800 */
[----:B-1----:R-:W-:-:S03]  /*19800*/  IADD3.X R2, R4, UR35, RZ, P4, !PT ;  /* 0x0000002304027c10 */ /* 0x002fc6000a7fe4ff */
[----:B------:R1:W-:Y:S01]  /*19810*/  STL [R1+0x1320], R3 ;  /* 0x0013200301007387 */ /* 0x0003e20000100800 */
[----:B------:R-:W-:-:S03]  /*19820*/  USHF.R.S32.HI UR35, URZ, 0x1f, UR6 ;  /* 0x0000001f3f237899 */ /* 0x000fc60008011406 */
[----:B------:R3:W-:Y:S01]  /*19830*/  STL [R1+0x1324], R2 ;  /* 0x0013240201007387 */ /* 0x0007e20000100800 */
[----:B0-----:R-:W-:Y:S02]  /*19840*/  IADD3 R9, P1, R11, UR6, RZ ;  /* 0x000000060b097c10 */ /* 0x001fe4000ff3e0ff */
[----:B-1----:R-:W-:Y:S02]  /*19850*/  IADD3 R3, P0, R12, UR6, RZ ;  /* 0x000000060c037c10 */ /* 0x002fe4000ff1e0ff */
[----:B---3--:R-:W-:-:S03]  /*19860*/  IADD3 R2, P2, R10, UR6, RZ ;  /* 0x000000060a027c10 */ /* 0x008fc6000ff5e0ff */
[----:B------:R0:W-:Y:S04]  /*19870*/  STL [R1+0x132c], R3 ;  /* 0x00132c0301007387 */ /* 0x0001e80000100800 */
[----:B------:R1:W-:Y:S04]  /*19880*/  STL [R1+0x1334], R9 ;  /* 0x0013340901007387 */ /* 0x0003e80000100800 */
[----:B------:R3:W-:Y:S01]  /*19890*/  STL [R1+0x133c], R2 ;  /* 0x00133c0201007387 */ /* 0x0007e20000100800 */
[----:B0-----:R-:W-:Y:S01]  /*198a0*/  IADD3 R3, P3, R8, UR6, RZ ;  /* 0x0000000608037c10 */ /* 0x001fe2000ff7e0ff */
[----:B------:R-:W-:Y:S01]  /*198b0*/  ULDC UR6, c[0x0][0x238] ;  /* 0x00008e0000067ab9 */ /* 0x000fe20000000800 */
[----:B-1----:R-:W-:-:S02]  /*198c0*/  IADD3.X R9, R6, UR35, RZ, P1, !PT ;  /* 0x0000002306097c10 */ /* 0x002fc40008ffe4ff */
[----:B---3--:R-:W-:Y:S01]  /*198d0*/  IADD3.X R2, R7, UR35, RZ, P0, !PT ;  /* 0x0000002307027c10 */ /* 0x008fe200087fe4ff */
[----:B------:R0:W-:Y:S04]  /*198e0*/  STL [R1+0x1344], R3 ;  /* 0x0013440301007387 */ /* 0x0001e80000100800 */
[----:B------:R1:W-:Y:S01]  /*198f0*/  STL [R1+0x1328], R2 ;  /* 0x0013280201007387 */ /* 0x0003e20000100800 */
[----:B0-----:R-:W-:-:S03]  /*19900*/  IADD3.X R3, R5, UR35, RZ, P2, !PT ;  /* 0x0000002305037c10 */ /* 0x001fc600097fe4ff */
[----:B------:R-:W-:Y:S01]  /*19910*/  STL [R1+0x1330], R9 ;  /* 0x0013300901007387 */ /* 0x000fe20000100800 */
[----:B-1----:R-:W-:-:S03]  /*19920*/  IADD3.X R2, R4, UR35, RZ, P3, !PT ;  /* 0x0000002304027c10 */ /* 0x002fc60009ffe4ff */
[----:B------:R-:W-:Y:S01]  /*19930*/  STL [R1+0x1338], R3 ;  /* 0x0013380301007387 */ /* 0x000fe20000100800 */
[----:B------:R-:W-:-:S03]  /*19940*/  ULDC UR35, c[0x0][0x238] ;  /* 0x00008e0000237ab9 */ /* 0x000fc60000000800 */
[----:B------:R0:W-:Y:S04]  /*19950*/  STL [R1+0x1340], R2 ;  /* 0x0013400201007387 */ /* 0x0001e80000100800 */
        /* <DEDUP_REMOVED lines=503> */
[----:B0-----:R-:W-:-:S03]  /*1b8d0*/  IADD3 R2, P0, R12, UR8, RZ ;  /* 0x000000080c027c10 */ /* 0x001fc6000ff1e0ff */
[----:B------:R-:W-:Y:S04]  /*1b8e0*/  STL [R1+0x6a8], RZ ;  /* 0x0006a8ff01007387 */ /* 0x000fe80000100800 */
[----:B------:R-:W-:Y:S04]  /*1b8f0*/  STL [R1+0x6ac], RZ ;  /* 0x0006acff01007387 */ /* 0x000fe80000100800 */
[----:B------:R-:W-:Y:S04]  /*1b900*/  STL [R1+0x690], RZ ;  /* 0x000690ff01007387 */ /* 0x000fe80000100800 */
[----:B------:R-:W-:Y:S01]  /*1b910*/  STL [R1+0x694], RZ ;  /* 0x000694ff01007387 */ /* 0x000fe20000100800 */
[----:B------:R-:W-:-:S03]  /*1b920*/  IADD3 R9, P1, R11, UR8, RZ ;  /* 0x000000080b097c10 */ /* 0x000fc6000ff3e0ff */
[----:B------:R-:W-:Y:S01]  /*1b930*/  STL [R1+0x698], RZ ;  /* 0x000698ff01007387 */ /* 0x000fe20000100800 */
[----:B------:R-:W-:-:S03]  /*1b940*/  IADD3 R3, P2, R10, UR8, RZ ;  /* 0x000000080a037c10 */ /* 0x000fc6000ff5e0ff */
[----:B------:R-:W-:Y:S04]  /*1b950*/  STL [R1+0x69c], RZ ;  /* 0x00069cff01007387 */ /* 0x000fe80000100800 */
[----:B------:R-:W-:Y:S04]  /*1b960*/  STL [R1+0x680], RZ ;  /* 0x000680ff01007387 */ /* 0x000fe80000100800 */
[----:B------:R-:W-:Y:S04]  /*1b970*/  STL [R1+0x684], RZ ;  /* 0x000684ff01007387 */ /* 0x000fe80000100800 */
[----:B------:R0:W-:Y:S04]  /*1b980*/  STL [R1+0x134c], R2 ;  /* 0x00134c0201007387 */ /* 0x0001e80000100800 */
[----:B------:R-:W-:Y:S01]  /*1b990*/  STL [R1+0x1354], R9 ;  /* 0x0013540901007387 */ /* 0x000fe20000100800 */
[----:B0-----:R-:W-:-:S03]  /*1b9a0*/  IADD3 R2, P3, R8, UR8, RZ ;  /* 0x0000000808027c10 */ /* 0x001fc6000ff7e0ff */
[----:B------:R-:W-:Y:S04]  /*1b9b0*/  STL [R1+0x135c], R3 ;  /* 0x00135c0301007387 */ /* 0x000fe80000100800 */
[----:B------:R0:W-:Y:S04]  /*1b9c0*/  STL [R1+0x1364], R2 ;  /* 0x0013640201007387 */ /* 0x0001e80000100800 */
[----:B------:R-:W-:Y:S04]  /*1b9d0*/  STL [R1+0x688], RZ ;  /* 0x000688ff01007387 */ /* 0x000fe80000100800 */
[----:B------:R-:W-:Y:S01]  /*1b9e0*/  STL [R1+0x68c], RZ ;  /* 0x00068cff01007387 */ /* 0x000fe20000100800 */
[----:B------:R-:W-:-:S02]  /*1b9f0*/  USHF.L.U32 UR7, UR7, 0x7, URZ ;  /* 0x0000000707077899 */ /* 0x000fc4000800063f */
[----:B------:R-:W-:Y:S02]  /*1ba00*/  UIMAD UR59, UR59, 0x31, URZ ;  /* 0x000000313b3b78a4 */ /* 0x000fe4000f8e023f */
[----:B------:R-:W-:Y:S02]  /*1ba10*/  UIMAD UR9, UR9, 0x30, URZ ;  /* 0x00000030090978a4 */ /* 0x000fe4000f8e023f */
[----:B------:R-:W-:Y:S02]  /*1ba20*/  UIMAD UR10, UR10, 0x2f, URZ ;  /* 0x0000002f0a0a78a4 */ /* 0x000fe4000f8e023f */
[----:B------:R-:W-:Y:S02]  /*1ba30*/  UIMAD UR11, UR11, 0x2e, URZ ;  /* 0x0000002e0b0b78a4 */ /* 0x000fe4000f8e023f */
[----:B------:R-:W-:Y:S02]  /*1ba40*/  UIMAD UR12, UR12, 0x2d, URZ ;  /* 0x0000002d0c0c78a4 */ /* 0x000fe4000f8e023f */
[----:B------:R-:W-:-:S02]  /*1ba50*/  UIMAD UR13, UR13, 0x2c, URZ ;  /* 0x0000002c0d0d78a4 */ /* 0x000fc4000f8e023f */
        /* <DEDUP_REMOVED lines=27> */
[----:B------:R-:W-:Y:S02]  /*1bc10*/  USHF.L.U32 UR44, UR44, 0x4, URZ ;  /* 0x000000042c2c7899 */ /* 0x000fe4000800063f */
        /* <DEDUP_REMOVED lines=11> */
[----:B------:R-:W-:Y:S02]  /*1bcd0*/  USHF.L.U32 UR56, UR56, 0x2, URZ ;  /* 0x0000000238387899 */ /* 0x000fe4000800063f */
[----:B------:R-:W-:Y:S02]  /*1bce0*/  UIMAD UR57, UR57, 0x3, URZ ;  /* 0x00000003393978a4 */ /* 0x000fe4000f8e023f */
[----:B------:R-:W-:-:S02]  /*1bcf0*/  USHF.R.S32.HI UR8, URZ, 0x1f, UR8 ;  /* 0x0000001f3f087899 */ /* 0x000fc40008011408 */
[----:B------:R-:W-:Y:S02]  /*1bd00*/  USHF.L.U32 UR58, UR58, 0x1, URZ ;  /* 0x000000013a3a7899 */ /* 0x000fe4000800063f */
[----:B------:R-:W-:Y:S02]  /*1bd10*/  USHF.R.S32.HI UR60, URZ, 0x1f, UR60 ;  /* 0x0000001f3f3c7899 */ /* 0x000fe4000801143c */
[----:B0-----:R-:W-:Y:S01]  /*1bd20*/  IADD3.X R2, R7, UR8, RZ, P0, !PT ;  /* 0x0000000807027c10 */ /* 0x001fe200087fe4ff */
[----:B------:R-:W0:Y:S01]  /*1bd30*/  LDC R15, c[0x0][0x230] ;  /* 0x00008c00ff0f7b82 */ /* 0x000e220000000800 */
[----:B------:R-:W-:Y:S02]  /*1bd40*/  IADD3.X R9, R6, UR8, RZ, P1, !PT ;  /* 0x0000000806097c10 */ /* 0x000fe40008ffe4ff */
[----:B------:R-:W-:Y:S01]  /*1bd50*/  IADD3.X R3, R5, UR8, RZ, P2, !PT ;  /* 0x0000000805037c10 */ /* 0x000fe200097fe4ff */
[----:B------:R1:W-:Y:S04]  /*1bd60*/  STL [R1+0x1348], R2 ;  /* 0x0013480201007387 */ /* 0x0003e80000100800 */
[----:B------:R3:W-:Y:S04]  /*1bd70*/  STL [R1+0x1350], R9 ;  /* 0x0013500901007387 */ /* 0x0007e80000100800 */
[----:B------:R4:W-:Y:S01]  /*1bd80*/  STL [R1+0x1358], R3 ;  /* 0x0013580301007387 */ /* 0x0009e20000100800 */
[----:B-1----:R-:W-:Y:S01]  /*1bd90*/  IADD3.X R2, R4, UR8, RZ, P3, !PT ;  /* 0x0000000804027c10 */ /* 0x002fe20009ffe4ff */
[----:B------:R-:W-:-:S02]  /*1bda0*/  USHF.R.S32.HI UR8, URZ, 0x1f, UR59 ;  /* 0x0000001f3f087899 */ /* 0x000fc4000801143b */
[----:B---3--:R-:W-:Y:S02]  /*1bdb0*/  IADD3 R9, P1, R11, UR59, RZ ;  /* 0x0000003b0b097c10 */ /* 0x008fe4000ff3e0ff */
[----:B------:R1:W-:Y:S01]  /*1bdc0*/  STL [R1+0x1360], R2 ;  /* 0x0013600201007387 */ /* 0x0003e20000100800 */
[----:B----4-:R-:W-:-:S05]  /*1bdd0*/  IADD3 R3, P0, R12, UR59, RZ ;  /* 0x0000003b0c037c10 */ /* 0x010fca000ff1e0ff */
[----:B------:R3:W-:Y:S01]  /*1bde0*/  STL [R1+0x136c], R3 ;  /* 0x00136c0301007387 */ /* 0x0007e20000100800 */
[----:B-1----:R-:W-:-:S03]  /*1bdf0*/  IADD3 R2, P2, R10, UR59, RZ ;  /* 0x0000003b0a027c10 */ /* 0x002fc6000ff5e0ff */
[----:B------:R1:W-:Y:S04]  /*1be00*/  STL [R1+0x1374], R9 ;  /* 0x0013740901007387 */ /* 0x0003e80000100800 */
[----:B------:R4:W-:Y:S01]  /*1be10*/  STL [R1+0x137c], R2 ;  /* 0x00137c0201007387 */ /* 0x0009e20000100800 */
[----:B---3--:R-:W-:Y:S01]  /*1be20*/  IADD3 R3, P3, R8, UR59, RZ ;  /* 0x0000003b08037c10 */ /* 0x008fe2000ff7e0ff */
[----:B------:R-:W-:Y:S01]  /*1be30*/  USHF.R.S32.HI UR59, URZ, 0x1f, UR9 ;  /* 0x0000001f3f3b7899 */ /* 0x000fe20008011409 */
[----:B-1----:R-:W-:-:S03]  /*1be40*/  IADD3.X R9, R6, UR8, RZ, P1, !PT ;  /* 0x0000000806097c10 */ /* 0x002fc60008ffe4ff */
[----:B------:R1:W-:Y:S01]  /*1be50*/  STL [R1+0x1384], R3 ;  /* 0x0013840301007387 */ /* 0x0003e20000100800 */
[----:B----4-:R-:W-:-:S05]  /*1be60*/  IADD3.X R2, R7, UR8, RZ, P0, !PT ;  /* 0x0000000807027c10 */ /* 0x010fca00087fe4ff */
[----:B------:R3:W-:Y:S01]  /*1be70*/  STL [R1+0x1368], R2 ;  /* 0x0013680201007387 */ /* 0x0007e20000100800 */
[----:B-1----:R-:W-:-:S03]  /*1be80*/  IADD3.X R3, R5, UR8, RZ, P2, !PT ;  /* 0x0000000805037c10 */ /* 0x002fc600097fe4ff */
[----:B------:R1:W-:Y:S04]  /*1be90*/  STL [R1+0x1370], R9 ;  /* 0x0013700901007387 */ /* 0x0003e80000100800 */
[----:B------:R4:W-:Y:S01]  /*1bea0*/  STL [R1+0x1378], R3 ;  /* 0x0013780301007387 */ /* 0x0009e20000100800 */
[----:B---3--:R-:W-:Y:S01]  /*1beb0*/  IADD3.X R2, R4, UR8, RZ, P3, !PT ;  /* 0x0000000804027c10 */ /* 0x008fe20009ffe4ff */
[----:B------:R-:W-:Y:S01]  /*1bec0*/  USHF.R.S32.HI UR8, URZ, 0x1f, UR10 ;  /* 0x0000001f3f087899 */ /* 0x000fe2000801140a */
[----:B-1----:R-:W-:-:S03]  /*1bed0*/  IADD3 R9, P1, R11, UR9, RZ ;  /* 0x000000090b097c10 */ /* 0x002fc6000ff3e0ff */
        /* <DEDUP_REMOVED lines=196> */
[----:B0-----:R-:W-:Y:S01]  /*1cb20*/  VIADD R15, R15, 0x7f ;  /* 0x0000007f0f0f7836 */ /* 0x001fe20000000000 */
[----:B------:R-:W-:Y:S01]  /*1cb30*/  USHF.R.S32.HI UR13, URZ, 0x1f, UR31 ;  /* 0x0000001f3f0d7899 */ /* 0x000fe2000801141f */
[----:B-1----:R-:W-:Y:S02]  /*1cb40*/  IADD3 R9, P1, R11, UR19, RZ ;  /* 0x000000130b097c10 */ /* 0x002fe4000ff3e0ff */
[----:B------:R0:W-:Y:S01]  /*1cb50*/  STL [R1+0x14e0], R2 ;  /* 0x0014e00201007387 */ /* 0x0001e20000100800 */
[----:B----4-:R-:W-:-:S05]  /*1cb60*/  IADD3 R3, P0, R12, UR19, RZ ;  /* 0x000000130c037c10 */ /* 0x010fca000ff1e0ff */
[----:B------:R1:W-:Y:S01]  /*1cb70*/  STL [R1+0x14ec], R3 ;  /* 0x0014ec0301007387 */ /* 0x0003e20000100800 */
[----:B0-----:R-:W-:-:S03]  /*1cb80*/  IADD3 R2, P2, R10, UR19, RZ ;  /* 0x000000130a027c10 */ /* 0x001fc6000ff5e0ff */
[----:B------:R0:W-:Y:S04]  /*1cb90*/  STL [R1+0x14f4], R9 ;  /* 0x0014f40901007387 */ /* 0x0001e80000100800 */
[----:B------:R3:W-:Y:S01]  /*1cba0*/  STL [R1+0x14fc], R2 ;  /* 0x0014fc0201007387 */ /* 0x0007e20000100800 */
[----:B-1----:R-:W-:Y:S01]  /*1cbb0*/  IADD3 R3, P3, R8, UR19, RZ ;  /* 0x0000001308037c10 */ /* 0x002fe2000ff7e0ff */
[----:B------:R-:W-:Y:S01]  /*1cbc0*/  USHF.R.S32.HI UR19, URZ, 0x1f, UR36 ;  /* 0x0000001f3f137899 */ /* 0x000fe20008011424 */
[----:B0-----:R-:W-:-:S03]  /*1cbd0*/  IADD3.X R9, R6, UR10, RZ, P1, !PT ;  /* 0x0000000a06097c10 */ /* 0x001fc60008ffe4ff */
[----:B------:R0:W-:Y:S01]  /*1cbe0*/  STL [R1+0x1504], R3 ;  /* 0x0015040301007387 */ /* 0x0001e20000100800 */
[----:B---3--:R-:W-:-:S05]  /*1cbf0*/  IADD3.X R2, R7, UR10, RZ, P0, !PT ;  /* 0x0000000a07027c10 */ /* 0x008fca00087fe4ff */
[----:B------:R1:W-:Y:S01]  /*1cc00*/  STL [R1+0x14e8], R2 ;  /* 0x0014e80201007387 */ /* 0x0003e20000100800 */
[----:B0-----:R-:W-:-:S03]  /*1cc10*/  IADD3.X R3, R5, UR10, RZ, P2, !PT ;  /* 0x0000000a05037c10 */ /* 0x001fc600097fe4ff */
[----:B------:R0:W-:Y:S04]  /*1cc20*/  STL [R1+0x14f0], R9 ;  /* 0x0014f00901007387 */ /* 0x0001e80000100800 */
[----:B------:R3:W-:Y:S01]  /*1cc30*/  STL [R1+0x14f8], R3 ;  /* 0x0014f80301007387 */ /* 0x0007e20000100800 */
[----:B-1----:R-:W-:Y:S01]  /*1cc40*/  IADD3.X R2, R4, UR10, RZ, P3, !PT ;  /* 0x0000000a04027c10 */ /* 0x002fe20009ffe4ff */
[----:B------:R-:W-:Y:S01]  /*1cc50*/  USHF.R.S32.HI UR10, URZ, 0x1f, UR37 ;  /* 0x0000001f3f0a7899 */ /* 0x000fe20008011425 */
[----:B0-----:R-:W-:-:S03]  /*1cc60*/  IADD3 R9, P1, R11, UR20, RZ ;  /* 0x000000140b097c10 */ /* 0x001fc6000ff3e0ff */
[----:B------:R0:W-:Y:S01]  /*1cc70*/  STL [R1+0x1500], R2 ;  /* 0x0015000201007387 */ /* 0x0001e20000100800 */
[----:B---3--:R-:W-:-:S05]  /*1cc80*/  IADD3 R3, P0, R12, UR20, RZ ;  /* 0x000000140c037c10 */ /* 0x008fca000ff1e0ff */
        /* <DEDUP_REMOVED lines=137> */
[----:B------:R-:W-:Y:S04]  /*1d520*/  STL [R1+0x15f0], R9 ;  /* 0x0015f00901007387 */ /* 0x000fe80000100800 */
[----:B------:R0:W-:Y:S01]  /*1d530*/  STL [R1+0x15f8], R3 ;  /* 0x0015f80301007387 */ /* 0x0001e20000100800 */
[----:B-1----:R-:W-:Y:S01]  /*1d540*/  IADD3.X R2, R4, UR12, RZ, P3, !PT ;  /* 0x0000000c04027c10 */ /* 0x002fe20009ffe4ff */
[----:B------:R-:W-:-:S04]  /*1d550*/  USHF.R.S32.HI UR12, URZ, 0x1f, UR53 ;  /* 0x0000001f3f0c7899 */ /* 0x000fc80008011435 */
[----:B------:R1:W-:Y:S01]  /*1d560*/  STL [R1+0x1600], R2 ;  /* 0x0016000201007387 */ /* 0x0003e20000100800 */
[----:B0-----:R-:W-:-:S03]  /*1d570*/  IADD3 R3, P0, R12, UR28, RZ ;  /* 0x0000001c0c037c10 */ /* 0x001fc6000ff1e0ff */
[----:B------:R-:W3:Y:S01]  /*1d580*/  LDL R13, [R1+0xe34] ;  /* 0x000e3400010d7983 */ /* 0x000ee20000100800 */
[----:B-1----:R-:W-:-:S03]  /*1d590*/  IADD3 R2, P1, R11, UR28, RZ ;  /* 0x0000001c0b027c10 */ /* 0x002fc6000ff3e0ff */
[----:B------:R0:W-:Y:S04]  /*1d5a0*/  STL [R1+0x160c], R3 ;  /* 0x00160c0301007387 */ /* 0x0001e80000100800 */
[----:B------:R1:W-:Y:S01]  /*1d5b0*/  STL [R1+0x1614], R2 ;  /* 0x0016140201007387 */ /* 0x0003e20000100800 */
[----:B0-----:R-:W-:Y:S02]  /*1d5c0*/  IADD3 R3, P2, R10, UR28, RZ ;  /* 0x0000001c0a037c10 */ /* 0x001fe4000ff5e0ff */
[----:B-1----:R-:W-:-:S03]  /*1d5d0*/  IADD3 R2, P3, R8, UR28, RZ ;  /* 0x0000001c08027c10 */ /* 0x002fc6000ff7e0ff */
[----:B------:R0:W-:Y:S01]  /*1d5e0*/  STL [R1+0x161c], R3 ;  /* 0x00161c0301007387 */ /* 0x0001e20000100800 */
[----:B------:R-:W-:-:S03]  /*1d5f0*/  IADD3.X R9, R6, UR17, RZ, P1, !PT ;  /* 0x0000001106097c10 */ /* 0x000fc60008ffe4ff */
[----:B------:R1:W-:Y:S01]  /*1d600*/  STL [R1+0x1624], R2 ;  /* 0x0016240201007387 */ /* 0x0003e20000100800 */
[----:B0-----:R-:W-:Y:S02]  /*1d610*/  IADD3.X R3, R7, UR17, RZ, P0, !PT ;  /* 0x0000001107037c10 */ /* 0x001fe400087fe4ff */
[----:B-1----:R-:W-:-:S03]  /*1d620*/  IADD3.X R2, R5, UR17, RZ, P2, !PT ;  /* 0x0000001105027c10 */ /* 0x002fc600097fe4ff */
[----:B------:R0:W-:Y:S04]  /*1d630*/  STL [R1+0x1608], R3 ;  /* 0x0016080301007387 */ /* 0x0001e80000100800 */
[----:B------:R1:W-:Y:S04]  /*1d640*/  STL [R1+0x1610], R9 ;  /* 0x0016100901007387 */ /* 0x0003e80000100800 */
[----:B------:R4:W-:Y:S01]  /*1d650*/  STL [R1+0x1618], R2 ;  /* 0x0016180201007387 */ /* 0x0009e20000100800 */
[----:B0-----:R-:W-:Y:S02]  /*1d660*/  IADD3.X R3, R4, UR17, RZ, P3, !PT ;  /* 0x0000001104037c10 */ /* 0x001fe40009ffe4ff */
[----:B-1----:R-:W-:-:S03]  /*1d670*/  IADD3 R9, P1, R11, UR29, RZ ;  /* 0x0000001d0b097c10 */ /* 0x002fc6000ff3e0ff */
[----:B------:R0:W-:Y:S01]  /*1d680*/  STL [R1+0x1620], R3 ;  /* 0x0016200301007387 */ /* 0x0001e20000100800 */
[----:B----4-:R-:W-:-:S05]  /*1d690*/  IADD3 R2, P0, R12, UR29, RZ ;  /* 0x0000001d0c027c10 */ /* 0x010fca000ff1e0ff */
[----:B------:R1:W-:Y:S01]  /*1d6a0*/  STL [R1+0x162c], R2 ;  /* 0x00162c0201007387 */ /* 0x0003e20000100800 */
[----:B0-----:R-:W-:-:S03]  /*1d6b0*/  IADD3 R3, P2, R10, UR29, RZ ;  /* 0x0000001d0a037c10 */ /* 0x001fc6000ff5e0ff */
[----:B------:R0:W-:Y:S01]  /*1d6c0*/  STL [R1+0x1634], R9 ;  /* 0x0016340901007387 */ /* 0x0001e20000100800 */
[----:B-1----:R-:W-:-:S03]  /*1d6d0*/  IADD3 R2, P3, R8, UR29, RZ ;  /* 0x0000001d08027c10 */ /* 0x002fc6000ff7e0ff */
[----:B------:R1:W-:Y:S01]  /*1d6e0*/  STL [R1+0x163c], R3 ;  /* 0x00163c0301007387 */ /* 0x0003e20000100800 */
[----:B0-----:R-:W-:-:S03]  /*1d6f0*/  IADD3.X R9, R6, UR59, RZ, P1, !PT ;  /* 0x0000003b06097c10 */ /* 0x001fc60008ffe4ff */
[----:B------:R0:W-:Y:S01]  /*1d700*/  STL [R1+0x1644], R2 ;  /* 0x0016440201007387 */ /* 0x0001e20000100800 */
[----:B-1----:R-:W-:Y:S02]  /*1d710*/  IADD3.X R3, R7, UR59, RZ, P0, !PT ;  /* 0x0000003b07037c10 */ /* 0x002fe400087fe4ff */
[----:B0-----:R-:W-:-:S03]  /*1d720*/  IADD3.X R2, R5, UR59, RZ, P2, !PT ;  /* 0x0000003b05027c10 */ /* 0x001fc600097fe4ff */
[----:B------:R0:W-:Y:S04]  /*1d730*/  STL [R1+0x1628], R3 ;  /* 0x0016280301007387 */ /* 0x0001e80000100800 */
[----:B------:R1:W-:Y:S04]  /*1d740*/  STL [R1+0x1630], R9 ;  /* 0x0016300901007387 */ /* 0x0003e80000100800 */
[----:B------:R4:W-:Y:S01]  /*1d750*/  STL [R1+0x1638], R2 ;  /* 0x0016380201007387 */ /* 0x0009e20000100800 */
[----:B0-----:R-:W-:Y:S02]  /*1d760*/  IADD3.X R3, R4, UR59, RZ, P3, !PT ;  /* 0x0000003b04037c10 */ /* 0x001fe40009ffe4ff */
[----:B-1----:R-:W-:-:S02]  /*1d770*/  IADD3 R9, P1, R11, UR30, RZ ;  /* 0x0000001e0b097c10 */ /* 0x002fc4000ff3e0ff */
[----:B----4-:R-:W-:Y:S01]  /*1d780*/  IADD3 R2, P0, R12, UR30, RZ ;  /* 0x0000001e0c027c10 */ /* 0x010fe2000ff1e0ff */
[----:B------:R0:W-:Y:S04]  /*1d790*/  STL [R1+0x1640], R3 ;  /* 0x0016400301007387 */ /* 0x0001e80000100800 */
[----:B------:R1:W-:Y:S01]  /*1d7a0*/  STL [R1+0x164c], R2 ;  /* 0x00164c0201007387 */ /* 0x0003e20000100800 */
[----:B0-----:R-:W-:-:S03]  /*1d7b0*/  IADD3 R3, P2, R10, UR30, RZ ;  /* 0x0000001e0a037c10 */ /* 0x001fc6000ff5e0ff */
[----:B------:R-:W-:Y:S01]  /*1d7c0*/  STL [R1+0x1654], R9 ;  /* 0x0016540901007387 */ /* 0x000fe20000100800 */
[----:B-1----:R-:W-:-:S03]  /*1d7d0*/  IADD3 R2, P3, R8, UR30, RZ ;  /* 0x0000001e08027c10 */ /* 0x002fc6000ff7e0ff */
[----:B------:R0:W-:Y:S04]  /*1d7e0*/  STL [R1+0x165c], R3 ;  /* 0x00165c0301007387 */ /* 0x0001e80000100800 */
[----:B------:R1:W-:Y:S01]  /*1d7f0*/  STL [R1+0x1664], R2 ;  /* 0x0016640201007387 */ /* 0x0003e20000100800 */
[----:B------:R-:W-:Y:S02]  /*1d800*/  SHF.R.S32.HI R14, RZ, 0x1f, R15 ;  /* 0x0000001fff0e7819 */ /* 0x000fe4000001140f */
[----:B0-----:R-:W-:Y:S02]  /*1d810*/  IADD3.X R3, R7, UR18, RZ, P0, !PT ;  /* 0x0000001207037c10 */ /* 0x001fe400087fe4ff */
[----:B-1----:R-:W-:-:S03]  /*1d820*/  IADD3.X R2, R6, UR18, RZ, P1, !PT ;  /* 0x0000001206027c10 */ /* 0x002fc60008ffe4ff */
[----:B------:R0:W-:Y:S01]  /*1d830*/  STL [R1+0x1648], R3 ;  /* 0x0016480301007387 */ /* 0x0001e20000100800 */
[----:B------:R-:W-:-:S03]  /*1d840*/  LEA.HI R14, R14, R15, RZ, 0x7 ;  /* 0x0000000f0e0e7211 */ /* 0x000fc600078f38ff */
[----:B------:R1:W-:Y:S01]  /*1d850*/  STL [R1+0x1650], R2 ;  /* 0x0016500201007387 */ /* 0x0003e20000100800 */
[----:B0-----:R-:W-:Y:S02]  /*1d860*/  IADD3.X R3, R5, UR18, RZ, P2, !PT ;  /* 0x0000001205037c10 */ /* 0x001fe400097fe4ff */
[----:B-1----:R-:W-:-:S03]  /*1d870*/  IADD3.X R2, R4, UR18, RZ, P3, !PT ;  /* 0x0000001204027c10 */ /* 0x002fc60009ffe4ff */
[----:B------:R0:W-:Y:S04]  /*1d880*/  STL [R1+0x1658], R3 ;  /* 0x0016580301007387 */ /* 0x0001e80000100800 */
[----:B------:R-:W-:Y:S01]  /*1d890*/  STL [R1+0x1660], R2 ;  /* 0x0016600201007387 */ /* 0x000fe20000100800 */
[C---:B--2---:R-:W-:Y:S02]  /*1d8a0*/  LOP3.LUT R9, R0.reuse, 0x210, RZ, 0x3c, !PT ;  /* 0x0000021000097812 */ /* 0x044fe400078e3cff */
[----:B0-----:R-:W-:Y:S02]  /*1d8b0*/  SHF.R.S32.HI R3, RZ, 0x7, R14 ;  /* 0x00000007ff037819 */ /* 0x001fe4000001140e */
[C---:B------:R-:W-:Y:S02]  /*1d8c0*/  LOP3.LUT R3, R0.reuse, 0x20, RZ, 0x3c, !PT ;  /* 0x0000002000037812 */ /* 0x040fe400078e3cff */
[----:B------:R-:W-:-:S03]  /*1d8d0*/  LOP3.LUT R9, R0, 0x40, RZ, 0x3c, !PT ;  /* 0x0000004000097812 */ /* 0x000fc600078e3cff */
[----:B------:R0:W-:Y:S02]  /*1d8e0*/  STL [R1+0x2de8], R3 ;  /* 0x002de80301007387 */ /* 0x0001e40000100800 */
[C---:B0-----:R-:W-:Y:S02]  /*1d8f0*/  LOP3.LUT R3, R0.reuse, 0x250, RZ, 0x3c, !PT ;  /* 0x0000025000037812 */ /* 0x041fe400078e3cff */
[----:B---3--:R-:W-:Y:S02]  /*1d900*/  LOP3.LUT R2, R13, 0x40, RZ, 0x3c, !PT ;  /* 0x000000400d027812 */ /* 0x008fe400078e3cff */
[----:B------:R-:W-:-:S05]  /*1d910*/  LOP3.LUT R2, R0, 0x230, RZ, 0x3c, !PT ;  /* 0x0000023000027812 */ /* 0x000fca00078e3cff */
[----:B------:R0:W-:Y:S04]  /*1d920*/  STL [R1+0x2de4], R2 ;  /* 0x002de40201007387 */ /* 0x0001e80000100800 */
[----:B------:R1:W-:Y:S01]  /*1d930*/  STL [R1+0x2de0], R9 ;  /* 0x002de00901007387 */ /* 0x0003e20000100800 */
[----:B0-----:R-:W-:-:S03]  /*1d940*/  LOP3.LUT R2, R0, 0x60, RZ, 0x3c, !PT ;  /* 0x0000006000027812 */ /* 0x001fc600078e3cff */
[----:B------:R0:W-:Y:S01]  /*1d950*/  STL [R1+0x2ddc], R3 ;  /* 0x002ddc0301007387 */ /* 0x0001e20000100800 */
[----:B-1----:R-:W-:-:S03]  /*1d960*/  LOP3.LUT R9, R0, 0x270, RZ, 0x3c, !PT ;  /* 0x0000027000097812 */ /* 0x002fc600078e3cff */
[----:B------:R1:W-:Y:S01]  /*1d970*/  STL [R1+0x2dd8], R2 ;  /* 0x002dd80201007387 */ /* 0x0003e20000100800 */
[----:B0-----:R-:W-:-:S03]  /*1d980*/  IADD3 R3, P2, R12, UR31, RZ ;  /* 0x0000001f0c037c10 */ /* 0x001fc6000ff5e0ff */
[----:B------:R0:W-:Y:S01]  /*1d990*/  STL [R1+0x2dd4], R9 ;  /* 0x002dd40901007387 */ /* 0x0001e20000100800 */
[----:B-1----:R-:W-:-:S03]  /*1d9a0*/  IADD3 R2, P1, R11, UR31, RZ ;  /* 0x0000001f0b027c10 */ /* 0x002fc6000ff3e0ff */
[----:B------:R1:W-:Y:S04]  /*1d9b0*/  STL [R1+0x166c], R3 ;  /* 0x00166c0301007387 */ /* 0x0003e80000100800 */
[----:B------:R2:W-:Y:S01]  /*1d9c0*/  STL [R1+0x1674], R2 ;  /* 0x0016740201007387 */ /* 0x0005e20000100800 */
[----:B0-----:R-:W-:Y:S02]  /*1d9d0*/  IADD3 R9, P0, R10, UR31, RZ ;  /* 0x0000001f0a097c10 */ /* 0x001fe4000ff1e0ff */
[----:B-1----:R-:W-:-:S03]  /*1d9e0*/  IADD3 R3, P4, R8, UR31, RZ ;  /* 0x0000001f08037c10 */ /* 0x002fc6000ff9e0ff */
[----:B------:R0:W-:Y:S01]  /*1d9f0*/  STL [R1+0x167c], R9 ;  /* 0x00167c0901007387 */ /* 0x0001e20000100800 */
[----:B--2---:R-:W-:-:S03]  /*1da00*/  IADD3 R2, P6, R12, UR36, RZ ;  /* 0x000000240c027c10 */ /* 0x004fc6000ffde0ff */
[----:B------:R1:W-:Y:S04]  /*1da10*/  STL [R1+0x1684], R3 ;  /* 0x0016840301007387 */ /* 0x0003e80000100800 */
[----:B------:R2:W-:Y:S01]  /*1da20*/  STL [R1+0x168c], R2 ;  /* 0x00168c0201007387 */ /* 0x0005e20000100800 */
[----:B0-----:R-:W-:Y:S02]  /*1da30*/  IADD3 R9, P5, R11, UR36, RZ ;  /* 0x000000240b097c10 */ /* 0x001fe4000ffbe0ff */
[----:B-1----:R-:W-:-:S03]  /*1da40*/  IADD3 R3, P3, R10, UR36, RZ ;  /* 0x000000240a037c10 */ /* 0x002fc6000ff7e0ff */
[----:B------:R0:W-:Y:S01]  /*1da50*/  STL [R1+0x1694], R9 ;  /* 0x0016940901007387 */ /* 0x0001e20000100800 */
[----:B--2---:R-:W-:-:S03]  /*1da60*/  IADD3.X R2, R7, UR13, RZ, P2, !PT ;  /* 0x0000000d07027c10 */ /* 0x004fc600097fe4ff */
[----:B------:R1:W-:Y:S04]  /*1da70*/  STL [R1+0x169c], R3 ;  /* 0x00169c0301007387 */ /* 0x0003e80000100800 */
[----:B------:R2:W-:Y:S01]  /*1da80*/  STL [R1+0x1668], R2 ;  /* 0x0016680201007387 */ /* 0x0005e20000100800 */
[----:B0-----:R-:W-:Y:S02]  /*1da90*/  IADD3 R9, P2, R8, UR36, RZ ;  /* 0x0000002408097c10 */ /* 0x001fe4000ff5e0ff */
[----:B-1----:R-:W-:-:S03]  /*1daa0*/  IADD3.X R3, R6, UR13, RZ, P1, !PT ;  /* 0x0000000d06037c10 */ /* 0x002fc60008ffe4ff */
[----:B------:R0:W-:Y:S01]  /*1dab0*/  STL [R1+0x16a4], R9 ;  /* 0x0016a40901007387 */ /* 0x0001e20000100800 */
[----:B--2---:R-:W-:-:S03]  /*1dac0*/  IADD3 R2, P1, R12, UR37, RZ ;  /* 0x000000250c027c10 */ /* 0x004fc6000ff3e0ff */
[----:B------:R1:W-:Y:S04]  /*1dad0*/  STL [R1+0x1670], R3 ;  /* 0x0016700301007387 */ /* 0x0003e80000100800 */
[----:B------:R2:W-:Y:S01]  /*1dae0*/  STL [R1+0x16ac], R2 ;  /* 0x0016ac0201007387 */ /* 0x0005e20000100800 */
[----:B0-----:R-:W-:Y:S02]  /*1daf0*/  IADD3.X R9, R5, UR13, RZ, P0, !PT ;  /* 0x0000000d05097c10 */ /* 0x001fe400087fe4ff */
        /* <DEDUP_REMOVED lines=285> */
[----:B------:R1:W-:Y:S01]  /*1ecd0*/  STL [R1+0x18b0], R3 ;  /* 0x0018b00301007387 */ /* 0x0003e20000100800 */
[----:B------:R-:W-:-:S03]  /*1ece0*/  USHF.R.S32.HI UR28, URZ, 0x1f, UR54 ;  /* 0x0000001f3f1c7899 */ /* 0x000fc60008011436 */
        /* <DEDUP_REMOVED lines=16> */
[----:B--2---:R-:W-:Y:S01]  /*1edf0*/  IADD3.X R2, R5, UR28, RZ, P1, !PT ;  /* 0x0000001c05027c10 */ /* 0x004fe20008ffe4ff */
[----:B------:R-:W-:Y:S02]  /*1ee00*/  USHF.R.S32.HI UR17, URZ, 0x1f, UR55 ;  /* 0x0000001f3f117899 */ /* 0x000fe40008011437 */
        /* <DEDUP_REMOVED lines=12> */
[----:B------:R1:W-:Y:S01]  /*1eed0*/  STL [R1+0x1924], R3 ;  /* 0x0019240301007387 */ /* 0x0003e20000100800 */
[----:B------:R-:W-:-:S03]  /*1eee0*/  USHF.R.S32.HI UR29, URZ, 0x1f, UR56 ;  /* 0x0000001f3f1d7899 */ /* 0x000fc60008011438 */
        /* <DEDUP_REMOVED lines=47> */
[----:B------:R-:W-:Y:S01]  /*1f1e0*/  STL [R1+0x1948], R9 ;  /* 0x0019480901007387 */ /* 0x000fe20000100800 */
[----:B--2---:R-:W-:-:S03]  /*1f1f0*/  IADD3.X R2, R6, UR30, RZ, P0, !PT ;  /* 0x0000001e06027c10 */ /* 0x004fc600087fe4ff */
[----:B------:R0:W-:Y:S01]  /*1f200*/  STL [R1+0x1984], R3 ;  /* 0x0019840301007387 */ /* 0x0001e20000100800 */
[----:B------:R-:W-:-:S03]  /*1f210*/  IADD3.X R8, R5, UR30, RZ, P4, !PT ;  /* 0x0000001e05087c10 */ /* 0x000fc6000a7fe4ff */
[----:B------:R1:W-:Y:S01]  /*1f220*/  STL [R1+0x1950], R2 ;  /* 0x0019500201007387 */ /* 0x0003e20000100800 */
[----:B0-----:R-:W-:-:S03]  /*1f230*/  IADD3.X R3, R4, UR30, RZ, P6, !PT ;  /* 0x0000001e04037c10 */ /* 0x001fc6000b7fe4ff */
[----:B------:R-:W-:Y:S01]  /*1f240*/  STL [R1+0x1958], R8 ;  /* 0x0019580801007387 */ /* 0x000fe20000100800 */
[----:B-1----:R-:W-:-:S03]  /*1f250*/  IADD3.X R2, R7, UR60, RZ, P5, !PT ;  /* 0x0000003c07027c10 */ /* 0x002fc6000affe4ff */
[----:B------:R0:W-:Y:S01]  /*1f260*/  STL [R1+0x1960], R3 ;  /* 0x0019600301007387 */ /* 0x0001e20000100800 */
[----:B------:R-:W-:-:S03]  /*1f270*/  IADD3.X R6, R6, UR60, RZ, P3, !PT ;  /* 0x0000003c06067c10 */ /* 0x000fc60009ffe4ff */
[----:B------:R1:W-:Y:S01]  /*1f280*/  STL [R1+0x1968], R2 ;  /* 0x0019680201007387 */ /* 0x0003e20000100800 */
[----:B0-----:R-:W-:Y:S02]  /*1f290*/  IADD3.X R3, R5, UR60, RZ, P2, !PT ;  /* 0x0000003c05037c10 */ /* 0x001fe400097fe4ff */
[----:B-1----:R-:W-:Y:S01]  /*1f2a0*/  IADD3.X R2, R4, UR60, RZ, P1, !PT ;  /* 0x0000003c04027c10 */ /* 0x002fe20008ffe4ff */
[----:B------:R0:W-:Y:S04]  /*1f2b0*/  STL [R1+0x1970], R6 ;  /* 0x0019700601007387 */ /* 0x0001e80000100800 */
[----:B------:R0:W-:Y:S04]  /*1f2c0*/  STL [R1+0x1980], R2 ;  /* 0x0019800201007387 */ /* 0x0001e80000100800 */
[----:B------:R0:W-:Y:S01]  /*1f2d0*/  STL [R1+0x1978], R3 ;  /* 0x0019780301007387 */ /* 0x0001e20000100800 */
[----:B------:R-:W-:-:S12]  /*1f2e0*/  USHF.R.S32.HI UR18, URZ, 0x1f, UR7 ;  /* 0x0000001f3f127899 */ /* 0x000fd80008011407 */
.L_x_1:
[----:B0-----:R-:W2:Y:S01]  /*1f2f0*/  LDL R3, [R1+0xf4c] ;  /* 0x000f4c0001037983 */ /* 0x001ea20000100800 */
[----:B-1----:R-:W0:Y:S03]  /*1f300*/  LDC R4, c[0x0][0x230] ;  /* 0x00008c00ff047b82 */ /* 0x002e260000000800 */
[----:B--2---:R1:W-:Y:S04]  /*1f310*/  STL [R1+0x3acc], R3 ;  /* 0x003acc0301007387 */ /* 0x0043e80000100800 */
[----:B-1----:R-:W0:Y:S04]  /*1f320*/  LDL R3, [R1+0x1210] ;  /* 0x0012100001037983 */ /* 0x002e280000100800 */
[----:B------:R-:W-:Y:S04]  /*1f330*/  STL [R1+0x33d4], R29 ;  /* 0x0033d41d01007387 */ /* 0x000fe80000100800 */
        /* <DEDUP_REMOVED lines=73> */
[----:B------:R-:W-:Y:S01]  /*1f7d0*/  STL [R1+0x3624], R29 ;  /* 0x0036241d01007387 */ /* 0x000fe20000100800 */
[----:B0-----:R-:W-:-:S03]  /*1f7e0*/  IMAD R4, R3, -0x80, R4 ;  /* 0xffffff8003047824 */ /* 0x001fc600078e0204 */
        /* <DEDUP_REMOVED lines=395> */
[----:B-----5:R-:W-:Y:S04]  /*210a0*/  STL [R1+0x2ec8], R0 ;  /* 0x002ec80001007387 */ /* 0x020fe80000100800 */
        /* <DEDUP_REMOVED lines=75> */
[----:B------:R-:W1:Y:S03]  /*21560*/  S2R R2, SR_TID.X ;  /* 0x0000000000027919 */ /* 0x000e660000002100 */
        /* <DEDUP_REMOVED lines=28> */
[----:B-1----:R-:W-:-:S03]  /*21730*/  LOP3.LUT R2, R2, 0x3f, RZ, 0xc0, !PT ;  /* 0x0000003f02027812 */ /* 0x002fc600078ec0ff */
[----:B------:R-:W-:Y:S04]  /*21740*/  STL [R1+0x31f8], R0 ;  /* 0x0031f80001007387 */ /* 0x000fe80000100800 */
[----:B------:R-:W-:Y:S04]  /*21750*/  STL [R1+0x3200], R0 ;  /* 0x0032000001007387 */ /* 0x000fe80000100800 */
[----:B------:R-:W-:Y:S04]  /*21760*/  STL [R1+0x3208], R0 ;  /* 0x0032080001007387 */ /* 0x000fe80000100800 */
[----:B------:R-:W-:Y:S04]  /*21770*/  STL [R1+0x3210], R0 ;  /* 0x0032100001007387 */ /* 0x000fe80000100800 */
[----:B------:R-:W-:Y:S01]  /*21780*/  STL [R1+0x3218], R0 ;  /* 0x0032180001007387 */ /* 0x000fe20000100800 */
[----:B------:R-:W-:-:S03]  /*21790*/  ISETP.GE.AND P0, PT, R2, R4, PT ;  /* 0x000000040200720c */ /* 0x000fc60003f06270 */
[----:B------:R-:W-:Y:S04]  /*217a0*/  STL [R1+0x3220], R0 ;  /* 0x0032200001007387 */ /* 0x000fe80000100800 */
[----:B------:R-:W-:Y:S04]  /*217b0*/  STL [R1+0x3228], R0 ;  /* 0x0032280001007387 */ /* 0x000fe80000100800 */
[----:B------:R-:W-:Y:S04]  /*217c0*/  STL [R1+0x3230], R0 ;  /* 0x0032300001007387 */ /* 0x000fe80000100800 */
[----:B------:R-:W2:Y:S01]  /*217d0*/  LDL.LU R3, [R1+0x3acc] ;  /* 0x003acc0001037983 */ /* 0x000ea20000300800 */
[----:B------:R-:W-:-:S02]  /*217e0*/  ISETP.GT.AND P1, PT, R4, RZ, PT ;  /* 0x000000ff0400720c */ /* 0x000fc40003f24270 */
[----:B0-----:R-:W-:Y:S01]  /*217f0*/  PRMT R28, RZ, 0x7610, R28 ;  /* 0x00007610ff1c7816 */ /* 0x001fe2000000001c */
[----:B------:R-:W2:Y:S01]  /*21800*/  LDL R2, [R1+0xf48] ;  /* 0x000f480001027983 */ /* 0x000ea20000100800 */
[----:B------:R-:W-:Y:S02]  /*21810*/  PRMT R29, RZ, 0x7610, R29 ;  /* 0x00007610ff1d7816 */ /* 0x000fe4000000001d */
[----:B------:R-:W-:-:S07]  /*21820*/  ISETP.GT.AND P2, PT, R4, 0x1, PT ;  /* 0x000000010400780c */ /* 0x000fce0003f44270 */
[----:B--2---:R-:W-:-:S04]  /*21830*/  @P1 LOP3.LUT R3, R3, R2, RZ, 0x3c, !PT ;  /* 0x0000000203031212 */ /* 0x004fc800078e3cff */
[----:B------:R-:W-:-:S04]  /*21840*/  @P1 LOP3.LUT R2, R3, R2, RZ, 0x3c, !PT ;  /* 0x0000000203021212 */ /* 0x000fc800078e3cff */
[----:B------:R-:W-:-:S05]  /*21850*/  @P1 LOP3.LUT R3, R3, R2, RZ, 0x3c, !PT ;  /* 0x0000000203031212 */ /* 0x000fca00078e3cff */
[----:B------:R-:W2:Y:S04]  /*21860*/  @P1 LDG.E.U8 R28, desc[UR32][R2.64] ;  /* 0x00000020021c1981 */ /* 0x000ea8000c1e1100 */
[----:B--2---:R0:W-:Y:S04]  /*21870*/  STL [R1+0xfd0], R28 ;  /* 0x000fd01c01007387 */ /* 0x0041e80000100800 */
[----:B0-----:R-:W2:Y:S04]  /*21880*/  LDL.LU R28, [R1+0x3ac8] ;  /* 0x003ac800011c7983 */ /* 0x001ea80000300800 */
[----:B------:R-:W3:Y:S04]  /*21890*/  LDL R2, [R1+0xf50] ;  /* 0x000f500001027983 */ /* 0x000ee80000100800 */
[----:B------:R-:W3:Y:S01]  /*218a0*/  LDL R3, [R1+0xf54] ;  /* 0x000f540001037983 */ /* 0x000ee20000100800 */
[----:B--2---:R-:W-:-:S02]  /*218b0*/  PRMT R28, RZ, 0x7610, R28 ;  /* 0x00007610ff1c7816 */ /* 0x004fc4000000001c */
[----:B---3--:R-:W-:-:S04]  /*218c0*/  @P1 LOP3.LUT R3, R3, R2, RZ, 0x3c, !PT ;  /* 0x0000000203031212 */ /* 0x008fc800078e3cff */
        /* <DEDUP_REMOVED lines=25> */
[----:B------:R-:W-:-:S02]  /*21a60*/  ISETP.GT.AND P1, PT, R4, 0x2, PT ;  /* 0x000000020400780c */ /* 0x000fc40003f24270 */
[----:B--2---:R-:W-:Y:S02]  /*21a70*/  PRMT R29, RZ, 0x7610, R29 ;  /* 0x00007610ff1d7816 */ /* 0x004fe4000000001d */
        /* <DEDUP_REMOVED lines=4068> */
[----:B------:R-:W-:-:S02]  /*318c0*/  PRMT R15, RZ, 0x7610, R15 ;  /* 0x00007610ff0f7816 */ /* 0x000fc4000000000f */
[----:B------:R-:W-:Y:S02]  /*318d0*/  ISETP.GT.AND P1, PT, R4, 0x6e, PT ;  /* 0x0000006e0400780c */ /* 0x000fe40003f24270 */
        /* <DEDUP_REMOVED lines=17> */
[----:B------:R-:W3:Y:S02]  /*319f0*/  LDL R3, [R1+0x23e0] ;  /* 0x0023e00001037983 */ /* 0x000ee40000100800 */
[----:B---3--:R-:W-:-:S04]  /*31a00*/  @P2 LOP3.LUT R3, R3, R2, RZ, 0x3c, !PT ;  /* 0x0000000203032212 */ /* 0x008fc800078e3cff */
[----:B------:R-:W-:-:S04]  /*31a10*/  @P2 LOP3.LUT R2, R3, R2, RZ, 0x3c, !PT ;  /* 0x0000000203022212 */ /* 0x000fc800078e3cff */
[----:B------:R-:W-:-:S05]  /*31a20*/  @P2 LOP3.LUT R3, R3, R2, RZ, 0x3c, !PT ;  /* 0x0000000203032212 */ /* 0x000fca00078e3cff */
[----:B------:R-:W3:Y:S04]  /*31a30*/  @P2 LDG.E.U8 R28, desc[UR32][R2.64] ;  /* 0x00000020021c2981 */ /* 0x000ee8000c1e1100 */
[----:B---3--:R0:W-:Y:S04]  /*31a40*/  STL [R1+0xbc], R28 ;  /* 0x0000bc1c01007387 */ /* 0x0081e80000100800 */
[----:B0-----:R-:W3:Y:S04]  /*31a50*/  LDL.LU R28, [R1+0x33d0] ;  /* 0x0033d000011c7983 */ /* 0x001ee80000300800 */
[----:B------:R-:W4:Y:S04]  /*31a60*/  LDL R2, [R1+0x23d4] ;  /* 0x0023d40001027983 */ /* 0x000f280000100800 */
[----:B------:R-:W4:Y:S01]  /*31a70*/  LDL R3, [R1+0x23d8] ;  /* 0x0023d80001037983 */ /* 0x000f220000100800 */
[----:B------:R-:W-:-:S02]  /*31a80*/  PRMT R6, RZ, 0x7610, R6 ;  /* 0x00007610ff067816 */ /* 0x000fc40000000006 */
[----:B------:R-:W-:Y:S02]  /*31a90*/  PRMT R11, RZ, 0x7610, R11 ;  /* 0x00007610ff0b7816 */ /* 0x000fe4000000000b */
[----:B------:R-:W-:Y:S02]  /*31aa0*/  PRMT R27, RZ, 0x7610, R27 ;  /* 0x00007610ff1b7816 */ /* 0x000fe4000000001b */
[----:B------:R-:W-:Y:S02]  /*31ab0*/  ISETP.GT.AND P3, PT, R4, 0x71, PT ;  /* 0x000000710400780c */ /* 0x000fe40003f64270 */
[----:B----4-:R-:W-:-:S04]  /*31ac0*/  @P2 LOP3.LUT R3, R3, R2, RZ, 0x3c, !PT ;  /* 0x0000000203032212 */ /* 0x010fc800078e3cff */
[----:B------:R-:W-:-:S04]  /*31ad0*/  @P2 LOP3.LUT R2, R3, R2, RZ, 0x3c, !PT ;  /* 0x0000000203022212 */ /* 0x000fc800078e3cff */
[----:B------:R-:W-:-:S05]  /*31ae0*/  @P2 LOP3.LUT R3, R3, R2, RZ, 0x3c, !PT ;  /* 0x0000000203032212 */ /* 0x000fca00078e3cff */
[----:B------:R-:W4:Y:S04]  /*31af0*/  @P2 LDG.E.U8 R15, desc[UR32][R2.64] ;  /* 0x00000020020f2981 */ /* 0x000f28000c1e1100 */
[----:B----4-:R0:W-:Y:S04]  /*31b00*/  STL [R1+0xb8], R15 ;  /* 0x0000b80f01007387 */ /* 0x0101e80000100800 */
[----:B0-----:R-:W4:Y:S04]  /*31b10*/  LDL.LU R15, [R1+0x33cc] ;  /* 0x0033cc00010f7983 */ /* 0x001f280000300800 */
[----:B------:R-:W2:Y:S04]  /*31b20*/  LDL R2, [R1+0x23cc] ;  /* 0x0023cc0001027983 */ /* 0x000ea80000100800 */
[----:B------:R-:W2:Y:S02]  /*31b30*/  LDL R3, [R1+0x23d0] ;  /* 0x0023d00001037983 */ /* 0x000ea40000100800 */
[----:B--2---:R-:W-:-:S04]  /*31b40*/  @P1 LOP3.LUT R3, R3, R2, RZ, 0x3c, !PT ;  /* 0x0000000203031212 */ /* 0x004fc800078e3cff */
        /* <DEDUP_REMOVED lines=16> */
[----:B----4-:R-:W-:-:S04]  /*31c50*/  @P1 LOP3.LUT R3, R3, R2, RZ, 0x3c, !PT ;  /* 0x0000000203031212 */ /* 0x010fc800078e3cff */
[----:B------:R-:W-:-:S04]  /*31c60*/  @P1 LOP3.LUT R2, R3, R2, RZ, 0x3c, !PT ;  /* 0x0000000203021212 */ /* 0x000fc800078e3cff */
[----:B------:R-:W-:-:S05]  /*31c70*/  @P1 LOP3.LUT R3, R3, R2, RZ, 0x3c, !PT ;  /* 0x0000000203031212 */ /* 0x000fca00078e3cff */
[----:B------:R-:W4:Y:S04]  /*31c80*/  @P1 LDG.E.U8 R27, desc[UR32][R2.64] ;  /* 0x00000020021b1981 */ /* 0x000f28000c1e1100 */
[----:B----4-:R0:W-:Y:S04]  /*31c90*/  STL [R1+0xac], R27 ;  /* 0x0000ac1b01007387 */ /* 0x0101e80000100800 */
[----:B0-----:R-:W4:Y:S04]  /*31ca0*/  LDL.LU R27, [R1+0x33c0] ;  /* 0x0033c000011b7983 */ /* 0x001f280000300800 */
[----:B------:R-:W2:Y:S04]  /*31cb0*/  LDL R2, [R1+0x236c] ;  /* 0x00236c0001027983 */ /* 0x000ea80000100800 */
[----:B------:R-:W2:Y:S01]  /*31cc0*/  LDL R3, [R1+0x2370] ;  /* 0x0023700001037983 */ /* 0x000ea20000100800 */
[----:B------:R-:W-:-:S02]  /*31cd0*/  PRMT R22, RZ, 0x7610, R22 ;  /* 0x00007610ff167816 */ /* 0x000fc40000000016 */
[----:B------:R-:W-:Y:S02]  /*31ce0*/  PRMT R20, RZ, 0x7610, R20 ;  /* 0x00007610ff147816 */ /* 0x000fe40000000014 */
[----:B------:R-:W-:Y:S02]  /*31cf0*/  PRMT R9, RZ, 0x7610, R9 ;  /* 0x00007610ff097816 */ /* 0x000fe40000000009 */
[----:B------:R-:W-:Y:S02]  /*31d00*/  ISETP.GT.AND P4, PT, R4, 0x79, PT ;  /* 0x000000790400780c */ /* 0x000fe40003f84270 */
        /* <DEDUP_REMOVED lines=15> */
[----:B------:R-:W4:Y:S02]  /*31e00*/  LDL R3, [R1+0x2360] ;  /* 0x0023600001037983 */ /* 0x000f240000100800 */
        /* <DEDUP_REMOVED lines=34> */
[----:B----4-:R0:W-:Y:S04]  /*32030*/  STL [R1], R14 ;  /* 0x0000000e01007387 */ /* 0x0101e80000100800 */
[----:B0-----:R-:W4:Y:S04]  /*32040*/  LDL.LU R14, [R1+0x33a8] ;  /* 0x0033a800010e7983 */ /* 0x001f280000300800 */
[----:B------:R-:W2:Y:S04]  /*32050*/  LDL R2, [R1+0x225c] ;  /* 0x00225c0001027983 */ /* 0x000ea80000100800 */
[----:B------:R-:W2:Y:S02]  /*32060*/  LDL R3, [R1+0x2260] ;  /* 0x0022600001037983 */ /* 0x000ea40000100800 */
[----:B--2---:R-:W-:-:S04]  /*32070*/  @P4 LOP3.LUT R3, R3, R2, RZ, 0x3c, !PT ;  /* 0x0000000203034212 */ /* 0x004fc800078e3cff */
[----:B------:R-:W-:-:S04]  /*32080*/  @P4 LOP3.LUT R2, R3, R2, RZ, 0x3c, !PT ;  /* 0x0000000203024212 */ /* 0x000fc800078e3cff */
[----:B------:R-:W-:-:S05]  /*32090*/  @P4 LOP3.LUT R3, R3, R2, RZ, 0x3c, !PT ;  /* 0x0000000203034212 */ /* 0x000fca00078e3cff */
[----:B------:R-:W2:Y:S04]  /*320a0*/  @P4 LDG.E.U8 R29, desc[UR32][R2.64] ;  /* 0x00000020021d4981 */ /* 0x000ea8000c1e1100 */
[----:B------:R-:W3:Y:S04]  /*320b0*/  LDL R2, [R1+0x2254] ;  /* 0x0022540001027983 */ /* 0x000ee80000100800 */
[----:B------:R-:W3:Y:S04]  /*320c0*/  LDL R3, [R1+0x2258] ;  /* 0x0022580001037983 */ /* 0x000ee80000100800 */
[----:B--2---:R0:W-:Y:S04]  /*320d0*/  STL [R1+0x335c], R29 ;  /* 0x00335c1d01007387 */ /* 0x0041e80000100800 */
[----:B0-----:R-:W2:Y:S01]  /*320e0*/  LDL R29, [R1+0x23b8] ;  /* 0x0023b800011d7983 */ /* 0x001ea20000100800 */
[----:B---3--:R-:W-:-:S04]  /*320f0*/  @P4 LOP3.LUT R3, R3, R2, RZ, 0x3c, !PT ;  /* 0x0000000203034212 */ /* 0x008fc800078e3cff */
[----:B------:R-:W-:-:S04]  /*32100*/  @P4 LOP3.LUT R2, R3, R2, RZ, 0x3c, !PT ;  /* 0x0000000203024212 */ /* 0x000fc800078e3cff */
[----:B------:R-:W-:-:S05]  /*32110*/  @P4 LOP3.LUT R3, R3, R2, RZ, 0x3c, !PT ;  /* 0x0000000203034212 */ /* 0x000fca00078e3cff */
[----:B------:R2:W3:Y:S04]  /*32120*/  @P4 LDG.E.U8 R28, desc[UR32][R2.64] ;  /* 0x00000020021c4981 */ /* 0x0004e8000c1e1100 */
[----:B------:R-:W4:Y:S01]  /*32130*/  LDL R3, [R1+0x23b4] ;  /* 0x0023b40001037983 */ /* 0x000f220000100800 */
[----:B------:R-:W-:Y:S01]  /*32140*/  PRMT R13, RZ, 0x7610, R13 ;  /* 0x00007610ff0d7816 */ /* 0x000fe2000000000d */
[----:B--2---:R-:W-:Y:S02]  /*32150*/  @P1 IMAD.MOV.U32 R2, RZ, RZ, R29 ;  /* 0x000000ffff021224 */ /* 0x004fe400078e001d */
[----:B---3--:R-:W-:Y:S04]  /*32160*/  STL [R1+0x3360], R28 ;  /* 0x0033601c01007387 */ /* 0x008fe80000100800 */
[----:B------:R-:W2:Y:S04]  /*32170*/  LDL R29, [R1+0x2350] ;  /* 0x00235000011d7983 */ /* 0x000ea80000100800 */
[----:B----4-:R-:W3:Y:S04]  /*32180*/  @P1 LDG.E.U8 R7, desc[UR32][R2.64] ;  /* 0x0000002002071981 */ /* 0x010ee8000c1e1100 */
        /* <DEDUP_REMOVED lines=39> */
[----:B------:R-:W2:Y:S01]  /*32400*/  LDL R3, [R1+0x234c] ;  /* 0x00234c0001037983 */ /* 0x000ea20000100800 */
[----:B------:R-:W-:Y:S01]  /*32410*/  @P1 IMAD.MOV.U32 R2, RZ, RZ, R29 ;  /* 0x000000ffff021224 */ /* 0x000fe200078e001d */
[----:B------:R-:W-:-:S02]  /*32420*/  PRMT R15, RZ, 0x7610, R15 ;  /* 0x00007610ff0f7816 */ /* 0x000fc4000000000f */
[----:B------:R-:W3:Y:S01]  /*32430*/  LDL R29, [R1+0x2328] ;  /* 0x00232800011d7983 */ /* 0x000ee20000100800 */
[----:B------:R-:W-:Y:S02]  /*32440*/  PRMT R16, RZ, 0x7610, R16 ;  /* 0x00007610ff107816 */ /* 0x000fe40000000010 */
[----:B------:R-:W-:Y:S02]  /*32450*/  PRMT R17, RZ, 0x7610, R17 ;  /* 0x00007610ff117816 */ /* 0x000fe40000000011 */
[----:B------:R-:W-:Y:S01]  /*32460*/  ISETP.GT.AND P2, PT, R4, 0x73, PT ;  /* 0x000000730400780c */ /* 0x000fe20003f44270 */
[----:B--2---:R-:W2:Y:S04]  /*32470*/  @P1 LDG.E.U8 R18, desc[UR32][R2.64] ;  /* 0x0000002002121981 */ /* 0x004ea8000c1e1100 */
[----:B--2---:R0:W-:Y:S04]  /*32480*/  STL [R1+0x74], R18 ;  /* 0x0000741201007387 */ /* 0x0041e80000100800 */
[----:B0-----:R-:W2:Y:S04]  /*32490*/  LDL.LU R18, [R1+0x3390] ;  /* 0x0033900001127983 */ /* 0x001ea80000300800 */
[----:B------:R-:W4:Y:S04]  /*324a0*/  LDL R2, [R1+0x2344] ;  /* 0x0023440001027983 */ /* 0x000f280000100800 */
[----:B------:R-:W4:Y:S02]  /*324b0*/  LDL R3, [R1+0x2348] ;  /* 0x0023480001037983 */ /* 0x000f240000100800 */
[----:B----4-:R-:W-:-:S04]  /*324c0*/  @P1 LOP3.LUT R3, R3, R2, RZ, 0x3c, !PT ;  /* 0x0000000203031212 */ /* 0x010fc800078e3cff */
[----:B------:R-:W-:-:S04]  /*324d0*/  @P1 LOP3.LUT R2, R3, R2, RZ, 0x3c, !PT ;  /* 0x0000000203021212 */ /* 0x000fc800078e3cff */
[----:B------:R-:W-:-:S05]  /*324e0*/  @P1 LOP3.LUT R3, R3, R2, RZ, 0x3c, !PT ;  /* 0x0000000203031212 */ /* 0x000fca00078e3cff */
[----:B------:R0:W4:Y:S04]  /*324f0*/  @P1 LDG.E.U8 R15, desc[UR32][R2.64] ;  /* 0x00000020020f1981 */ /* 0x000128000c1e1100 */
[----:B------:R-:W0:Y:S04]  /*32500*/  LDL R2, [R1+0x233c] ;  /* 0x00233c0001027983 */ /* 0x000e280000100800 */
[----:B------:R-:W0:Y:S02]  /*32510*/  LDL R3, [R1+0x2340] ;  /* 0x0023400001037983 */ /* 0x000e240000100800 */
[----:B0-----:R-:W-:-:S04]  /*32520*/  @P1 LOP3.LUT R3, R3, R2, RZ, 0x3c, !PT ;  /* 0x0000000203031212 */ /* 0x001fc800078e3cff */
[----:B------:R-:W-:-:S04]  /*32530*/  @P1 LOP3.LUT R2, R3, R2, RZ, 0x3c, !PT ;  /* 0x0000000203021212 */ /* 0x000fc800078e3cff */
[----:B------:R-:W-:-:S05]  /*32540*/  @P1 LOP3.LUT R3, R3, R2, RZ, 0x3c, !PT ;  /* 0x0000000203031212 */ /* 0x000fca00078e3cff */
[----:B------:R-:W3:Y:S04]  /*32550*/  @P1 LDG.E.U8 R16, desc[UR32][R2.64] ;  /* 0x0000002002101981 */ /* 0x000ee8000c1e1100 */
[----:B----4-:R0:W-:Y:S04]  /*32560*/  STL [R1+0x70], R15 ;  /* 0x0000700f01007387 */ /* 0x0101e80000100800 */
[----:B0-----:R-:W4:Y:S04]  /*32570*/  LDL R15, [R1+0x2320] ;  /* 0x00232000010f7983 */ /* 0x001f280000100800 */
[----:B---3--:R0:W-:Y:S04]  /*32580*/  STL [R1+0x6c], R16 ;  /* 0x00006c1001007387 */ /* 0x0081e80000100800 */
[----:B0-----:R-:W3:Y:S04]  /*32590*/  LDL.LU R16, [R1+0x338c] ;  /* 0x00338c0001107983 */ /* 0x001ee80000300800 */
        /* <DEDUP_REMOVED lines=8> */
[----:B------:R-:W4:Y:S04]  /*32620*/  LDL R2, [R1+0x232c] ;  /* 0x00232c0001027983 */ /* 0x000f280000100800 */
[----:B------:R-:W4:Y:S01]  /*32630*/  LDL R3, [R1+0x2330] ;  /* 0x0023300001037983 */ /* 0x000f220000100800 */
[----:B------:R-:W-:-:S02]  /*32640*/  PRMT R19, RZ, 0x7610, R19 ;  /* 0x00007610ff137816 */ /* 0x000fc40000000013 */
[----:B----4-:R-:W-:-:S04]  /*32650*/  @P2 LOP3.LUT R3, R3, R2, RZ, 0x3c, !PT ;  /* 0x0000000203032212 */ /* 0x010fc800078e3cff */
[----:B------:R-:W-:-:S04]  /*32660*/  @P2 LOP3.LUT R2, R3, R2, RZ, 0x3c, !PT ;  /* 0x0000000203022212 */ /* 0x000fc800078e3cff */
[----:B------:R-:W-:-:S05]  /*32670*/  @P2 LOP3.LUT R3, R3, R2, RZ, 0x3c, !PT ;  /* 0x0000000203032212 */ /* 0x000fca00078e3cff */
[----:B------:R-:W4:Y:S01]  /*32680*/  @P2 LDG.E.U8 R19, desc[UR32][R2.64] ;  /* 0x0000002002132981 */ /* 0x000f22000c1e1100 */
[----:B------:R-:W-:-:S03]  /*32690*/  PRMT R6, RZ, 0x7610, R6 ;  /* 0x00007610ff067816 */ /* 0x000fc60000000006 */
[----:B----4-:R0:W-:Y:S04]  /*326a0*/  STL [R1+0x64], R19 ;  /* 0x0000641301007387 */ /* 0x0101e80000100800 */
[----:B0-----:R-:W4:Y:S04]  /*326b0*/  LDL.LU R19, [R1+0x3384] ;  /* 0x0033840001137983 */ /* 0x001f280000300800 */
[----:B------:R-:W3:Y:S01]  /*326c0*/  LDL R3, [R1+0x2324] ;  /* 0x0023240001037983 */ /* 0x000ee20000100800 */
[----:B------:R-:W-:Y:S01]  /*326d0*/  @P2 IMAD.MOV.U32 R2, RZ, RZ, R29 ;  /* 0x000000ffff022224 */ /* 0x000fe200078e001d */
[----:B------:R-:W-:-:S02]  /*326e0*/  PRMT R11, RZ, 0x7610, R11 ;  /* 0x00007610ff0b7816 */ /* 0x000fc4000000000b */
[----:B------:R-:W2:Y:S04]  /*326f0*/  LDL R29, [R1+0x224c] ;  /* 0x00224c00011d7983 */ /* 0x000ea80000100800 */
[----:B---3--:R0:W3:Y:S04]  /*32700*/  @P2 LDG.E.U8 R6, desc[UR32][R2.64] ;  /* 0x0000002002062981 */ /* 0x0080e8000c1e1100 */
[----:B------:R-:W4:Y:S01]  /*32710*/  LDL R3, [R1+0x231c] ;  /* 0x00231c0001037983 */ /* 0x000f220000100800 */
[----:B0-----:R-:W-:-:S03]  /*32720*/  @P2 IMAD.MOV.U32 R2, RZ, RZ, R15 ;  /* 0x000000ffff022224 */ /* 0x001fc600078e000f */
[----:B---3--:R0:W-:Y:S01]  /*32730*/  STL [R1+0x60], R6 ;  /* 0x0000600601007387 */ /* 0x0081e20000100800 */
[----:B------:R-:W-:-:S03]  /*32740*/  PRMT R21, RZ, 0x7610, R21 ;  /* 0x00007610ff157816 */ /* 0x000fc60000000015 */
[----:B------:R-:W3:Y:S04]  /*32750*/  LDL R15, [R1+0x2244] ;  /* 0x00224400010f7983 */ /* 0x000ee80000100800 */
[----:B----4-:R1:W4:Y:S04]  /*32760*/  @P2 LDG.E.U8 R11, desc[UR32][R2.64] ;  /* 0x00000020020b2981 */ /* 0x010328000c1e1100 */
[----:B0-----:R-:W2:Y:S04]  /*32770*/  LDL R6, [R1+0x2250] ;  /* 0x0022500001067983 */ /* 0x001ea80000100800 */
[----:B------:R-:W1:Y:S04]  /*32780*/  LDL R2, [R1+0x2314] ;  /* 0x0023140001027983 */ /* 0x000e680000100800 */
[----:B------:R-:W1:Y:S02]  /*32790*/  LDL R3, [R1+0x2318] ;  /* 0x0023180001037983 */ /* 0x000e640000100800 */
[----:B-1----:R-:W-:-:S04]  /*327a0*/  @P2 LOP3.LUT R3, R3, R2, RZ, 0x3c, !PT ;  /* 0x0000000203032212 */ /* 0x002fc800078e3cff */
        /* <DEDUP_REMOVED lines=8> */
[----:B------:R-:W2:Y:S01]  /*32830*/  LDL R3, [R1+0x2310] ;  /* 0x0023100001037983 */ /* 0x000ea20000100800 */
[----:B------:R-:W-:-:S02]  /*32840*/  ISETP.GT.AND P1, PT, R4, 0x74, PT ;  /* 0x000000740400780c */ /* 0x000fc40003f24270 */
[----:B------:R-:W-:-:S11]  /*32850*/  PRMT R23, RZ, 0x7610, R23 ;  /* 0x00007610ff177816 */ /* 0x000fd60000000017 */
        /* <DEDUP_REMOVED lines=8> */
[----:B------:R-:W-:-:S02]  /*328e0*/  ISETP.GT.AND P3, PT, R4, 0x7a, PT ;  /* 0x0000007a0400780c */ /* 0x000fc40003f64270 */
[----:B------:R-:W-:Y:S02]  /*328f0*/  PRMT R24, RZ, 0x7610, R24 ;  /* 0x00007610ff187816 */ /* 0x000fe40000000018 */
[----:B------:R-:W-:Y:S02]  /*32900*/  PRMT R27, RZ, 0x7610, R27 ;  /* 0x00007610ff1b7816 */ /* 0x000fe4000000001b */
[----:B----4-:R-:W-:-:S04]  /*32910*/  @P1 LOP3.LUT R3, R3, R2, RZ, 0x3c, !PT ;  /* 0x0000000203031212 */ /* 0x010fc800078e3cff */
[----:B------:R-:W-:-:S04]  /*32920*/  @P1 LOP3.LUT R2, R3, R2, RZ, 0x3c, !PT ;  /* 0x0000000203021212 */ /* 0x000fc800078e3cff */
[----:B------:R-:W-:-:S05]  /*32930*/  @P1 LOP3.LUT R3, R3, R2, RZ, 0x3c, !PT ;  /* 0x0000000203031212 */ /* 0x000fca00078e3cff */
[----:B------:R0:W4:Y:S02]  /*32940*/  @P1 LDG.E.U8 R24, desc[UR32][R2.64] ;  /* 0x0000002002181981 */ /* 0x000124000c1e1100 */
[----:B0-----:R-:W-:Y:S02]  /*32950*/  @P3 IMAD.MOV.U32 R2, RZ, RZ, R6 ;  /* 0x000000ffff023224 */ /* 0x001fe400078e0006 */
[----:B------:R-:W-:-:S05]  /*32960*/  @P3 IMAD.MOV.U32 R3, RZ, RZ, R29 ;  /* 0x000000ffff033224 */ /* 0x000fca00078e001d */
[----:B------:R0:W3:Y:S01]  /*32970*/  @P3 LDG.E.U8 R27, desc[UR32][R2.64] ;  /* 0x00000020021b3981 */ /* 0x0000e2000c1e1100 */
[----:B------:R-:W-:Y:S01]  /*32980*/  PRMT R26, RZ, 0x7610, R26 ;  /* 0x00007610ff1a7816 */ /* 0x000fe2000000001a */
[----:B0-----:R-:W-:Y:S02]  /*32990*/  @P3 IMAD.MOV.U32 R2, RZ, RZ, R11 ;  /* 0x000000ffff023224 */ /* 0x001fe400078e000b */
[----:B------:R-:W-:-:S05]  /*329a0*/  @P3 IMAD.MOV.U32 R3, RZ, RZ, R15 ;  /* 0x000000ffff033224 */ /* 0x000fca00078e000f */
[----:B------:R0:W2:Y:S04]  /*329b0*/  @P3 LDG.E.U8 R26, desc[UR32][R2.64] ;  /* 0x00000020021a3981 */ /* 0x0000a8000c1e1100 */
[----:B----4-:R1:W-:Y:S04]  /*329c0*/  STL [R1+0x50], R24 ;  /* 0x0000501801007387 */ /* 0x0103e80000100800 */
[----:B-1----:R-:W4:Y:S04]  /*329d0*/  LDL.LU R24, [R1+0x3378] ;  /* 0x0033780001187983 */ /* 0x002f280000300800 */
[----:B------:R-:W4:Y:S04]  /*329e0*/  LDL R6, [R1+0x2238] ;  /* 0x0022380001067983 */ /* 0x000f280000100800 */
[----:B------:R-:W4:Y:S04]  /*329f0*/  LDL R29, [R1+0x2300] ;  /* 0x00230000011d7983 */ /* 0x000f280000100800 */
[----:B---3--:R-:W-:Y:S04]  /*32a00*/  STL [R1+0x3334], R27 ;  /* 0x0033341b01007387 */ /* 0x008fe80000100800 */
[----:B------:R-:W0:Y:S04]  /*32a10*/  LDL R2, [R1+0x223c] ;  /* 0x00223c0001027983 */ /* 0x000e280000100800 */
[----:B------:R-:W0:Y:S01]  /*32a20*/  LDL R3, [R1+0x2240] ;  /* 0x0022400001037983 */ /* 0x000e220000100800 */
[----:B------:R-:W-:-:S03]  /*32a30*/  PRMT R22, RZ, 0x7610, R22 ;  /* 0x00007610ff167816 */ /* 0x000fc60000000016 */
[----:B------:R-:W3:Y:S04]  /*32a40*/  LDL R15, [R1+0x22f4] ;  /* 0x0022f400010f7983 */ /* 0x000ee80000100800 */
[----:B------:R-:W3:Y:S01]  /*32a50*/  LDL R11, [R1+0x22f8] ;  /* 0x0022f800010b7983 */ /* 0x000ee20000100800 */
[----:B0-----:R-:W-:-:S04]  /*32a60*/  @P3 LOP3.LUT R3, R3, R2, RZ, 0x3c, !PT ;  /* 0x0000000203033212 */ /* 0x001fc800078e3cff */
[----:B------:R-:W-:-:S04]  /*32a70*/  @P3 LOP3.LUT R2, R3, R2, RZ, 0x3c, !PT ;  /* 0x0000000203023212 */ /* 0x000fc800078e3cff */
[----:B------:R-:W-:-:S05]  /*32a80*/  @P3 LOP3.LUT R3, R3, R2, RZ, 0x3c, !PT ;  /* 0x0000000203033212 */ /* 0x000fca00078e3cff */
[----:B------:R-:W4:Y:S04]  /*32a90*/  @P3 LDG.E.U8 R22, desc[UR32][R2.64] ;  /* 0x0000002002163981 */ /* 0x000f28000c1e1100 */
[----:B--2---:R-:W-:Y:S04]  /*32aa0*/  STL [R1+0x3338], R26 ;  /* 0x0033381a01007387 */ /* 0x004fe80000100800 */
[----:B------:R-:W2:Y:S04]  /*32ab0*/  LDL R3, [R1+0x2234] ;  /* 0x0022340001037983 */ /* 0x000ea80000100800 */
[----:B----4-:R0:W-:Y:S04]  /*32ac0*/  STL [R1+0x333c], R22 ;  /* 0x00333c1601007387 */ /* 0x0101e80000100800 */
[----:B0-----:R-:W4:Y:S01]  /*32ad0*/  LDL R22, [R1+0x22fc] ;  /* 0x0022fc0001167983 */ /* 0x001f220000100800 */
[----:B------:R-:W-:Y:S01]  /*32ae0*/  PRMT R20, RZ, 0x7610, R20 ;  /* 0x00007610ff147816 */ /* 0x000fe20000000014 */
[----:B------:R-:W-:Y:S01]  /*32af0*/  @P3 IMAD.MOV.U32 R2, RZ, RZ, R6 ;  /* 0x000000ffff023224 */ /* 0x000fe200078e0006 */
[----:B------:R-:W-:-:S02]  /*32b00*/  PRMT R28, RZ, 0x7610, R28 ;  /* 0x00007610ff1c7816 */ /* 0x000fc4000000001c */
[----:B------:R-:W-:Y:S01]  /*32b10*/  PRMT R9, RZ, 0x7610, R9 ;  /* 0x00007610ff097816 */ /* 0x000fe20000000009 */
[----:B------:R-:W3:Y:S04]  /*32b20*/  LDL R6, [R1+0x22e8] ;  /* 0x0022e80001067983 */ /* 0x000ee80000100800 */
[----:B--2---:R0:W2:Y:S02]  /*32b30*/  @P3 LDG.E.U8 R20, desc[UR32][R2.64] ;  /* 0x0000002002143981 */ /* 0x0040a4000c1e1100 */
[----:B0-----:R-:W-:Y:S02]  /*32b40*/  @P1 IMAD.MOV.U32 R2, RZ, RZ, R29 ;  /* 0x000000ffff021224 */ /* 0x001fe400078e001d */
[----:B----4-:R-:W-:-:S05]  /*32b50*/  @P1 IMAD.MOV.U32 R3, RZ, RZ, R22 ;  /* 0x000000ffff031224 */ /* 0x010fca00078e0016 */
[----:B------:R3:W4:Y:S04]  /*32b60*/  @P1 LDG.E.U8 R28, desc[UR32][R2.64] ;  /* 0x00000020021c1981 */ /* 0x000728000c1e1100 */
[----:B--2---:R-:W-:Y:S04]  /*32b70*/  STL [R1+0x3340], R20 ;  /* 0x0033401401007387 */ /* 0x004fe80000100800 */
[----:B------:R-:W2:Y:S01]  /*32b80*/  LDL R29, [R1+0x22dc] ;  /* 0x0022dc00011d7983 */ /* 0x000ea20000100800 */
[----:B---3--:R-:W-:Y:S02]  /*32b90*/  @P1 IMAD.MOV.U32 R2, RZ, RZ, R11 ;  /* 0x000000ffff021224 */ /* 0x008fe400078e000b */
[----:B------:R-:W-:-:S05]  /*32ba0*/  @P1 IMAD.MOV.U32 R3, RZ, RZ, R15 ;  /* 0x000000ffff031224 */ /* 0x000fca00078e000f */
[----:B------:R0:W3:Y:S04]  /*32bb0*/  @P1 LDG.E.U8 R9, desc[UR32][R2.64] ;  /* 0x0000002002091981 */ /* 0x0000e8000c1e1100 */
[----:B----4-:R1:W-:Y:S04]  /*32bc0*/  STL [R1+0x48], R28 ;  /* 0x0000481c01007387 */ /* 0x0103e80000100800 */
[----:B------:R-:W0:Y:S04]  /*32bd0*/  LDL R2, [R1+0x22ec] ;  /* 0x0022ec0001027983 */ /* 0x000e280000100800 */
[----:B------:R-:W0:Y:S01]  /*32be0*/  LDL R3, [R1+0x22f0] ;  /* 0x0022f00001037983 */ /* 0x000e220000100800 */
[----:B------:R-:W-:-:S02]  /*32bf0*/  ISETP.GT.AND P2, PT, R4, 0x75, PT ;  /* 0x000000750400780c */ /* 0x000fc40003f44270 */
[----:B------:R-:W-:Y:S01]  /*32c00*/  PRMT R25, RZ, 0x7610, R25 ;  /* 0x00007610ff197816 */ /* 0x000fe20000000019 */
[----:B------:R-:W4:Y:S04]  /*32c10*/  LDL R22, [R1+0x22d4] ;  /* 0x0022d40001167983 */ /* 0x000f280000100800 */
[----:B------:R-:W4:Y:S04]  /*32c20*/  LDL R15, [R1+0x22d8] ;  /* 0x0022d800010f7983 */ /* 0x000f280000100800 */
[----:B------:R-:W4:Y:S04]  /*32c30*/  LDL R11, [R1+0x22cc] ;  /* 0x0022cc00010b7983 */ /* 0x000f280000100800 */
[----:B-1----:R-:W2:Y:S01]  /*32c40*/  LDL R28, [R1+0x22e0] ;  /* 0x0022e000011c7983 */ /* 0x002ea20000100800 */
[----:B0-----:R-:W-:-:S04]  /*32c50*/  @P2 LOP3.LUT R3, R3, R2, RZ, 0x3c, !PT ;  /* 0x0000000203032212 */ /* 0x001fc800078e3cff */
[----:B------:R-:W-:-:S04]  /*32c60*/  @P2 LOP3.LUT R2, R3, R2, RZ, 0x3c, !PT ;  /* 0x0000000203022212 */ /* 0x000fc800078e3cff */
[----:B------:R-:W-:-:S05]  /*32c70*/  @P2 LOP3.LUT R3, R3, R2, RZ, 0x3c, !PT ;  /* 0x0000000203032212 */ /* 0x000fca00078e3cff */
[----:B------:R-:W4:Y:S04]  /*32c80*/  @P2 LDG.E.U8 R25, desc[UR32][R2.64] ;  /* 0x0000002002192981 */ /* 0x000f28000c1e1100 */
[----:B---3--:R0:W-:Y:S04]  /*32c90*/  STL [R1+0x44], R9 ;  /* 0x0000440901007387 */ /* 0x0081e80000100800 */
[----:B0-----:R-:W3:Y:S04]  /*32ca0*/  LDL R9, [R1+0x22d0] ;  /* 0x0022d00001097983 */ /* 0x001ee80000100800 */
[----:B----4-:R0:W-:Y:S04]  /*32cb0*/  STL [R1+0x40], R25 ;  /* 0x0000401901007387 */ /* 0x0101e80000100800 */
[----:B0-----:R-:W4:Y:S04]  /*32cc0*/  LDL.LU R25, [R1+0x3374] ;  /* 0x0033740001197983 */ /* 0x001f280000300800 */
[----:B------:R-:W2:Y:S01]  /*32cd0*/  LDL R3, [R1+0x22e4] ;  /* 0x0022e40001037983 */ /* 0x000ea20000100800 */
[----:B------:R-:W-:Y:S01]  /*32ce0*/  PRMT R5, RZ, 0x7610, R5 ;  /* 0x00007610ff057816 */ /* 0x000fe20000000005 */
[----:B------:R-:W-:Y:S01]  /*32cf0*/  @P2 IMAD.MOV.U32 R2, RZ, RZ, R6 ;  /* 0x000000ffff022224 */ /* 0x000fe200078e0006 */
[----:B------:R-:W-:-:S02]  /*32d00*/  ISETP.GT.AND P1, PT, R4, 0x76, PT ;  /* 0x000000760400780c */ /* 0x000fc40003f24270 */
[----:B------:R-:W-:Y:S02]  /*32d10*/  PRMT R26, RZ, 0x7610, R26 ;  /* 0x00007610ff1a7816 */ /* 0x000fe4000000001a */
[----:B------:R-:W-:Y:S01]  /*32d20*/  PRMT R14, RZ, 0x7610, R14 ;  /* 0x00007610ff0e7816 */ /* 0x000fe2000000000e */
[----:B------:R-:W4:Y:S04]  /*32d30*/  LDL R6, [R1+0x22c4] ;  /* 0x0022c40001067983 */ /* 0x000f280000100800 */
[----:B--2---:R0:W2:Y:S02]  /*32d40*/  @P2 LDG.E.U8 R5, desc[UR32][R2.64] ;  /* 0x0000002002052981 */ /* 0x0040a4000c1e1100 */
[----:B0-----:R-:W-:Y:S02]  /*32d50*/  @P2 IMAD.MOV.U32 R2, RZ, RZ, R28 ;  /* 0x000000ffff022224 */ /* 0x001fe400078e001c */
[----:B------:R-:W-:-:S05]  /*32d60*/  @P2 IMAD.MOV.U32 R3, RZ, RZ, R29 ;  /* 0x000000ffff032224 */ /* 0x000fca00078e001d */
[----:B------:R0:W4:Y:S01]  /*32d70*/  @P2 LDG.E.U8 R26, desc[UR32][R2.64] ;  /* 0x00000020021a2981 */ /* 0x000122000c1e1100 */
[----:B------:R-:W-:Y:S01]  /*32d80*/  PRMT R7, RZ, 0x7610, R7 ;  /* 0x00007610ff077816 */ /* 0x000fe20000000007 */
[----:B0-----:R-:W-:Y:S02]  /*32d90*/  @P2 IMAD.MOV.U32 R2, RZ, RZ, R15 ;  /* 0x000000ffff022224 */ /* 0x001fe400078e000f */
[----:B------:R-:W-:-:S05]  /*32da0*/  @P2 IMAD.MOV.U32 R3, RZ, RZ, R22 ;  /* 0x000000ffff032224 */ /* 0x000fca00078e0016 */
[----:B------:R3:W4:Y:S02]  /*32db0*/  @P2 LDG.E.U8 R14, desc[UR32][R2.64] ;  /* 0x00000020020e2981 */ /* 0x000724000c1e1100 */
[----:B---3--:R-:W-:Y:S02]  /*32dc0*/  @P1 IMAD.MOV.U32 R2, RZ, RZ, R9 ;  /* 0x000000ffff021224 */ /* 0x008fe400078e0009 */
[----:B------:R-:W-:-:S05]  /*32dd0*/  @P1 IMAD.MOV.U32 R3, RZ, RZ, R11 ;  /* 0x000000ffff031224 */ /* 0x000fca00078e000b */
[----:B------:R4:W3:Y:S04]  /*32de0*/  @P1 LDG.E.U8 R7, desc[UR32][R2.64] ;  /* 0x0000002002071981 */ /* 0x0008e8000c1e1100 */
[----:B--2---:R0:W-:Y:S04]  /*32df0*/  STL [R1+0x3c], R5 ;  /* 0x00003c0501007387 */ /* 0x0041e80000100800 */
[----:B------:R-:W2:Y:S04]  /*32e00*/  LDL R29, [R1+0x22bc] ;  /* 0x0022bc00011d7983 */ /* 0x000ea80000100800 */
[----:B------:R-:W2:Y:S04]  /*32e10*/  LDL R28, [R1+0x22c0] ;  /* 0x0022c000011c7983 */ /* 0x000ea80000100800 */
[----:B0-----:R-:W2:Y:S01]  /*32e20*/  LDL R5, [R1+0x22c8] ;  /* 0x0022c80001057983 */ /* 0x001ea20000100800 */
[----:B------:R-:W-:Y:S01]  /*32e30*/  PRMT R0, RZ, 0x7610, R0 ;  /* 0x00007610ff007816 */ /* 0x000fe20000000000 */
[----:B----4-:R-:W-:-:S02]  /*32e40*/  @P1 IMAD.MOV.U32 R3, RZ, RZ, R6 ;  /* 0x000000ffff031224 */ /* 0x010fc400078e0006 */
[----:B------:R0:W-:Y:S04]  /*32e50*/  STL [R1+0x38], R26 ;  /* 0x0000381a01007387 */ /* 0x0001e80000100800 */
[----:B------:R-:W4:Y:S04]  /*32e60*/  LDL R22, [R1+0x22b8] ;  /* 0x0022b80001167983 */ /* 0x000f280000100800 */
[----:B------:R-:W4:Y:S04]  /*32e70*/  LDL R15, [R1+0x22ac] ;  /* 0x0022ac00010f7983 */ /* 0x000f280000100800 */
[----:B0-----:R-:W4:Y:S04]  /*32e80*/  LDL R26, [R1+0x22b4] ;  /* 0x0022b400011a7983 */ /* 0x001f280000100800 */
[----:B------:R0:W-:Y:S04]  /*32e90*/  STL [R1+0x34], R14 ;  /* 0x0000340e01007387 */ /* 0x0001e80000100800 */
[----:B------:R-:W4:Y:S04]  /*32ea0*/  LDL R6, [R1+0x22a8] ;  /* 0x0022a80001067983 */ /* 0x000f280000100800 */
[----:B0-----:R-:W4:Y:S04]  /*32eb0*/  LDL R14, [R1+0x22b0] ;  /* 0x0022b000010e7983 */ /* 0x001f280000100800 */
[----:B---3--:R0:W-:Y:S04]  /*32ec0*/  STL [R1+0x30], R7 ;  /* 0x0000300701007387 */ /* 0x0081e80000100800 */
[----:B------:R-:W3:Y:S04]  /*32ed0*/  LDL R11, [R1+0x229c] ;  /* 0x00229c00010b7983 */ /* 0x000ee80000100800 */
[----:B------:R-:W3:Y:S04]  /*32ee0*/  LDL R9, [R1+0x22a0] ;  /* 0x0022a00001097983 */ /* 0x000ee80000100800 */
[----:B0-----:R-:W3:Y:S01]  /*32ef0*/  LDL R7, [R1+0x22a4] ;  /* 0x0022a40001077983 */ /* 0x001ee20000100800 */
[----:B--2---:R-:W-:Y:S01]  /*32f00*/  @P1 IMAD.MOV.U32 R2, RZ, RZ, R5 ;  /* 0x000000ffff021224 */ /* 0x004fe200078e0005 */
[----:B------:R-:W-:-:S02]  /*32f10*/  ISETP.GT.AND P2, PT, R4, 0x77, PT ;  /* 0x000000770400780c */ /* 0x000fc40003f44270 */
[----:B------:R-:W-:Y:S02]  /*32f20*/  PRMT R27, RZ, 0x7610, R27 ;  /* 0x00007610ff1b7816 */ /* 0x000fe4000000001b */
[----:B------:R-:W-:Y:S02]  /*32f30*/  PRMT R20, RZ, 0x7610, R20 ;  /* 0x00007610ff147816 */ /* 0x000fe40000000014 */
[----:B------:R-:W-:Y:S01]  /*32f40*/  PRMT R13, RZ, 0x7610, R13 ;  /* 0x00007610ff0d7816 */ /* 0x000fe2000000000d */
[----:B------:R0:W2:Y:S04]  /*32f50*/  @P1 LDG.E.U8 R0, desc[UR32][R2.64] ;  /* 0x0000002002001981 */ /* 0x0000a8000c1e1100 */
[----:B------:R-:W2:Y:S01]  /*32f60*/  LDL R5, [R1+0x2294] ;  /* 0x0022940001057983 */ /* 0x000ea20000100800 */
[----:B0-----:R-:W-:-:S02]  /*32f70*/  @P1 IMAD.MOV.U32 R2, RZ, RZ, R28 ;  /* 0x000000ffff021224 */ /* 0x001fc400078e001c */
[----:B------:R-:W-:-:S05]  /*32f80*/  @P1 IMAD.MOV.U32 R3, RZ, RZ, R29 ;  /* 0x000000ffff031224 */ /* 0x000fca00078e001d */
[----:B------:R4:W2:Y:S02]  /*32f90*/  @P1 LDG.E.U8 R27, desc[UR32][R2.64] ;  /* 0x00000020021b1981 */ /* 0x0008a4000c1e1100 */
[----:B----4-:R-:W-:Y:S02]  /*32fa0*/  @P1 IMAD.MOV.U32 R2, RZ, RZ, R22 ;  /* 0x000000ffff021224 */ /* 0x010fe400078e0016 */
[----:B------:R-:W-:-:S05]  /*32fb0*/  @P1 IMAD.MOV.U32 R3, RZ, RZ, R26 ;  /* 0x000000ffff031224 */ /* 0x000fca00078e001a */
[----:B------:R0:W4:Y:S01]  /*32fc0*/  @P1 LDG.E.U8 R20, desc[UR32][R2.64] ;  /* 0x0000002002141981 */ /* 0x000122000c1e1100 */
[----:B------:R-:W-:Y:S01]  /*32fd0*/  PRMT R12, RZ, 0x7610, R12 ;  /* 0x00007610ff0c7816 */ /* 0x000fe2000000000c */
[----:B0-----:R-:W-:Y:S02]  /*32fe0*/  @P2 IMAD.MOV.U32 R2, RZ, RZ, R14 ;  /* 0x000000ffff022224 */ /* 0x001fe400078e000e */
[----:B------:R-:W-:-:S05]  /*32ff0*/  @P2 IMAD.MOV.U32 R3, RZ, RZ, R15 ;  /* 0x000000ffff032224 */ /* 0x000fca00078e000f */
[----:B------:R0:W4:Y:S01]  /*33000*/  @P2 LDG.E.U8 R13, desc[UR32][R2.64] ;  /* 0x00000020020d2981 */ /* 0x000122000c1e1100 */
[----:B------:R-:W-:Y:S01]  /*33010*/  PRMT R8, RZ, 0x7610, R8 ;  /* 0x00007610ff087816 */ /* 0x000fe20000000008 */
[----:B0-----:R-:W-:Y:S02]  /*33020*/  @P2 IMAD.MOV.U32 R2, RZ, RZ, R6 ;  /* 0x000000ffff022224 */ /* 0x001fe400078e0006 */
[----:B---3--:R-:W-:-:S05]  /*33030*/  @P2 IMAD.MOV.U32 R3, RZ, RZ, R7 ;  /* 0x000000ffff032224 */ /* 0x008fca00078e0007 */
[----:B------:R0:W3:Y:S02]  /*33040*/  @P2 LDG.E.U8 R12, desc[UR32][R2.64] ;  /* 0x00000020020c2981 */ /* 0x0000e4000c1e1100 */
[----:B0-----:R-:W-:Y:S02]  /*33050*/  @P2 IMAD.MOV.U32 R2, RZ, RZ, R9 ;  /* 0x000000ffff022224 */ /* 0x001fe400078e0009 */
[----:B------:R-:W-:-:S05]  /*33060*/  @P2 IMAD.MOV.U32 R3, RZ, RZ, R11 ;  /* 0x000000ffff032224 */ /* 0x000fca00078e000b */
[----:B------:R0:W4:Y:S04]  /*33070*/  @P2 LDG.E.U8 R8, desc[UR32][R2.64] ;  /* 0x0000002002082981 */ /* 0x000128000c1e1100 */
[----:B--2---:R1:W-:Y:S04]  /*33080*/  STL [R1+0x2c], R0 ;  /* 0x00002c0001007387 */ /* 0x0043e80000100800 */
[----:B------:R-:W2:Y:S04]  /*33090*/  LDL R7, [R1+0x222c] ;  /* 0x00222c0001077983 */ /* 0x000ea80000100800 */
[----:B------:R-:W3:Y:S04]  /*330a0*/  LDL R6, [R1+0x2230] ;  /* 0x0022300001067983 */ /* 0x000ee80000100800 */
[----:B-1----:R-:W2:Y:S01]  /*330b0*/  LDL R0, [R1+0x2298] ;  /* 0x0022980001007983 */ /* 0x002ea20000100800 */
[----:B------:R-:W-:-:S02]  /*330c0*/  ISETP.GT.AND P1, PT, R4, 0x7b, PT ;  /* 0x0000007b0400780c */ /* 0x000fc40003f24270 */
[----:B------:R-:W-:Y:S01]  /*330d0*/  PRMT R10, RZ, 0x7610, R10 ;  /* 0x00007610ff0a7816 */ /* 0x000fe2000000000a */
[----:B0-----:R-:W-:Y:S01]  /*330e0*/  @P2 IMAD.MOV.U32 R3, RZ, RZ, R5 ;  /* 0x000000ffff032224 */ /* 0x001fe200078e0005 */
[----:B------:R-:W-:Y:S01]  /*330f0*/  PRMT R18, RZ, 0x7610, R18 ;  /* 0x00007610ff127816 */ /* 0x000fe20000000012 */
[----:B----4-:R0:W-:Y:S04]  /*33100*/  STL [R1+0x18], R8 ;  /* 0x0000180801007387 */ /* 0x0101e80000100800 */
[----:B------:R-:W4:Y:S04]  /*33110*/  LDL R5, [R1+0x2228] ;  /* 0x0022280001057983 */ /* 0x000f280000100800 */
[----:B------:R-:W4:Y:S04]  /*33120*/  LDL R11, [R1+0x221c] ;  /* 0x00221c00010b7983 */ /* 0x000f280000100800 */
[----:B0-----:R-:W4:Y:S01]  /*33130*/  LDL R8, [R1+0x2224] ;  /* 0x0022240001087983 */ /* 0x001f220000100800 */
[----:B--2---:R-:W-:-:S03]  /*33140*/  @P2 IMAD.MOV.U32 R2, RZ, RZ, R0 ;  /* 0x000000ffff022224 */ /* 0x004fc600078e0000 */
[----:B------:R-:W2:Y:S04]  /*33150*/  LDL R0, [R1+0x2220] ;  /* 0x0022200001007983 */ /* 0x000ea80000100800 */
[----:B------:R3:W2:Y:S02]  /*33160*/  @P2 LDG.E.U8 R10, desc[UR32][R2.64] ;  /* 0x00000020020a2981 */ /* 0x0006a4000c1e1100 */
[----:B---3--:R-:W-:Y:S02]  /*33170*/  @P1 IMAD.MOV.U32 R2, RZ, RZ, R6 ;  /* 0x000000ffff021224 */ /* 0x008fe400078e0006 */
[----:B------:R-:W-:-:S05]  /*33180*/  @P1 IMAD.MOV.U32 R3, RZ, RZ, R7 ;  /* 0x000000ffff031224 */ /* 0x000fca00078e0007 */
[----:B------:R0:W3:Y:S04]  /*33190*/  @P1 LDG.E.U8 R18, desc[UR32][R2.64] ;  /* 0x0000002002121981 */ /* 0x0000e8000c1e1100 */
[----:B------:R-:W-:Y:S04]  /*331a0*/  STL [R1+0x28], R27 ;  /* 0x0000281b01007387 */ /* 0x000fe80000100800 */
[----:B------:R-:W3:Y:S04]  /*331b0*/  LDL R7, [R1+0x2214] ;  /* 0x0022140001077983 */ /* 0x000ee80000100800 */
[----:B------:R-:W-:Y:S04]  /*331c0*/  STL [R1+0x24], R20 ;  /* 0x0000241401007387 */ /* 0x000fe80000100800 */
[----:B------:R-:W3:Y:S01]  /*331d0*/  LDL R6, [R1+0x2218] ;  /* 0x0022180001067983 */ /* 0x000ee20000100800 */
[----:B------:R-:W1:Y:S03]  /*331e0*/  S2R R9, SR_TID.X ;  /* 0x0000000000097919 */ /* 0x000e660000002100 */
[----:B------:R0:W-:Y:S04]  /*331f0*/  STL [R1+0x1c], R12 ;  /* 0x00001c0c01007387 */ /* 0x0001e80000100800 */
[----:B------:R-:W-:Y:S04]  /*33200*/  STL [R1+0x20], R13 ;  /* 0x0000200d01007387 */ /* 0x000fe80000100800 */
[----:B0-----:R-:W3:Y:S01]  /*33210*/  LDL R12, [R1+0x220c] ;  /* 0x00220c00010c7983 */ /* 0x001ee20000100800 */
[----:B------:R-:W-:-:S02]  /*33220*/  ISETP.GT.AND P2, PT, R4, 0x7c, PT ;  /* 0x0000007c0400780c */ /* 0x000fc40003f44270 */
[C---:B------:R-:W-:Y:S02]  /*33230*/  ISETP.GT.AND P3, PT, R4.reuse, 0x7d, PT ;  /* 0x0000007d0400780c */ /* 0x040fe40003f64270 */
[C---:B------:R-:W-:Y:S02]  /*33240*/  ISETP.GT.AND P4, PT, R4.reuse, 0x7e, PT ;  /* 0x0000007e0400780c */ /* 0x040fe40003f84270 */
[----:B------:R-:W-:Y:S02]  /*33250*/  ISETP.GT.AND P5, PT, R4, 0x7f, PT ;  /* 0x0000007f0400780c */ /* 0x000fe40003fa4270 */
[----:B-1----:R-:W-:-:S04]  /*33260*/  LOP3.LUT R9, R9, 0x3f, RZ, 0xc0, !PT ;  /* 0x0000003f09097812 */ /* 0x002fc800078ec0ff */
[----:B------:R-:W-:-:S04]  /*33270*/  LOP3.LUT R9, R9, 0x40, RZ, 0xfc, !PT ;  /* 0x0000004009097812 */ /* 0x000fc800078efcff */
[----:B------:R-:W-:Y:S01]  /*33280*/  ISETP.GE.AND P6, PT, R9, R4, PT ;  /* 0x000000040900720c */ /* 0x000fe20003fc6270 */
[----:B----4-:R-:W-:Y:S02]  /*33290*/  @P1 IMAD.MOV.U32 R4, RZ, RZ, R5 ;  /* 0x000000ffff041224 */ /* 0x010fe400078e0005 */
[----:B------:R-:W-:Y:S01]  /*332a0*/  @P1 IMAD.MOV.U32 R5, RZ, RZ, R8 ;  /* 0x000000ffff051224 */ /* 0x000fe200078e0008 */
[----:B------:R-:W-:Y:S02]  /*332b0*/  PRMT R16, RZ, 0x7610, R16 ;  /* 0x00007610ff107816 */ /* 0x000fe40000000010 */
[----:B------:R-:W-:-:S04]  /*332c0*/  PRMT R2, RZ, 0x7610, R2 ;  /* 0x00007610ff027816 */ /* 0x000fc80000000002 */
[----:B------:R0:W4:Y:S01]  /*332d0*/  @P1 LDG.E.U8 R16, desc[UR32][R4.64] ;  /* 0x0000002004101981 */ /* 0x000122000c1e1100 */
[----:B------:R-:W-:Y:S01]  /*332e0*/  PRMT R3, RZ, 0x7610, R3 ;  /* 0x00007610ff037816 */ /* 0x000fe20000000003 */
[----:B0-----:R-:W-:Y:S02]  /*332f0*/  @P1 IMAD.MOV.U32 R5, RZ, RZ, R11 ;  /* 0x000000ffff051224 */ /* 0x001fe400078e000b */
[----:B--2---:R0:W-:Y:S04]  /*33300*/  STL [R1+0x14], R10 ;  /* 0x0000140a01007387 */ /* 0x0041e80000100800 */
[----:B0-----:R-:W2:Y:S04]  /*33310*/  LDL R10, [R1+0x2210] ;  /* 0x00221000010a7983 */ /* 0x001ea80000100800 */
[----:B---3--:R-:W-:Y:S04]  /*33320*/  STL [R1+0x3318], R18 ;  /* 0x0033181201007387 */ /* 0x008fe80000100800 */
[----:B------:R-:W3:Y:S04]  /*33330*/  LDL R9, [R1+0x2204] ;  /* 0x0022040001097983 */ /* 0x000ee80000100800 */
[----:B------:R-:W3:Y:S01]  /*33340*/  LDL R8, [R1+0x2208] ;  /* 0x0022080001087983 */ /* 0x000ee20000100800 */
[----:B------:R-:W-:-:S03]  /*33350*/  @P1 IMAD.MOV.U32 R4, RZ, RZ, R0 ;  /* 0x000000ffff041224 */ /* 0x000fc600078e0000 */
[----:B------:R0:W3:Y:S04]  /*33360*/  @P1 LDG.E.U8 R3, desc[UR32][R6.64] ;  /* 0x0000002006031981 */ /* 0x0000e8000c1e1100 */
[----:B------:R1:W3:Y:S01]  /*33370*/  @P1 LDG.E.U8 R2, desc[UR32][R4.64] ;  /* 0x0000002004021981 */ /* 0x0002e2000c1e1100 */
[----:B0-----:R-:W-:Y:S01]  /*33380*/  @P2 IMAD.MOV.U32 R7, RZ, RZ, R12 ;  /* 0x000000ffff072224 */ /* 0x001fe200078e000c */
[----:B-1----:R-:W-:Y:S02]  /*33390*/  PRMT R4, RZ, 0x7610, R4 ;  /* 0x00007610ff047816 */ /* 0x002fe40000000004 */
[----:B------:R-:W-:Y:S01]  /*333a0*/  PRMT R5, RZ, 0x7610, R5 ;  /* 0x00007610ff057816 */ /* 0x000fe20000000005 */
[----:B----4-:R-:W-:Y:S04]  /*333b0*/  STL [R1+0x331c], R16 ;  /* 0x00331c1001007387 */ /* 0x010fe80000100800 */
[----:B------:R-:W4:Y:S04]  /*333c0*/  LDL R11, [R1+0x21fc] ;  /* 0x0021fc00010b7983 */ /* 0x000f280000100800 */
[----:B------:R-:W4:Y:S01]  /*333d0*/  LDL R0, [R1+0x2200] ;  /* 0x0022000001007983 */ /* 0x000f220000100800 */
[----:B--2---:R-:W-:-:S05]  /*333e0*/  @P2 IMAD.MOV.U32 R6, RZ, RZ, R10 ;  /* 0x000000ffff062224 */ /* 0x004fca00078e000a */
[----:B------:R0:W2:Y:S04]  /*333f0*/  @P2 LDG.E.U8 R4, desc[UR32][R6.64] ;  /* 0x0000002006042981 */ /* 0x0000a8000c1e1100 */
[----:B---3--:R4:W3:Y:S04]  /*33400*/  @P2 LDG.E.U8 R5, desc[UR32][R8.64] ;  /* 0x0000002008052981 */ /* 0x0088e8000c1e1100 */
[----:B------:R1:W-:Y:S04]  /*33410*/  STL [R1+0x3320], R2 ;  /* 0x0033200201007387 */ /* 0x0003e80000100800 */
[----:B------:R-:W-:Y:S04]  /*33420*/  STL [R1+0x3324], R3 ;  /* 0x0033240301007387 */ /* 0x000fe80000100800 */
[----:B------:R-:W3:Y:S04]  /*33430*/  LDL R10, [R1+0x21f4] ;  /* 0x0021f400010a7983 */ /* 0x000ee80000100800 */
[----:B-1----:R-:W3:Y:S01]  /*33440*/  LDL R2, [R1+0x21f8] ;  /* 0x0021f80001027983 */ /* 0x002ee20000100800 */
[----:B0-----:R-:W-:-:S02]  /*33450*/  PRMT R6, RZ, 0x7610, R6 ;  /* 0x00007610ff067816 */ /* 0x001fc40000000006 */
[----:B------:R-:W-:Y:S01]  /*33460*/  PRMT R7, RZ, 0x7610, R7 ;  /* 0x00007610ff077816 */ /* 0x000fe20000000007 */
[----:B----4-:R-:W-:Y:S02]  /*33470*/  @P2 IMAD.MOV.U32 R9, RZ, RZ, R11 ;  /* 0x000000ffff092224 */ /* 0x010fe400078e000b */
[----:B------:R-:W-:-:S05]  /*33480*/  @P2 IMAD.MOV.U32 R8, RZ, RZ, R0 ;  /* 0x000000ffff082224 */ /* 0x000fca00078e0000 */
[----:B------:R0:W4:Y:S04]  /*33490*/  @P2 LDG.E.U8 R6, desc[UR32][R8.64] ;  /* 0x0000002008062981 */ /* 0x000128000c1e1100 */
[----:B--2---:R1:W-:Y:S04]  /*334a0*/  STL [R1+0x32f8], R4 ;  /* 0x0032f80401007387 */ /* 0x0043e80000100800 */
[----:B------:R-:W2:Y:S04]  /*334b0*/  LDL R14, [R1+0x21ec] ;  /* 0x0021ec00010e7983 */ /* 0x000ea80000100800 */
[----:B-1----:R-:W2:Y:S04]  /*334c0*/  LDL R4, [R1+0x21f0] ;  /* 0x0021f00001047983 */ /* 0x002ea80000100800 */
[----:B---3--:R-:W-:Y:S04]  /*334d0*/  STL [R1+0x32fc], R5 ;  /* 0x0032fc0501007387 */ /* 0x008fe80000100800 */
[----:B------:R-:W3:Y:S04]  /*334e0*/  LDL R13, [R1+0x21e4] ;  /* 0x0021e400010d7983 */ /* 0x000ee80000100800 */
[----:B------:R-:W3:Y:S01]  /*334f0*/  LDL R12, [R1+0x21e8] ;  /* 0x0021e800010c7983 */ /* 0x000ee20000100800 */
[----:B------:R-:W-:Y:S01]  /*33500*/  @P2 IMAD.MOV.U32 R11, RZ, RZ, R10 ;  /* 0x000000ffff0b2224 */ /* 0x000fe200078e000a */
[----:B0-----:R-:W-:-:S02]  /*33510*/  PRMT R8, RZ, 0x7610, R8 ;  /* 0x00007610ff087816 */ /* 0x001fc40000000008 */
[----:B------:R-:W-:Y:S01]  /*33520*/  PRMT R9, RZ, 0x7610, R9 ;  /* 0x00007610ff097816 */ /* 0x000fe20000000009 */
[----:B------:R-:W3:Y:S04]  /*33530*/  LDL R3, [R1+0x21dc] ;  /* 0x0021dc0001037983 */ /* 0x000ee80000100800 */
[----:B------:R-:W3:Y:S01]  /*33540*/  LDL R0, [R1+0x21e0] ;  /* 0x0021e00001007983 */ /* 0x000ee20000100800 */
[----:B------:R-:W-:-:S05]  /*33550*/  @P2 IMAD.MOV.U32 R10, RZ, RZ, R2 ;  /* 0x000000ffff0a2224 */ /* 0x000fca00078e0002 */
[----:B------:R2:W3:Y:S04]  /*33560*/  @P2 LDG.E.U8 R7, desc[UR32][R10.64] ;  /* 0x000000200a072981 */ /* 0x0004e8000c1e1100 */
[----:B----4-:R0:W-:Y:S04]  /*33570*/  STL [R1+0x3300], R6 ;  /* 0x0033000601007387 */ /* 0x0101e80000100800 */
[----:B------:R-:W4:Y:S04]  /*33580*/  LDL R2, [R1+0x21d8] ;  /* 0x0021d80001027983 */ /* 0x000f280000100800 */
[----:B0-----:R-:W4:Y:S01]  /*33590*/  LDL R6, [R1+0x21d4] ;  /* 0x0021d40001067983 */ /* 0x001f220000100800 */
[----:B--2---:R-:W-:-:S02]  /*335a0*/  @P3 IMAD.MOV.U32 R11, RZ, RZ, R14 ;  /* 0x000000ffff0b3224 */ /* 0x004fc400078e000e */
[----:B------:R-:W-:Y:S01]  /*335b0*/  @P3 IMAD.MOV.U32 R10, RZ, RZ, R4 ;  /* 0x000000ffff0a3224 */ /* 0x000fe200078e0004 */
[----:B---3--:R-:W2:Y:S04]  /*335c0*/  @P3 LDG.E.U8 R9, desc[UR32][R12.64] ;  /* 0x000000200c093981 */ /* 0x008ea8000c1e1100 */
[----:B------:R0:W3:Y:S04]  /*335d0*/  @P3 LDG.E.U8 R8, desc[UR32][R10.64] ;  /* 0x000000200a083981 */ /* 0x0000e8000c1e1100 */
[----:B------:R-:W-:Y:S04]  /*335e0*/  STL [R1+0x3304], R7 ;  /* 0x0033040701007387 */ /* 0x000fe80000100800 */
[----:B------:R-:W2:Y:S04]  /*335f0*/  LDL R5, [R1+0x21cc] ;  /* 0x0021cc0001057983 */ /* 0x000ea80000100800 */
[----:B------:R-:W2:Y:S01]  /*33600*/  LDL R4, [R1+0x21d0] ;  /* 0x0021d00001047983 */ /* 0x000ea20000100800 */
[----:B0-----:R-:W-:Y:S01]  /*33610*/  PRMT R10, RZ, 0x7610, R10 ;  /* 0x00007610ff0a7816 */ /* 0x001fe2000000000a */
[----:B------:R-:W-:-:S02]  /*33620*/  @P3 IMAD.MOV.U32 R12, RZ, RZ, R0 ;  /* 0x000000ffff0c3224 */ /* 0x000fc400078e0000 */
[----:B------:R-:W-:-:S05]  /*33630*/  @P3 IMAD.MOV.U32 R13, RZ, RZ, R3 ;  /* 0x000000ffff0d3224 */ /* 0x000fca00078e0003 */
[----:B------:R0:W2:Y:S01]  /*33640*/  @P3 LDG.E.U8 R10, desc[UR32][R12.64] ;  /* 0x000000200c0a3981 */ /* 0x0000a2000c1e1100 */
[----:B------:R-:W-:Y:S02]  /*33650*/  PRMT R11, RZ, 0x7610, R11 ;  /* 0x00007610ff0b7816 */ /* 0x000fe4000000000b */
[----:B0-----:R-:W-:Y:S01]  /*33660*/  PRMT R12, RZ, 0x7610, R12 ;  /* 0x00007610ff0c7816 */ /* 0x001fe2000000000c */
[----:B----4-:R-:W-:Y:S02]  /*33670*/  @P3 IMAD.MOV.U32 R14, RZ, RZ, R2 ;  /* 0x000000ffff0e3224 */ /* 0x010fe400078e0002 */
[----:B------:R-:W-:-:S05]  /*33680*/  @P3 IMAD.MOV.U32 R15, RZ, RZ, R6 ;  /* 0x000000ffff0f3224 */ /* 0x000fca00078e0006 */
[----:B------:R0:W4:Y:S04]  /*33690*/  @P3 LDG.E.U8 R11, desc[UR32][R14.64] ;  /* 0x000000200e0b3981 */ /* 0x000128000c1e1100 */
[----:B---3--:R-:W-:Y:S04]  /*336a0*/  STL [R1+0x32cc], R8 ;  /* 0x0032cc0801007387 */ /* 0x008fe80000100800 */
[----:B--2---:R-:W-:Y:S04]  /*336b0*/  STL [R1+0x32d0], R9 ;  /* 0x0032d00901007387 */ /* 0x004fe80000100800 */
[----:B------:R-:W2:Y:S04]  /*336c0*/  LDL R3, [R1+0x21c4] ;  /* 0x0021c40001037983 */ /* 0x000ea80000100800 */
[----:B------:R-:W3:Y:S01]  /*336d0*/  LDL R0, [R1+0x21c8] ;  /* 0x0021c80001007983 */ /* 0x000ee20000100800 */
[----:B0-----:R-:W-:-:S02]  /*336e0*/  @P4 IMAD.MOV.U32 R15, RZ, RZ, R5 ;  /* 0x000000ffff0f4224 */ /* 0x001fc400078e0005 */
[----:B------:R-:W-:-:S05]  /*336f0*/  @P4 IMAD.MOV.U32 R14, RZ, RZ, R4 ;  /* 0x000000ffff0e4224 */ /* 0x000fca00078e0004 */
[----:B------:R2:W3:Y:S01]  /*33700*/  @P4 LDG.E.U8 R12, desc[UR32][R14.64] ;  /* 0x000000200e0c4981 */ /* 0x0004e2000c1e1100 */
[----:B------:R-:W-:-:S03]  /*33710*/  PRMT R13, RZ, 0x7610, R13 ;  /* 0x00007610ff0d7816 */ /* 0x000fc6000000000d */
[----:B------:R0:W-:Y:S04]  /*33720*/  STL [R1+0x32d4], R10 ;  /* 0x0032d40a01007387 */ /* 0x0001e80000100800 */
[----:B------:R-:W3:Y:S04]  /*33730*/  LDL R2, [R1+0x21c0] ;  /* 0x0021c00001027983 */ /* 0x000ee80000100800 */
[----:B------:R-:W3:Y:S04]  /*33740*/  LDL R16, [R1+0x21bc] ;  /* 0x0021bc0001107983 */ /* 0x000ee80000100800 */
[----:B----4-:R-:W-:Y:S04]  /*33750*/  STL [R1+0x32d8], R11 ;  /* 0x0032d80b01007387 */ /* 0x010fe80000100800 */
[----:B0-----:R-:W4:Y:S04]  /*33760*/  LDL R10, [R1+0x21b4] ;  /* 0x0021b400010a7983 */ /* 0x001f280000100800 */
[----:B------:R-:W4:Y:S04]  /*33770*/  LDL R9, [R1+0x21b8] ;  /* 0x0021b80001097983 */ /* 0x000f280000100800 */
[----:B------:R-:W4:Y:S04]  /*33780*/  LDL R8, [R1+0x21ac] ;  /* 0x0021ac0001087983 */ /* 0x000f280000100800 */
[----:B------:R-:W4:Y:S01]  /*33790*/  LDL R7, [R1+0x21b0] ;  /* 0x0021b00001077983 */ /* 0x000f220000100800 */
[----:B--2---:R-:W-:-:S02]  /*337a0*/  @P4 IMAD.MOV.U32 R15, RZ, RZ, R3 ;  /* 0x000000ffff0f4224 */ /* 0x004fc400078e0003 */
[----:B---3--:R-:W-:-:S05]  /*337b0*/  @P4 IMAD.MOV.U32 R14, RZ, RZ, R0 ;  /* 0x000000ffff0e4224 */ /* 0x008fca00078e0000 */
[----:B------:R0:W2:Y:S04]  /*337c0*/  @P4 LDG.E.U8 R13, desc[UR32][R14.64] ;  /* 0x000000200e0d4981 */ /* 0x0000a8000c1e1100 */
[----:B------:R1:W-:Y:S04]  /*337d0*/  STL [R1+0x32a4], R12 ;  /* 0x0032a40c01007387 */ /* 0x0003e80000100800 */
[----:B------:R-:W3:Y:S04]  /*337e0*/  LDL R6, [R1+0x21a4] ;  /* 0x0021a40001067983 */ /* 0x000ee80000100800 */
[----:B------:R-:W3:Y:S04]  /*337f0*/  LDL R5, [R1+0x21a8] ;  /* 0x0021a80001057983 */ /* 0x000ee80000100800 */
[----:B------:R-:W3:Y:S04]  /*33800*/  LDL R4, [R1+0x219c] ;  /* 0x00219c0001047983 */ /* 0x000ee80000100800 */
[----:B------:R-:W3:Y:S04]  /*33810*/  LDL R3, [R1+0x21a0] ;  /* 0x0021a00001037983 */ /* 0x000ee80000100800 */
[----:B------:R-:W3:Y:S01]  /*33820*/  LDL R0, [R1+0x2198] ;  /* 0x0021980001007983 */ /* 0x000ee20000100800 */
[----:B0-----:R-:W-:Y:S01]  /*33830*/  @P4 IMAD.MOV.U32 R14, RZ, RZ, R2 ;  /* 0x000000ffff0e4224 */ /* 0x001fe200078e0002 */
[----:B------:R-:W-:Y:S01]  /*33840*/  PRMT R17, RZ, 0x7610, R17 ;  /* 0x00007610ff117816 */ /* 0x000fe20000000011 */
[----:B------:R-:W-:Y:S01]  /*33850*/  @P4 IMAD.MOV.U32 R15, RZ, RZ, R16 ;  /* 0x000000ffff0f4224 */ /* 0x000fe200078e0010 */
[----:B------:R-:W-:-:S04]  /*33860*/  PRMT R19, RZ, 0x7610, R19 ;  /* 0x00007610ff137816 */ /* 0x000fc80000000013 */
[----:B------:R4:W3:Y:S01]  /*33870*/  @P4 LDG.E.U8 R17, desc[UR32][R14.64] ;  /* 0x000000200e114981 */ /* 0x0008e2000c1e1100 */
[----:B------:R-:W-:Y:S02]  /*33880*/  PRMT R21, RZ, 0x7610, R21 ;  /* 0x00007610ff157816 */ /* 0x000fe40000000015 */
[----:B------:R-:W-:Y:S02]  /*33890*/  PRMT R23, RZ, 0x7610, R23 ;  /* 0x00007610ff177816 */ /* 0x000fe40000000017 */
[----:B------:R-:W-:Y:S01]  /*338a0*/  PRMT R24, RZ, 0x7610, R24 ;  /* 0x00007610ff187816 */ /* 0x000fe20000000018 */
[----:B----4-:R-:W-:Y:S02]  /*338b0*/  @P4 IMAD.MOV.U32 R15, RZ, RZ, R10 ;  /* 0x000000ffff0f4224 */ /* 0x010fe400078e000a */
[----:B------:R-:W-:-:S05]  /*338c0*/  @P4 IMAD.MOV.U32 R14, RZ, RZ, R9 ;  /* 0x000000ffff0e4224 */ /* 0x000fca00078e0009 */
[----:B------:R0:W4:Y:S02]  /*338d0*/  @P4 LDG.E.U8 R19, desc[UR32][R14.64] ;  /* 0x000000200e134981 */ /* 0x000124000c1e1100 */
[----:B0-----:R-:W-:Y:S02]  /*338e0*/  @P5 IMAD.MOV.U32 R14, RZ, RZ, R7 ;  /* 0x000000ffff0e5224 */ /* 0x001fe400078e0007 */
[----:B------:R-:W-:-:S05]  /*338f0*/  @P5 IMAD.MOV.U32 R15, RZ, RZ, R8 ;  /* 0x000000ffff0f5224 */ /* 0x000fca00078e0008 */
[----:B------:R3:W4:Y:S04]  /*33900*/  @P5 LDG.E.U8 R21, desc[UR32][R14.64] ;  /* 0x000000200e155981 */ /* 0x000728000c1e1100 */
[----:B--2---:R-:W-:Y:S04]  /*33910*/  STL [R1+0x32a8], R13 ;  /* 0x0032a80d01007387 */ /* 0x004fe80000100800 */
[----:B------:R-:W2:Y:S01]  /*33920*/  LDL R2, [R1+0x2194] ;  /* 0x0021940001027983 */ /* 0x000ea20000100800 */
[----:B---3--:R-:W-:Y:S02]  /*33930*/  @P5 IMAD.MOV.U32 R15, RZ, RZ, R6 ;  /* 0x000000ffff0f5224 */ /* 0x008fe400078e0006 */
[----:B------:R-:W-:-:S05]  /*33940*/  @P5 IMAD.MOV.U32 R14, RZ, RZ, R5 ;  /* 0x000000ffff0e5224 */ /* 0x000fca00078e0005 */
[----:B------:R0:W3:Y:S02]  /*33950*/  @P5 LDG.E.U8 R23, desc[UR32][R14.64] ;  /* 0x000000200e175981 */ /* 0x0000e4000c1e1100 */
[----:B0-----:R-:W-:Y:S02]  /*33960*/  @P5 IMAD.MOV.U32 R14, RZ, RZ, R3 ;  /* 0x000000ffff0e5224 */ /* 0x001fe400078e0003 */
[----:B------:R-:W-:-:S05]  /*33970*/  @P5 IMAD.MOV.U32 R15, RZ, RZ, R4 ;  /* 0x000000ffff0f5224 */ /* 0x000fca00078e0004 */
[----:B------:R0:W3:Y:S01]  /*33980*/  @P5 LDG.E.U8 R24, desc[UR32][R14.64] ;  /* 0x000000200e185981 */ /* 0x0000e2000c1e1100 */
[----:B------:R-:W-:Y:S01]  /*33990*/  PRMT R25, RZ, 0x7610, R25 ;  /* 0x00007610ff197816 */ /* 0x000fe20000000019 */
[----:B0-----:R-:W-:Y:S02]  /*339a0*/  @P5 IMAD.MOV.U32 R14, RZ, RZ, R0 ;  /* 0x000000ffff0e5224 */ /* 0x001fe400078e0000 */
[----:B------:R-:W-:Y:S04]  /*339b0*/  STL [R1+0x32ac], R17 ;  /* 0x0032ac1101007387 */ /* 0x000fe80000100800 */
[----:B----4-:R-:W-:Y:S04]  /*339c0*/  STL [R1+0x32b0], R19 ;  /* 0x0032b01301007387 */ /* 0x010fe80000100800 */
[----:B------:R-:W-:Y:S01]  /*339d0*/  STL [R1+0x3234], R21 ;  /* 0x0032341501007387 */ /* 0x000fe20000100800 */
[----:B--2---:R-:W-:-:S05]  /*339e0*/  @P5 IMAD.MOV.U32 R15, RZ, RZ, R2 ;  /* 0x000000ffff0f5224 */ /* 0x004fca00078e0002 */
[----:B------:R-:W2:Y:S01]  /*339f0*/  @P5 LDG.E.U8 R25, desc[UR32][R14.64] ;  /* 0x000000200e195981 */ /* 0x000ea2000c1e1100 */
[----:B-1----:R-:W0:Y:S01]  /*33a00*/  S2R R12, SR_TID.X ;  /* 0x00000000000c7919 */ /* 0x002e220000002100 */
[----:B------:R-:W-:Y:S06]  /*33a10*/  BAR.SYNC.DEFER_BLOCKING 0x0 ;  /* 0x0000000000007b1d */ /* 0x000fec0000010000 */
[----:B---3--:R-:W-:Y:S04]  /*33a20*/  STL [R1+0x3238], R23 ;  /* 0x0032381701007387 */ /* 0x008fe80000100800 */
[----:B------:R-:W-:Y:S04]  /*33a30*/  STL [R1+0x323c], R24 ;  /* 0x00323c1801007387 */ /* 0x000fe80000100800 */
[----:B------:R-:W3:Y:S04]  /*33a40*/  LDL.LU R27, [R1+0xfd0] ;  /* 0x000fd000011b7983 */ /* 0x000ee80000300800 */
[----:B------:R-:W4:Y:S04]  /*33a50*/  LDL.LU R28, [R1+0xfcc] ;  /* 0x000fcc00011c7983 */ /* 0x000f280000300800 */
[----:B------:R-:W4:Y:S01]  /*33a60*/  LDL.LU R29, [R1+0xfc8] ;  /* 0x000fc800011d7983 */ /* 0x000f220000300800 */
[----:B0-----:R-:W-:-:S03]  /*33a70*/  LOP3.LUT R0, R12, 0x3f, RZ, 0xc0, !PT ;  /* 0x0000003f0c007812 */ /* 0x001fc600078ec0ff */
[----:B--2---:R-:W-:Y:S04]  /*33a80*/  STL [R1+0x3240], R25 ;  /* 0x0032401901007387 */ /* 0x004fe80000100800 */
        /* <DEDUP_REMOVED lines=109> */
[----:B---3--:R-:W-:Y:S04]  /*34160*/  STS.U8 [R0+UR4], R27 ;  /* 0x0000001b00007988 */ /* 0x008fe80008000004 */
[----:B------:R-:W-:Y:S04]  /*34170*/  STL [R1+0x3248], R15 ;  /* 0x0032480f01007387 */ /* 0x000fe80000100800 */
[----:B----4-:R0:W-:Y:S04]  /*34180*/  STS.U8 [R0+UR4+0x40], R28 ;  /* 0x0000401c00007988 */ /* 0x0101e80008000004 */
[----:B0-----:R-:W2:Y:S04]  /*34190*/  LDL.LU R28, [R1+0xfc4] ;  /* 0x000fc400011c7983 */ /* 0x001ea80000300800 */
[----:B------:R-:W3:Y:S04]  /*341a0*/  LDL.LU R15, [R1+0xf2c] ;  /* 0x000f2c00010f7983 */ /* 0x000ee80000300800 */
[----:B------:R-:W-:Y:S04]  /*341b0*/  STS.U8 [R0+UR4+0x80], R29 ;  /* 0x0000801d00007988 */ /* 0x000fe80008000004 */
[----:B---3--:R0:W-:Y:S04]  /*341c0*/  STL [R1+0x3370], R15 ;  /* 0x0033700f01007387 */ /* 0x0081e80000100800 */
[----:B0-----:R-:W3:Y:S04]  /*341d0*/  LDL.LU R15, [R1+0xf30] ;  /* 0x000f3000010f7983 */ /* 0x001ee80000300800 */
[----:B------:R-:W4:Y:S04]  /*341e0*/  LDL.LU R12, [R1+0xf28] ;  /* 0x000f2800010c7983 */ /* 0x000f280000300800 */
        /* <DEDUP_REMOVED lines=25> */
[----:B--2---:R0:W-:Y:S04]  /*34380*/  STS.U8 [R0+UR4+0xc0], R28 ;  /* 0x0000c01c00007988 */ /* 0x0041e80008000004 */
[----:B0-----:R-:W2:Y:S04]  /*34390*/  LDL.LU R28, [R1+0x394] ;  /* 0x00039400011c7983 */ /* 0x001ea80000300800 */
[----:B---3--:R0:W-:Y:S04]  /*343a0*/  STS.U8 [R0+UR4+0x840], R15 ;  /* 0x0008400f00007988 */ /* 0x0081e80008000004 */
[----:B0-----:R-:W3:Y:S04]  /*343b0*/  LDL.LU R15, [R1+0x3370] ;  /* 0x00337000010f7983 */ /* 0x001ee80000300800 */
[----:B---3--:R-:W-:Y:S04]  /*343c0*/  STS.U8 [R0+UR4+0x800], R15 ;  /* 0x0008000f00007988 */ /* 0x008fe80008000004 */
[----:B----4-:R-:W-:Y:S04]  /*343d0*/  STS.U8 [R0+UR4+0x8c0], R12 ;  /* 0x0008c00c00007988 */ /* 0x010fe80008000004 */
[----:B------:R-:W-:Y:S04]  /*343e0*/  STS.U8 [R0+UR4+0x880], R14 ;  /* 0x0008800e00007988 */ /* 0x000fe80008000004 */
        /* <DEDUP_REMOVED lines=17> */
[----:B------:R0:W-:Y:S04]  /*34500*/  STS.U8 [R0+UR4+0x3040], R27 ;  /* 0x0030401b00007988 */ /* 0x0001e80008000004 */
[----:B------:R-:W-:Y:S04]  /*34510*/  STS.U8 [R0+UR4+0x3080], R16 ;  /* 0x0030801000007988 */ /* 0x000fe80008000004 */
[----:B------:R-:W-:Y:S04]  /*34520*/  STS.U8 [R0+UR4+0x30c0], R18 ;  /* 0x0030c01200007988 */ /* 0x000fe80008000004 */
[----:B------:R-:W-:Y:S04]  /*34530*/  STS.U8 [R0+UR4+0x3840], R20 ;  /* 0x0038401400007988 */ /* 0x000fe80008000004 */
[----:B------:R-:W-:Y:S04]  /*34540*/  STS.U8 [R0+UR4+0x3800], R22 ;  /* 0x0038001600007988 */ /* 0x000fe80008000004 */
[----:B------:R-:W-:Y:S04]  /*34550*/  STS.U8 [R0+UR4+0x38c0], R26 ;  /* 0x0038c01a00007988 */ /* 0x000fe80008000004 */
[----:B------:R1:W-:Y:S04]  /*34560*/  STS.U8 [R0+UR4+0x3880], R29 ;  /* 0x0038801d00007988 */ /* 0x0003e80008000004 */
[----:B0-----:R-:W3:Y:S04]  /*34570*/  LDL.LU R27, [R1+0x390] ;  /* 0x00039000011b7983 */ /* 0x001ee80000300800 */
[----:B-1----:R-:W4:Y:S04]  /*34580*/  LDL.LU R29, [R1+0x38c] ;  /* 0x00038c00011d7983 */ /* 0x002f280000300800 */
[----:B------:R-:W3:Y:S04]  /*34590*/  LDL.LU R15, [R1+0x314] ;  /* 0x00031400010f7983 */ /* 0x000ee80000300800 */
[----:B--2---:R-:W-:Y:S04]  /*345a0*/  STS.U8 [R0+UR4+0x4000], R28 ;  /* 0x0040001c00007988 */ /* 0x004fe80008000004 */
[----:B---3--:R0:W-:Y:S04]  /*345b0*/  STL [R1+0x336c], R15 ;  /* 0x00336c0f01007387 */ /* 0x0081e80000100800 */
[----:B0-----:R-:W2:Y:S04]  /*345c0*/  LDL.LU R15, [R1+0x388] ;  /* 0x00038800010f7983 */ /* 0x001ea80000300800 */
[----:B------:R-:W3:Y:S04]  /*345d0*/  LDL.LU R12, [R1+0x310] ;  /* 0x00031000010c7983 */ /* 0x000ee80000300800 */
        /* <DEDUP_REMOVED lines=23> */
[----:B------:R0:W-:Y:S04]  /*34750*/  STS.U8 [R0+UR4+0x4040], R27 ;  /* 0x0040401b00007988 */ /* 0x0001e80008000004 */
[----:B------:R-:W3:Y:S04]  /*34760*/  LDL.LU R26, [R1+0x10] ;  /* 0x00001000011a7983 */ /* 0x000ee80000300800 */
[----:B----4-:R1:W-:Y:S04]  /*34770*/  STS.U8 [R0+UR4+0x4080], R29 ;  /* 0x0040801d00007988 */ /* 0x0103e80008000004 */
[----:B0-----:R-:W4:Y:S04]  /*34780*/  LDL.LU R27, [R1+0xc] ;  /* 0x00000c00011b7983 */ /* 0x001f280000300800 */
[----:B-1----:R-:W4:Y:S04]  /*34790*/  LDL.LU R29, [R1+0x8] ;  /* 0x00000800011d7983 */ /* 0x002f280000300800 */
[----:B--2---:R0:W-:Y:S04]  /*347a0*/  STS.U8 [R0+UR4+0x40c0], R15 ;  /* 0x0040c00f00007988 */ /* 0x0041e80008000004 */
[----:B0-----:R-:W2:Y:S04]  /*347b0*/  LDL.LU R15, [R1+0x336c] ;  /* 0x00336c00010f7983 */ /* 0x001ea80000300800 */
[----:B--2---:R-:W-:Y:S04]  /*347c0*/  STS.U8 [R0+UR4+0x4840], R15 ;  /* 0x0048400f00007988 */ /* 0x004fe80008000004 */
[----:B---3--:R-:W-:Y:S04]  /*347d0*/  STS.U8 [R0+UR4+0x4800], R12 ;  /* 0x0048000c00007988 */ /* 0x008fe80008000004 */
        /* <DEDUP_REMOVED lines=17> */
[----:B------:R0:W-:Y:S02]  /*348f0*/  STS.U8 [R0+UR4+0x6880], R28 ;  /* 0x0068801c00007988 */ /* 0x0001e40008000004 */
[----:B0-----:R-:W0:Y:S02]  /*34900*/  S2R R28, SR_TID.X ;  /* 0x00000000001c7919 */ /* 0x001e240000002100 */
[----:B------:R1:W-:Y:S04]  /*34910*/  STS.U8 [R0+UR4+0x7000], R2 ;  /* 0x0070000200007988 */ /* 0x0003e80008000004 */
[----:B------:R-:W-:Y:S04]  /*34920*/  STS.U8 [R0+UR4+0x7040], R16 ;  /* 0x0070401000007988 */ /* 0x000fe80008000004 */
[----:B------:R-:W-:Y:S04]  /*34930*/  STS.U8 [R0+UR4+0x7080], R18 ;  /* 0x0070801200007988 */ /* 0x000fe80008000004 */
[----:B------:R-:W-:Y:S04]  /*34940*/  STS.U8 [R0+UR4+0x70c0], R20 ;  /* 0x0070c01400007988 */ /* 0x000fe80008000004 */
[----:B------:R-:W-:Y:S04]  /*34950*/  STS.U8 [R0+UR4+0x7840], R22 ;  /* 0x0078401600007988 */ /* 0x000fe80008000004 */
[----:B------:R-:W-:Y:S04]  /*34960*/  STS.U8 [R0+UR4+0x7800], R26 ;  /* 0x0078001a00007988 */ /* 0x000fe80008000004 */
[----:B----4-:R-:W-:Y:S04]  /*34970*/  STS.U8 [R0+UR4+0x78c0], R27 ;  /* 0x0078c01b00007988 */ /* 0x010fe80008000004 */
[----:B------:R2:W-:Y:S01]  /*34980*/  STS.U8 [R0+UR4+0x7880], R29 ;  /* 0x0078801d00007988 */ /* 0x0005e20008000004 */
[----:B0-----:R-:W-:-:S04]  /*34990*/  LOP3.LUT R28, R28, 0x3f, RZ, 0xc0, !PT ;  /* 0x0000003f1c1c7812 */ /* 0x001fc800078ec0ff */
[----:B-1----:R-:W-:Y:S02]  /*349a0*/  LOP3.LUT R2, R28, 0x8, RZ, 0x3c, !PT ;  /* 0x000000081c027812 */ /* 0x002fe400078e3cff */
[----:B------:R-:W3:Y:S04]  /*349b0*/  LDL.LU R28, [R1+0xfc0] ;  /* 0x000fc000011c7983 */ /* 0x000ee80000300800 */
[----:B--2---:R-:W2:Y:S04]  /*349c0*/  LDL.LU R29, [R1+0xfbc] ;  /* 0x000fbc00011d7983 */ /* 0x004ea80000300800 */
[----:B------:R-:W4:Y:S04]  /*349d0*/  LDL.LU R15, [R1+0xf20] ;  /* 0x000f2000010f7983 */ /* 0x000f280000300800 */
[----:B----4-:R0:W-:Y:S04]  /*349e0*/  STL [R1+0x3368], R15 ;  /* 0x0033680f01007387 */ /* 0x0101e80000100800 */
[----:B0-----:R-:W4:Y:S04]  /*349f0*/  LDL.LU R15, [R1+0xfb8] ;  /* 0x000fb800010f7983 */ /* 0x001f280000300800 */
        /* <DEDUP_REMOVED lines=22> */
[----:B------:R0:W-:Y:S04]  /*34b60*/  STL [R1+0x32e0], R0 ;  /* 0x0032e00001007387 */ /* 0x0001e80000100800 */
[----:B---3--:R1:W-:Y:S04]  /*34b70*/  STS.U8 [R2+UR4+0x100], R28 ;  /* 0x0001001c02007988 */ /* 0x0083e80008000004 */
[----:B--2---:R2:W-:Y:S04]  /*34b80*/  STS.U8 [R2+UR4+0x140], R29 ;  /* 0x0001401d02007988 */ /* 0x0045e80008000004 */
[----:B0-----:R-:W3:Y:S04]  /*34b90*/  LDL.LU R0, [R1+0xfb4] ;  /* 0x000fb40001007983 */ /* 0x001ee80000300800 */
[----:B------:R-:W3:Y:S04]  /*34ba0*/  LDL.LU R26, [R1+0xb18] ;  /* 0x000b1800011a7983 */ /* 0x000ee80000300800 */
[----:B------:R-:W3:Y:S04]  /*34bb0*/  LDL.LU R27, [R1+0x4e4] ;  /* 0x0004e400011b7983 */ /* 0x000ee80000300800 */
[----:B-1----:R-:W3:Y:S04]  /*34bc0*/  LDL.LU R28, [R1+0x4e0] ;  /* 0x0004e000011c7983 */ /* 0x002ee80000300800 */
[----:B--2---:R-:W2:Y:S04]  /*34bd0*/  LDL.LU R29, [R1+0x4dc] ;  /* 0x0004dc00011d7983 */ /* 0x004ea80000300800 */
[----:B----4-:R0:W-:Y:S04]  /*34be0*/  STS.U8 [R2+UR4+0x180], R15 ;  /* 0x0001800f02007988 */ /* 0x0101e80008000004 */
[----:B0-----:R-:W4:Y:S04]  /*34bf0*/  LDL.LU R15, [R1+0x3368] ;  /* 0x00336800010f7983 */ /* 0x001f280000300800 */
        /* <DEDUP_REMOVED lines=24> */
[----:B------:R1:W-:Y:S04]  /*34d80*/  STS.U8 [R2+UR4+0x31c0], R26 ;  /* 0x0031c01a02007988 */ /* 0x0003e80008000004 */
[----:B------:R-:W-:Y:S04]  /*34d90*/  STS.U8 [R2+UR4+0x3940], R27 ;  /* 0x0039401b02007988 */ /* 0x000fe80008000004 */
[----:B------:R3:W-:Y:S04]  /*34da0*/  STS.U8 [R2+UR4+0x3900], R28 ;  /* 0x0039001c02007988 */ /* 0x0007e80008000004 */
[----:B0-----:R-:W4:Y:S04]  /*34db0*/  LDL.LU R22, [R1+0x4d8] ;  /* 0x0004d80001167983 */ /* 0x001f280000300800 */
[----:B-1----:R-:W4:Y:S04]  /*34dc0*/  LDL.LU R26, [R1+0x384] ;  /* 0x00038400011a7983 */ /* 0x002f280000300800 */
[----:B---3--:R-:W3:Y:S04]  /*34dd0*/  LDL.LU R28, [R1+0x37c] ;  /* 0x00037c00011c7983 */ /* 0x008ee80000300800 */
        /* <DEDUP_REMOVED lines=27> */
[----:B----4-:R0:W-:Y:S04]  /*34f90*/  STS.U8 [R2+UR4+0x3980], R22 ;  /* 0x0039801602007988 */ /* 0x0101e80008000004 */
[----:B------:R-:W4:Y:S04]  /*34fa0*/  LDL.LU R20, [R1+0x78] ;  /* 0x0000780001147983 */ /* 0x000f280000300800 */
[----:B------:R1:W-:Y:S04]  /*34fb0*/  STS.U8 [R2+UR4+0x4100], R26 ;  /* 0x0041001a02007988 */ /* 0x0003e80008000004 */
[----:B0-----:R-:W4:Y:S04]  /*34fc0*/  LDL.LU R22, [R1+0x4] ;  /* 0x0000040001167983 */ /* 0x001f280000300800 */
[----:B-1----:R-:W4:Y:S04]  /*34fd0*/  LDL.LU R26, [R1] ;  /* 0x00000000011a7983 */ /* 0x002f280000300800 */
[----:B--2---:R0:W-:Y:S04]  /*34fe0*/  STS.U8 [R2+UR4+0x4140], R28 ;  /* 0x0041401c02007988 */ /* 0x0041e80008000004 */
[----:B0-----:R-:W2:Y:S04]  /*34ff0*/  LDL.LU R28, [R1+0x3364] ;  /* 0x00336400011c7983 */ /* 0x001ea80000300800 */
[----:B--2---:R0:W-:Y:S04]  /*35000*/  STS.U8 [R2+UR4+0x4180], R28 ;  /* 0x0041801c02007988 */ /* 0x0041e80008000004 */
[----:B---3--:R1:W-:Y:S04]  /*35010*/  STS.U8 [R2+UR4+0x41c0], R29 ;  /* 0x0041c01d02007988 */ /* 0x0083e80008000004 */
[----:B------:R2:W-:Y:S04]  /*35020*/  STS.U8 [R2+UR4+0x4940], R0 ;  /* 0x0049400002007988 */ /* 0x0005e80008000004 */
[----:B0-----:R-:W3:Y:S04]  /*35030*/  LDL.LU R28, [R1+0x3360] ;  /* 0x00336000011c7983 */ /* 0x001ee80000300800 */
[----:B-1----:R-:W3:Y:S04]  /*35040*/  LDL.LU R29, [R1+0x335c] ;  /* 0x00335c00011d7983 */ /* 0x002ee80000300800 */
[----:B--2---:R-:W2:Y:S04]  /*35050*/  LDL.LU R0, [R1+0xf10] ;  /* 0x000f100001007983 */ /* 0x004ea80000300800 */
        /* <DEDUP_REMOVED lines=17> */
[----:B--2---:R0:W-:Y:S04]  /*35170*/  STL [R1+0x3354], R0 ;  /* 0x0033540001007387 */ /* 0x0041e80000100800 */
[----:B0-----:R-:W2:Y:S04]  /*35180*/  LDL.LU R0, [R1+0xfb0] ;  /* 0x000fb00001007983 */ /* 0x001ea80000300800 */
[----:B------:R-:W-:Y:S04]  /*35190*/  STS.U8 [R2+UR4+0x69c0], R4 ;  /* 0x0069c00402007988 */ /* 0x000fe80008000004 */
[----:B------:R-:W-:Y:S04]  /*351a0*/  STS.U8 [R2+UR4+0x6980], R3 ;  /* 0x0069800302007988 */ /* 0x000fe80008000004 */
[----:B------:R0:W-:Y:S02]  /*351b0*/  STS.U8 [R2+UR4+0x7100], R27 ;  /* 0x0071001b02007988 */ /* 0x0001e40008000004 */
[----:B0-----:R-:W0:Y:S02]  /*351c0*/  S2R R27, SR_TID.X ;  /* 0x00000000001b7919 */ /* 0x001e240000002100 */
[----:B------:R0:W-:Y:S04]  /*351d0*/  STS.U8 [R2+UR4+0x7140], R16 ;  /* 0x0071401002007988 */ /* 0x0001e80008000004 */
[----:B------:R1:W-:Y:S04]  /*351e0*/  STS.U8 [R2+UR4+0x7180], R18 ;  /* 0x0071801202007988 */ /* 0x0003e80008000004 */
[----:B----4-:R-:W-:Y:S04]  /*351f0*/  STS.U8 [R2+UR4+0x71c0], R20 ;  /* 0x0071c01402007988 */ /* 0x010fe80008000004 */
[----:B------:R-:W-:Y:S04]  /*35200*/  STS.U8 [R2+UR4+0x7940], R22 ;  /* 0x0079401602007988 */ /* 0x000fe80008000004 */
[----:B------:R4:W-:Y:S01]  /*35210*/  STS.U8 [R2+UR4+0x7900], R26 ;  /* 0x0079001a02007988 */ /* 0x0009e20008000004 */
[----:B0-----:R-:W-:-:S02]  /*35220*/  LOP3.LUT R16, R27, 0x3f, RZ, 0xc0, !PT ;  /* 0x0000003f1b107812 */ /* 0x001fc400078ec0ff */
[----:B------:R-:W-:Y:S02]  /*35230*/  LOP3.LUT R27, R27, 0x3f, RZ, 0xc0, !PT ;  /* 0x0000003f1b1b7812 */ /* 0x000fe400078ec0ff */
[----:B-1----:R-:W-:Y:S01]  /*35240*/  LOP3.LUT R18, R16, 0x10, RZ, 0x3c, !PT ;  /* 0x0000001010127812 */ /* 0x002fe200078e3cff */
[----:B--2---:R0:W-:Y:S04]  /*35250*/  STL [R1+0x3358], R0 ;  /* 0x0033580001007387 */ /* 0x0041e80000100800 */
[----:B------:R-:W2:Y:S04]  /*35260*/  LDL.LU R15, [R1+0xf0c] ;  /* 0x000f0c00010f7983 */ /* 0x000ea80000300800 */
        /* <DEDUP_REMOVED lines=18> */
[----:B----4-:R-:W4:Y:S04]  /*35390*/  LDL.LU R2, [R1+0xb14] ;  /* 0x000b140001027983 */ /* 0x010f280000300800 */
[----:B------:R-:W4:Y:S01]  /*353a0*/  LDL.LU R20, [R1+0xb10] ;  /* 0x000b100001147983 */ /* 0x000f220000300800 */
[----:B0-----:R-:W-:-:S03]  /*353b0*/  LOP3.LUT R0, R27, 0x8, RZ, 0x3c, !PT ;  /* 0x000000081b007812 */ /* 0x001fc600078e3cff */
[----:B------:R-:W4:Y:S04]  /*353c0*/  LDL.LU R22, [R1+0xb0c] ;  /* 0x000b0c0001167983 */ /* 0x000f280000300800 */
[----:B------:R-:W4:Y:S04]  /*353d0*/  LDL.LU R26, [R1+0xb08] ;  /* 0x000b0800011a7983 */ /* 0x000f280000300800 */
[----:B------:R-:W4:Y:S04]  /*353e0*/  LDL.LU R27, [R1+0x4d4] ;  /* 0x0004d400011b7983 */ /* 0x000f280000300800 */
[----:B------:R0:W-:Y:S04]  /*353f0*/  STL [R1+0x3344], R16 ;  /* 0x0033441001007387 */ /* 0x0001e80000100800 */
[----:B---3--:R-:W-:Y:S04]  /*35400*/  STS.U8 [R0+UR4+0x79c0], R29 ;  /* 0x0079c01d00007988 */ /* 0x008fe80008000004 */
[----:B------:R-:W-:Y:S04]  /*35410*/  STS.U8 [R0+UR4+0x7980], R28 ;  /* 0x0079801c00007988 */ /* 0x000fe80008000004 */
[----:B0-----:R-:W3:Y:S04]  /*35420*/  LDL.LU R16, [R1+0xfa4] ;  /* 0x000fa40001107983 */ /* 0x001ee80000300800 */
[----:B------:R0:W-:Y:S04]  /*35430*/  STL [R1+0x324c], R29 ;  /* 0x00324c1d01007387 */ /* 0x0001e80000100800 */
[----:B0-----:R-:W2:Y:S04]  /*35440*/  LDL.LU R29, [R1+0xfa8] ;  /* 0x000fa800011d7983 */ /* 0x001ea80000300800 */
[----:B------:R-:W4:Y:S04]  /*35450*/  LDL.LU R0, [R1+0x3358] ;  /* 0x0033580001007983 */ /* 0x000f280000300800 */
[----:B------:R0:W-:Y:S04]  /*35460*/  STL [R1+0x3250], R28 ;  /* 0x0032501c01007387 */ /* 0x0001e80000100800 */
[----:B0-----:R-:W3:Y:S04]  /*35470*/  LDL.LU R28, [R1+0xfac] ;  /* 0x000fac00011c7983 */ /* 0x001ee80000300800 */
[----:B----4-:R0:W-:Y:S04]  /*35480*/  STS.U8 [R18+UR4+0x200], R0 ;  /* 0x0002000012007988 */ /* 0x0101e80008000004 */
[----:B0-----:R-:W4:Y:S04]  /*35490*/  LDL.LU R0, [R1+0x3354] ;  /* 0x0033540001007983 */ /* 0x001f280000300800 */
[----:B---3--:R-:W-:Y:S04]  /*354a0*/  STS.U8 [R18+UR4+0x240], R28 ;  /* 0x0002401c12007988 */ /* 0x008fe80008000004 */
[----:B--2---:R-:W-:Y:S04]  /*354b0*/  STS.U8 [R18+UR4+0x280], R29 ;  /* 0x0002801d12007988 */ /* 0x004fe80008000004 */
[----:B------:R0:W-:Y:S04]  /*354c0*/  STS.U8 [R18+UR4+0x2c0], R16 ;  /* 0x0002c01012007988 */ /* 0x0001e80008000004 */
[----:B0-----:R-:W2:Y:S04]  /*354d0*/  LDL.LU R16, [R1+0x374] ;  /* 0x0003740001107983 */ /* 0x001ea80000300800 */
[----:B--2---:R0:W-:Y:S04]  /*354e0*/  STL [R1+0x3348], R16 ;  /* 0x0033481001007387 */ /* 0x0041e80000100800 */
[----:B0-----:R-:W2:Y:S04]  /*354f0*/  LDL.LU R16, [R1+0x3e8] ;  /* 0x0003e80001107983 */ /* 0x001ea80000300800 */
[----:B--2---:R0:W-:Y:S04]  /*35500*/  STL [R1+0x334c], R16 ;  /* 0x00334c1001007387 */ /* 0x0041e80000100800 */
[----:B0-----:R-:W2:Y:S04]  /*35510*/  LDL.LU R16, [R1+0x3ec] ;  /* 0x0003ec0001107983 */ /* 0x001ea80000300800 */
        /* <DEDUP_REMOVED lines=26> */
[----:B------:R-:W3:Y:S04]  /*356c0*/  LDL.LU R20, [R1+0x370] ;  /* 0x0003700001147983 */ /* 0x000ee80000300800 */
[----:B------:R-:W4:Y:S04]  /*356d0*/  LDL.LU R22, [R1+0x36c] ;  /* 0x00036c0001167983 */ /* 0x000f280000300800 */
[----:B------:R0:W-:Y:S04]  /*356e0*/  STS.U8 [R18+UR4+0x3a40], R27 ;  /* 0x003a401b12007988 */ /* 0x0001e80008000004 */
[----:B------:R-:W4:Y:S04]  /*356f0*/  LDL.LU R26, [R1+0x368] ;  /* 0x00036800011a7983 */ /* 0x000f280000300800 */
        /* <DEDUP_REMOVED lines=26> */
[----:B--2---:R0:W-:Y:S04]  /*358a0*/  STS.U8 [R18+UR4+0x3ac0], R16 ;  /* 0x003ac01012007988 */ /* 0x0041e80008000004 */
[----:B0-----:R-:W2:Y:S04]  /*358b0*/  LDL.LU R16, [R1+0x334c] ;  /* 0x00334c0001107983 */ /* 0x001ea80000300800 */
[----:B--2---:R0:W-:Y:S04]  /*358c0*/  STS.U8 [R18+UR4+0x3a80], R16 ;  /* 0x003a801012007988 */ /* 0x0041e80008000004 */
[----:B0-----:R-:W2:Y:S04]  /*358d0*/  LDL.LU R16, [R1+0x3348] ;  /* 0x0033480001107983 */ /* 0x001ea80000300800 */
[----:B--2---:R0:W-:Y:S04]  /*358e0*/  STS.U8 [R18+UR4+0x4200], R16 ;  /* 0x0042001012007988 */ /* 0x0041e80008000004 */
[----:B---3--:R1:W-:Y:S04]  /*358f0*/  STS.U8 [R18+UR4+0x4240], R20 ;  /* 0x0042401412007988 */ /* 0x0083e80008000004 */
[----:B----4-:R2:W-:Y:S04]  /*35900*/  STS.U8 [R18+UR4+0x4280], R22 ;  /* 0x0042801612007988 */ /* 0x0105e80008000004 */
[----:B------:R3:W-:Y:S04]  /*35910*/  STS.U8 [R18+UR4+0x42c0], R26 ;  /* 0x0042c01a12007988 */ /* 0x0007e80008000004 */
[----:B------:R4:W-:Y:S04]  /*35920*/  STS.U8 [R18+UR4+0x4a40], R27 ;  /* 0x004a401b12007988 */ /* 0x0009e80008000004 */
[----:B0-----:R-:W4:Y:S04]  /*35930*/  LDL.LU R16, [R1+0x3344] ;  /* 0x0033440001107983 */ /* 0x001f280000300800 */
[----:B-1----:R-:W4:Y:S04]  /*35940*/  LDL.LU R20, [R1+0x3340] ;  /* 0x0033400001147983 */ /* 0x002f280000300800 */
[----:B--2---:R-:W2:Y:S04]  /*35950*/  LDL.LU R22, [R1+0x333c] ;  /* 0x00333c0001167983 */ /* 0x004ea80000300800 */
[----:B---3--:R-:W3:Y:S04]  /*35960*/  LDL.LU R26, [R1+0x3338] ;  /* 0x00333800011a7983 */ /* 0x008ee80000300800 */
[----:B----4-:R-:W4:Y:S04]  /*35970*/  LDL.LU R27, [R1+0x3334] ;  /* 0x00333400011b7983 */ /* 0x010f280000300800 */
        /* <DEDUP_REMOVED lines=23> */
[----:B----4-:R-:W-:Y:S04]  /*35af0*/  STS.U8 [R18+UR4+0x7a40], R27 ;  /* 0x007a401b12007988 */ /* 0x010fe80008000004 */
[----:B------:R-:W-:Y:S04]  /*35b00*/  STL [R1+0x3254], R27 ;  /* 0x0032541b01007387 */ /* 0x000fe80000100800 */
[----:B---3--:R-:W-:Y:S04]  /*35b10*/  STS.U8 [R18+UR4+0x7a00], R26 ;  /* 0x007a001a12007988 */ /* 0x008fe80008000004 */
[----:B------:R0:W-:Y:S04]  /*35b20*/  STL [R1+0x3258], R26 ;  /* 0x0032581a01007387 */ /* 0x0001e80000100800 */
[----:B0-----:R-:W3:Y:S01]  /*35b30*/  LDL.LU R26, [R1+0xf94] ;  /* 0x000f9400011a7983 */ /* 0x001ee20000300800 */
[----:B------:R-:W-:-:S03]  /*35b40*/  LOP3.LUT R0, R16, 0x18, RZ, 0x3c, !PT ;  /* 0x0000001810007812 */ /* 0x000fc600078e3cff */
[----:B--2---:R-:W-:Y:S04]  /*35b50*/  STS.U8 [R18+UR4+0x7ac0], R22 ;  /* 0x007ac01612007988 */ /* 0x004fe80008000004 */
[----:B------:R-:W-:Y:S04]  /*35b60*/  STS.U8 [R18+UR4+0x7a80], R20 ;  /* 0x007a801412007988 */ /* 0x000fe80008000004 */
[----:B---3--:R0:W-:Y:S04]  /*35b70*/  STL [R1+0x3330], R26 ;  /* 0x0033301a01007387 */ /* 0x0081e80000100800 */
[----:B0-----:R-:W2:Y:S04]  /*35b80*/  LDL.LU R26, [R1+0xfa0] ;  /* 0x000fa000011a7983 */ /* 0x001ea80000300800 */
[----:B------:R-:W3:Y:S04]  /*35b90*/  LDL.LU R27, [R1+0xf00] ;  /* 0x000f0000011b7983 */ /* 0x000ee80000300800 */
        /* <DEDUP_REMOVED lines=24> */
[----:B0-----:R-:W3:Y:S04]  /*35d20*/  LDL.LU R22, [R1+0xf98] ;  /* 0x000f980001167983 */ /* 0x001ee80000300800 */
[----:B------:R-:W4:Y:S04]  /*35d30*/  LDL.LU R18, [R1+0x3e4] ;  /* 0x0003e40001127983 */ /* 0x000f280000300800 */
[----:B------:R0:W-:Y:S04]  /*35d40*/  STL [R1+0x3260], R20 ;  /* 0x0032601401007387 */ /* 0x0001e80000100800 */
[----:B0-----:R-:W3:Y:S04]  /*35d50*/  LDL.LU R20, [R1+0xf9c] ;  /* 0x000f9c0001147983 */ /* 0x001ee80000300800 */
[----:B--2---:R0:W-:Y:S04]  /*35d60*/  STS.U8 [R0+UR4+0x300], R26 ;  /* 0x0003001a00007988 */ /* 0x0041e80008000004 */
[----:B0-----:R-:W2:Y:S04]  /*35d70*/  LDL.LU R26, [R1+0x3330] ;  /* 0x00333000011a7983 */ /* 0x001ea80000300800 */
[----:B---3--:R-:W-:Y:S04]  /*35d80*/  STS.U8 [R0+UR4+0x340], R20 ;  /* 0x0003401400007988 */ /* 0x008fe80008000004 */
[----:B------:R-:W-:Y:S04]  /*35d90*/  STS.U8 [R0+UR4+0x380], R22 ;  /* 0x0003801600007988 */ /* 0x000fe80008000004 */
[----:B--2---:R-:W-:Y:S04]  /*35da0*/  STS.U8 [R0+UR4+0x3c0], R26 ;  /* 0x0003c01a00007988 */ /* 0x004fe80008000004 */
[----:B------:R-:W-:Y:S04]  /*35db0*/  STS.U8 [R0+UR4+0xb40], R27 ;  /* 0x000b401b00007988 */ /* 0x000fe80008000004 */
        /* <DEDUP_REMOVED lines=20> */
[----:B------:R1:W-:Y:S04]  /*35f00*/  STS.U8 [R0+UR4+0x3340], R3 ;  /* 0x0033400300007988 */ /* 0x0003e80008000004 */
[----:B0-----:R-:W2:Y:S04]  /*35f10*/  LDL.LU R5, [R1+0x3e0] ;  /* 0x0003e00001057983 */ /* 0x001ea80000300800 */
[----:B-1----:R-:W3:Y:S04]  /*35f20*/  LDL.LU R3, [R1+0x364] ;  /* 0x0003640001037983 */ /* 0x002ee80000300800 */
[----:B---3--:R0:W-:Y:S04]  /*35f30*/  STL [R1+0x3328], R3 ;  /* 0x0033280301007387 */ /* 0x0081e80000100800 */
[----:B0-----:R-:W3:Y:S04]  /*35f40*/  LDL.LU R3, [R1+0x3d8] ;  /* 0x0003d80001037983 */ /* 0x001ee80000300800 */
[----:B------:R-:W-:Y:S04]  /*35f50*/  STS.U8 [R0+UR4+0x3380], R2 ;  /* 0x0033800200007988 */ /* 0x000fe80008000004 */
[----:B------:R-:W-:Y:S04]  /*35f60*/  STS.U8 [R0+UR4+0x33c0], R16 ;  /* 0x0033c01000007988 */ /* 0x000fe80008000004 */
        /* <DEDUP_REMOVED lines=29> */
[----:B------:R-:W2:Y:S04]  /*36140*/  LDL.LU R6, [R1+0x5c] ;  /* 0x00005c0001067983 */ /* 0x000ea80000300800 */
[----:B0-----:R-:W2:Y:S04]  /*36150*/  LDL.LU R5, [R1+0x58] ;  /* 0x0000580001057983 */ /* 0x001ea80000300800 */
[----:B---3--:R0:W-:Y:S04]  /*36160*/  STS.U8 [R0+UR4+0x3bc0], R3 ;  /* 0x003bc00300007988 */ /* 0x0081e80008000004 */
[----:B0-----:R-:W3:Y:S04]  /*36170*/  LDL.LU R3, [R1+0x332c] ;  /* 0x00332c0001037983 */ /* 0x001ee80000300800 */
[----:B---3--:R0:W-:Y:S04]  /*36180*/  STS.U8 [R0+UR4+0x3b80], R3 ;  /* 0x003b800300007988 */ /* 0x0081e80008000004 */
[----:B0-----:R-:W3:Y:S04]  /*36190*/  LDL.LU R3, [R1+0x3328] ;  /* 0x0033280001037983 */ /* 0x001ee80000300800 */
[----:B---3--:R0:W-:Y:S04]  /*361a0*/  STS.U8 [R0+UR4+0x4300], R3 ;  /* 0x0043000300007988 */ /* 0x0081e80008000004 */
[----:B----4-:R1:W-:Y:S04]  /*361b0*/  STS.U8 [R0+UR4+0x4340], R2 ;  /* 0x0043400200007988 */ /* 0x0103e80008000004 */
[----:B------:R3:W-:Y:S04]  /*361c0*/  STS.U8 [R0+UR4+0x4380], R16 ;  /* 0x0043801000007988 */ /* 0x0007e80008000004 */
[----:B------:R4:W-:Y:S04]  /*361d0*/  STS.U8 [R0+UR4+0x43c0], R18 ;  /* 0x0043c01200007988 */ /* 0x0009e80008000004 */
[----:B0-----:R-:W2:Y:S04]  /*361e0*/  LDL.LU R3, [R1+0x3324] ;  /* 0x0033240001037983 */ /* 0x001ea80000300800 */
[----:B-1----:R-:W2:Y:S04]  /*361f0*/  LDL.LU R2, [R1+0x3320] ;  /* 0x0033200001027983 */ /* 0x002ea80000300800 */
        /* <DEDUP_REMOVED lines=24> */
[----:B------:R-:W-:Y:S04]  /*36380*/  STS.U8 [R0+UR4+0x7340], R7 ;  /* 0x0073400700007988 */ /* 0x000fe80008000004 */
[----:B--2---:R-:W-:Y:S04]  /*36390*/  STS.U8 [R0+UR4+0x7380], R6 ;  /* 0x0073800600007988 */ /* 0x004fe80008000004 */
[----:B------:R-:W-:Y:S01]  /*363a0*/  STS.U8 [R0+UR4+0x73c0], R5 ;  /* 0x0073c00500007988 */ /* 0x000fe20008000004 */
[----:B0-----:R-:W-:-:S03]  /*363b0*/  LOP3.LUT R4, R4, 0x3f, RZ, 0xc0, !PT ;  /* 0x0000003f04047812 */ /* 0x001fc600078ec0ff */
[----:B----4-:R-:W-:Y:S04]  /*363c0*/  STS.U8 [R0+UR4+0x7b40], R18 ;  /* 0x007b401200007988 */ /* 0x010fe80008000004 */
[----:B---3--:R0:W-:Y:S04]  /*363d0*/  STS.U8 [R0+UR4+0x7b00], R16 ;  /* 0x007b001000007988 */ /* 0x0081e80008000004 */
[----:B------:R1:W-:Y:S01]  /*363e0*/  STL [R1+0x3264], R18 ;  /* 0x0032641201007387 */ /* 0x0003e20000100800 */
[----:B0-----:R-:W-:-:S05]  /*363f0*/  LOP3.LUT R0, R4, 0x20, RZ, 0x3c, !PT ;  /* 0x0000002004007812 */ /* 0x001fca00078e3cff */
[----:B------:R0:W-:Y:S04]  /*36400*/  STL [R1+0x3314], R0 ;  /* 0x0033140001007387 */ /* 0x0001e80000100800 */
[----:B-1----:R-:W2:Y:S01]  /*36410*/  LDL.LU R18, [R1+0xef0] ;  /* 0x000ef00001127983 */ /* 0x002ea20000300800 */
[----:B0-----:R-:W-:-:S05]  /*36420*/  LOP3.LUT R0, R4, 0x18, RZ, 0x3c, !PT ;  /* 0x0000001804007812 */ /* 0x001fca00078e3cff */
[----:B------:R-:W-:Y:S04]  /*36430*/  STS.U8 [R0+UR4+0x7bc0], R2 ;  /* 0x007bc00200007988 */ /* 0x000fe80008000004 */
[----:B------:R-:W-:Y:S04]  /*36440*/  STS.U8 [R0+UR4+0x7b80], R3 ;  /* 0x007b800300007988 */ /* 0x000fe80008000004 */
[----:B--2---:R0:W-:Y:S04]  /*36450*/  STL [R1+0x3310], R18 ;  /* 0x0033101201007387 */ /* 0x0041e80000100800 */
        /* <DEDUP_REMOVED lines=28> */
[----:B------:R-:W2:Y:S04]  /*36620*/  LDL.LU R0, [R1+0x3314] ;  /* 0x0033140001007983 */ /* 0x000ea80000300800 */
[----:B------:R-:W3:Y:S04]  /*36630*/  LDL.LU R3, [R1+0xf8c] ;  /* 0x000f8c0001037983 */ /* 0x000ee80000300800 */
[----:B--2---:R0:W-:Y:S04]  /*36640*/  STS.U8 [R0+UR4+0x400], R18 ;  /* 0x0004001200007988 */ /* 0x0041e80008000004 */
[----:B0-----:R-:W2:Y:S04]  /*36650*/  LDL.LU R18, [R1+0x3310] ;  /* 0x0033100001127983 */ /* 0x001ea80000300800 */
[----:B---3--:R-:W-:Y:S04]  /*36660*/  STS.U8 [R0+UR4+0x440], R3 ;  /* 0x0004400300007988 */ /* 0x008fe80008000004 */
[----:B----4-:R-:W-:Y:S04]  /*36670*/  STS.U8 [R0+UR4+0x480], R2 ;  /* 0x0004800200007988 */ /* 0x010fe80008000004 */
[----:B------:R-:W-:Y:S04]  /*36680*/  STS.U8 [R0+UR4+0x4c0], R16 ;  /* 0x0004c01000007988 */ /* 0x000fe80008000004 */
[----:B--2---:R-:W-:Y:S04]  /*36690*/  STS.U8 [R0+UR4+0xc40], R18 ;  /* 0x000c401200007988 */ /* 0x004fe80008000004 */
        /* <DEDUP_REMOVED lines=94> */
[----:B--2---:R-:W-:Y:S01]  /*36c80*/  STS.U8 [R0+UR4+0x74c0], R9 ;  /* 0x0074c00900007988 */ /* 0x004fe20008000004 */
[----:B0-----:R-:W-:-:S04]  /*36c90*/  LOP3.LUT R8, R8, 0x3f, RZ, 0xc0, !PT ;  /* 0x0000003f08087812 */ /* 0x001fc800078ec0ff */
[C---:B------:R-:W-:Y:S01]  /*36ca0*/  LOP3.LUT R2, R8.reuse, 0x28, RZ, 0x3c, !PT ;  /* 0x0000002808027812 */ /* 0x040fe200078e3cff */
[----:B----4-:R-:W-:Y:S04]  /*36cb0*/  STL [R1+0x326c], R4 ;  /* 0x00326c0401007387 */ /* 0x010fe80000100800 */
[----:B------:R-:W-:Y:S04]  /*36cc0*/  STS.U8 [R0+UR4+0x7c40], R4 ;  /* 0x007c400400007988 */ /* 0x000fe80008000004 */
[----:B---3--:R-:W-:Y:S04]  /*36cd0*/  STL [R1+0x3270], R5 ;  /* 0x0032700501007387 */ /* 0x008fe80000100800 */
[----:B------:R0:W-:Y:S04]  /*36ce0*/  STS.U8 [R0+UR4+0x7c00], R5 ;  /* 0x007c000500007988 */ /* 0x0001e80008000004 */
[----:B------:R1:W-:Y:S04]  /*36cf0*/  STL [R1+0x32f4], R2 ;  /* 0x0032f40201007387 */ /* 0x0003e80000100800 */
[----:B0-----:R-:W2:Y:S04]  /*36d00*/  LDL.LU R5, [R1+0xf74] ;  /* 0x000f740001057983 */ /* 0x001ea80000300800 */
[----:B------:R-:W-:Y:S01]  /*36d10*/  STS.U8 [R0+UR4+0x7cc0], R6 ;  /* 0x007cc00600007988 */ /* 0x000fe20008000004 */
[----:B-1----:R-:W-:-:S05]  /*36d20*/  LOP3.LUT R2, R8, 0x20, RZ, 0x3c, !PT ;  /* 0x0000002008027812 */ /* 0x002fca00078e3cff */
        /* <DEDUP_REMOVED lines=30> */
[----:B------:R-:W2:Y:S04]  /*36f10*/  LDL.LU R2, [R1+0x32f4] ;  /* 0x0032f40001027983 */ /* 0x000ea80000300800 */
[----:B------:R0:W-:Y:S04]  /*36f20*/  STL [R1+0x3278], R7 ;  /* 0x0032780701007387 */ /* 0x0001e80000100800 */
[----:B0-----:R-:W4:Y:S04]  /*36f30*/  LDL.LU R7, [R1+0xf7c] ;  /* 0x000f7c0001077983 */ /* 0x001f280000300800 */
[----:B--2---:R0:W-:Y:S04]  /*36f40*/  STS.U8 [R2+UR4+0x500], R5 ;  /* 0x0005000502007988 */ /* 0x0041e80008000004 */
[----:B0-----:R-:W2:Y:S04]  /*36f50*/  LDL.LU R5, [R1+0x32f0] ;  /* 0x0032f00001057983 */ /* 0x001ea80000300800 */
[----:B----4-:R-:W-:Y:S04]  /*36f60*/  STS.U8 [R2+UR4+0x540], R7 ;  /* 0x0005400702007988 */ /* 0x010fe80008000004 */
[----:B---3--:R-:W-:Y:S04]  /*36f70*/  STS.U8 [R2+UR4+0x580], R6 ;  /* 0x0005800602007988 */ /* 0x008fe80008000004 */
        /* <DEDUP_REMOVED lines=12> */
[----:B0-----:R-:W2:Y:S04]  /*37040*/  LDL.LU R0, [R1+0x344] ;  /* 0x0003440001007983 */ /* 0x001ea80000300800 */
[----:B--2---:R0:W-:Y:S04]  /*37050*/  STL [R1+0x32e4], R0 ;  /* 0x0032e40001007387 */ /* 0x0041e80000100800 */
[----:B0-----:R-:W2:Y:S04]  /*37060*/  LDL.LU R0, [R1+0x3b8] ;  /* 0x0003b80001007983 */ /* 0x001ea80000300800 */
[----:B--2---:R0:W-:Y:S04]  /*37070*/  STL [R1+0x32e8], R0 ;  /* 0x0032e80001007387 */ /* 0x0041e80000100800 */
[----:B0-----:R-:W2:Y:S04]  /*37080*/  LDL.LU R0, [R1+0x3bc] ;  /* 0x0003bc0001007983 */ /* 0x001ea80000300800 */
        /* <DEDUP_REMOVED lines=54> */
[----:B------:R4:W-:Y:S04]  /*373f0*/  STS.U8 [R2+UR4+0x4d00], R8 ;  /* 0x004d000802007988 */ /* 0x0009e80008000004 */
[----:B0-----:R-:W4:Y:S04]  /*37400*/  LDL.LU R0, [R1+0x32e0] ;  /* 0x0032e00001007983 */ /* 0x001f280000300800 */
[----:B-1----:R-:W4:Y:S04]  /*37410*/  LDL.LU R12, [R1+0x32dc] ;  /* 0x0032dc00010c7983 */ /* 0x002f280000300800 */
[----:B--2---:R-:W2:Y:S04]  /*37420*/  LDL.LU R11, [R1+0x32d8] ;  /* 0x0032d800010b7983 */ /* 0x004ea80000300800 */
[----:B---3--:R-:W3:Y:S04]  /*37430*/  LDL.LU R10, [R1+0x32d4] ;  /* 0x0032d400010a7983 */ /* 0x008ee80000300800 */
[----:B----4-:R-:W4:Y:S04]  /*37440*/  LDL.LU R9, [R1+0x32d0] ;  /* 0x0032d00001097983 */ /* 0x010f280000300800 */
[----:B------:R-:W2:Y:S04]  /*37450*/  LDL.LU R8, [R1+0x32cc] ;  /* 0x0032cc0001087983 */ /* 0x000ea80000300800 */
[----:B------:R0:W-:Y:S04]  /*37460*/  STS.U8 [R2+UR4+0x4dc0], R7 ;  /* 0x004dc00702007988 */ /* 0x0001e80008000004 */
[----:B0-----:R-:W3:Y:S04]  /*37470*/  LDL.LU R7, [R1+0xec8] ;  /* 0x000ec80001077983 */ /* 0x001ee80000300800 */
        /* <DEDUP_REMOVED lines=8> */
[----:B---3--:R0:W-:Y:S04]  /*37500*/  STL [R1+0x32c4], R7 ;  /* 0x0032c40701007387 */ /* 0x0081e80000100800 */
[----:B0-----:R-:W3:Y:S04]  /*37510*/  LDL.LU R7, [R1+0xf70] ;  /* 0x000f700001077983 */ /* 0x001ee80000300800 */
        /* <DEDUP_REMOVED lines=11> */
[----:B------:R-:W-:Y:S04]  /*375d0*/  STS.U8 [R2+UR4+0x7580], R17 ;  /* 0x0075801102007988 */ /* 0x000fe80008000004 */
[----:B------:R1:W-:Y:S01]  /*375e0*/  STS.U8 [R2+UR4+0x75c0], R13 ;  /* 0x0075c00d02007988 */ /* 0x0003e20008000004 */
[----:B------:R-:W-:-:S02]  /*375f0*/  LOP3.LUT R12, R12, 0x3f, RZ, 0xc0, !PT ;  /* 0x0000003f0c0c7812 */ /* 0x000fc400078ec0ff */
[----:B0-----:R-:W-:Y:S01]  /*37600*/  LOP3.LUT R14, R0, 0x30, RZ, 0x3c, !PT ;  /* 0x00000030000e7812 */ /* 0x001fe200078e3cff */
[----:B---3--:R0:W-:Y:S04]  /*37610*/  STL [R1+0x32c8], R7 ;  /* 0x0032c80701007387 */ /* 0x0081e80000100800 */
[----:B------:R-:W3:Y:S04]  /*37620*/  LDL.LU R6, [R1+0xec4] ;  /* 0x000ec40001067983 */ /* 0x000ee80000300800 */
[----:B------:R-:W3:Y:S04]  /*37630*/  LDL.LU R5, [R1+0xe50] ;  /* 0x000e500001057983 */ /* 0x000ee80000300800 */
[----:B------:R-:W3:Y:S04]  /*37640*/  LDL.LU R4, [R1+0xe4c] ;  /* 0x000e4c0001047983 */ /* 0x000ee80000300800 */
[----:B------:R-:W3:Y:S04]  /*37650*/  LDL.LU R3, [R1+0xe2c] ;  /* 0x000e2c0001037983 */ /* 0x000ee80000300800 */
[----:B-1----:R-:W3:Y:S04]  /*37660*/  LDL.LU R2, [R1+0xe28] ;  /* 0x000e280001027983 */ /* 0x002ee80000300800 */
        /* <DEDUP_REMOVED lines=12> */
[----:B------:R-:W3:Y:S01]  /*37730*/  LDL.LU R21, [R1+0xad4] ;  /* 0x000ad40001157983 */ /* 0x000ee20000300800 */
[----:B0-----:R-:W-:-:S03]  /*37740*/  LOP3.LUT R7, R12, 0x28, RZ, 0x3c, !PT ;  /* 0x000000280c077812 */ /* 0x001fc600078e3cff */
[----:B------:R-:W3:Y:S04]  /*37750*/  LDL.LU R19, [R1+0xad0] ;  /* 0x000ad00001137983 */ /* 0x000ee80000300800 */
[----:B------:R-:W3:Y:S04]  /*37760*/  LDL.LU R17, [R1+0x50c] ;  /* 0x00050c0001117983 */ /* 0x000ee80000300800 */
[----:B------:R-:W3:Y:S04]  /*37770*/  LDL.LU R13, [R1+0x508] ;  /* 0x00050800010d7983 */ /* 0x000ee80000300800 */
[----:B------:R-:W3:Y:S04]  /*37780*/  LDL.LU R12, [R1+0x3b4] ;  /* 0x0003b400010c7983 */ /* 0x000ee80000300800 */
[----:B--2---:R-:W-:Y:S04]  /*37790*/  STS.U8 [R7+UR4+0x7d40], R8 ;  /* 0x007d400807007988 */ /* 0x004fe80008000004 */
[----:B------:R0:W-:Y:S04]  /*377a0*/  STL [R1+0x327c], R8 ;  /* 0x00327c0801007387 */ /* 0x0001e80000100800 */
[----:B----4-:R-:W-:Y:S04]  /*377b0*/  STS.U8 [R7+UR4+0x7d00], R9 ;  /* 0x007d000907007988 */ /* 0x010fe80008000004 */
[----:B------:R-:W-:Y:S04]  /*377c0*/  STS.U8 [R7+UR4+0x7dc0], R10 ;  /* 0x007dc00a07007988 */ /* 0x000fe80008000004 */
[----:B------:R-:W-:Y:S04]  /*377d0*/  STS.U8 [R7+UR4+0x7d80], R11 ;  /* 0x007d800b07007988 */ /* 0x000fe80008000004 */
[----:B0-----:R-:W2:Y:S04]  /*377e0*/  LDL.LU R8, [R1+0xecc] ;  /* 0x000ecc0001087983 */ /* 0x001ea80000300800 */
[----:B------:R0:W-:Y:S04]  /*377f0*/  STL [R1+0x3280], R9 ;  /* 0x0032800901007387 */ /* 0x0001e80000100800 */
[----:B0-----:R-:W4:Y:S04]  /*37800*/  LDL.LU R9, [R1+0xed0] ;  /* 0x000ed00001097983 */ /* 0x001f280000300800 */
[----:B------:R0:W-:Y:S04]  /*37810*/  STL [R1+0x32b4], R0 ;  /* 0x0032b40001007387 */ /* 0x0001e80000100800 */
        /* <DEDUP_REMOVED lines=110> */
[----:B------:R0:W-:Y:S04]  /*37f00*/  STL [R1+0x328c], R12 ;  /* 0x00328c0c01007387 */ /* 0x0001e80000100800 */
[----:B0-----:R-:W4:Y:S04]  /*37f10*/  LDL.LU R12, [R1+0xec0] ;  /* 0x000ec000010c7983 */ /* 0x001f280000300800 */
[----:B---3--:R-:W-:Y:S04]  /*37f20*/  STS.U8 [R14+UR4+0x7e00], R13 ;  /* 0x007e000d0e007988 */ /* 0x008fe80008000004 */
[----:B--2---:R-:W-:Y:S04]  /*37f30*/  STS.U8 [R14+UR4+0x7ec0], R17 ;  /* 0x007ec0110e007988 */ /* 0x004fe80008000004 */
[----:B------:R-:W-:Y:S01]  /*37f40*/  STS.U8 [R14+UR4+0x7e80], R19 ;  /* 0x007e80130e007988 */ /* 0x000fe20008000004 */
[----:B------:R-:W-:-:S03]  /*37f50*/  LOP3.LUT R0, R0, 0x38, RZ, 0x3c, !PT ;  /* 0x0000003800007812 */ /* 0x000fc600078e3cff */
[----:B----4-:R0:W-:Y:S04]  /*37f60*/  STL [R1+0x32a0], R12 ;  /* 0x0032a00c01007387 */ /* 0x0101e80000100800 */
        /* <DEDUP_REMOVED lines=18> */
[----:B------:R0:W-:Y:S04]  /*38090*/  STL [R1+0x3294], R17 ;  /* 0x0032941101007387 */ /* 0x0001e80000100800 */
[----:B0-----:R-:W4:Y:S04]  /*380a0*/  LDL.LU R17, [R1+0xf38] ;  /* 0x000f380001117983 */ /* 0x001f280000300800 */
        /* <DEDUP_REMOVED lines=9> */
[----:B------:R0:W-:Y:S04]  /*38140*/  STL [R1+0x3298], R19 ;  /* 0x0032981301007387 */ /* 0x0001e80000100800 */
[----:B0-----:R-:W4:Y:S04]  /*38150*/  LDL.LU R19, [R1+0xf3c] ;  /* 0x000f3c0001137983 */ /* 0x001f280000300800 */
[----:B--2---:R0:W-:Y:S04]  /*38160*/  STS.U8 [R0+UR4+0x700], R12 ;  /* 0x0007000c00007988 */ /* 0x0041e80008000004 */
[----:B0-----:R-:W2:Y:S04]  /*38170*/  LDL.LU R12, [R1+0x32a0] ;  /* 0x0032a000010c7983 */ /* 0x001ea80000300800 */
[----:B----4-:R-:W-:Y:S04]  /*38180*/  STS.U8 [R0+UR4+0x740], R19 ;  /* 0x0007401300007988 */ /* 0x010fe80008000004 */
[----:B------:R-:W-:Y:S04]  /*38190*/  STS.U8 [R0+UR4+0x780], R17 ;  /* 0x0007801100007988 */ /* 0x000fe80008000004 */
        /* <DEDUP_REMOVED lines=17> */
[----:B0-----:R-:W2:Y:S04]  /*382b0*/  LDL.LU R23, [R1+0x3a0] ;  /* 0x0003a00001177983 */ /* 0x001ea80000300800 */
[----:B-1----:R-:W3:Y:S04]  /*382c0*/  LDL.LU R21, [R1+0x39c] ;  /* 0x00039c0001157983 */ /* 0x002ee80000300800 */
[----:B------:R-:W4:Y:S04]  /*382d0*/  LDL.LU R19, [R1+0x324] ;  /* 0x0003240001137983 */ /* 0x000f280000300800 */
[----:B------:R-:W-:Y:S04]  /*382e0*/  STS.U8 [R0+UR4+0x2f40], R22 ;  /* 0x002f401600007988 */ /* 0x000fe80008000004 */
[----:B------:R-:W-:Y:S04]  /*382f0*/  STS.U8 [R0+UR4+0x2f00], R26 ;  /* 0x002f001a00007988 */ /* 0x000fe80008000004 */
[----:B------:R-:W-:Y:S04]  /*38300*/  STS.U8 [R0+UR4+0x2fc0], R27 ;  /* 0x002fc01b00007988 */ /* 0x000fe80008000004 */
[----:B------:R-:W-:Y:S04]  /*38310*/  STS.U8 [R0+UR4+0x2f80], R28 ;  /* 0x002f801c00007988 */ /* 0x000fe80008000004 */
[----:B------:R-:W-:Y:S04]  /*38320*/  STS.U8 [R0+UR4+0x3700], R29 ;  /* 0x0037001d00007988 */ /* 0x000fe80008000004 */
        /* <DEDUP_REMOVED lines=22> */
[----:B------:R0:W-:Y:S04]  /*38490*/  STS.U8 [R0+UR4+0x3740], R15 ;  /* 0x0037400f00007988 */ /* 0x0001e80008000004 */
[----:B------:R-:W4:Y:S04]  /*384a0*/  LDL.LU R29, [R1+0x8c] ;  /* 0x00008c00011d7983 */ /* 0x000f280000300800 */
[----:B------:R1:W-:Y:S04]  /*384b0*/  STS.U8 [R0+UR4+0x3780], R14 ;  /* 0x0037800e00007988 */ /* 0x0003e80008000004 */
[----:B------:R1:W-:Y:S04]  /*384c0*/  STS.U8 [R0+UR4+0x37c0], R25 ;  /* 0x0037c01900007988 */ /* 0x0003e80008000004 */
[----:B------:R1:W-:Y:S04]  /*384d0*/  STS.U8 [R0+UR4+0x3f40], R24 ;  /* 0x003f401800007988 */ /* 0x0003e80008000004 */
[----:B--2---:R2:W-:Y:S04]  /*384e0*/  STS.U8 [R0+UR4+0x3f00], R23 ;  /* 0x003f001700007988 */ /* 0x0045e80008000004 */
[----:B---3--:R3:W-:Y:S04]  /*384f0*/  STS.U8 [R0+UR4+0x3fc0], R21 ;  /* 0x003fc01500007988 */ /* 0x0087e80008000004 */
[----:B0-----:R-:W4:Y:S04]  /*38500*/  LDL.LU R15, [R1+0x88] ;  /* 0x00008800010f7983 */ /* 0x001f280000300800 */
[----:B-1----:R-:W4:Y:S04]  /*38510*/  LDL.LU R14, [R1+0x84] ;  /* 0x00008400010e7983 */ /* 0x002f280000300800 */
[----:B------:R-:W4:Y:S04]  /*38520*/  LDL.LU R25, [R1+0x20] ;  /* 0x0000200001197983 */ /* 0x000f280000300800 */
[----:B------:R-:W4:Y:S04]  /*38530*/  LDL.LU R24, [R1+0x1c] ;  /* 0x00001c0001187983 */ /* 0x000f280000300800 */
[----:B--2---:R-:W2:Y:S04]  /*38540*/  LDL.LU R23, [R1+0x18] ;  /* 0x0000180001177983 */ /* 0x004ea80000300800 */
[----:B---3--:R-:W3:Y:S04]  /*38550*/  LDL.LU R21, [R1+0x14] ;  /* 0x0000140001157983 */ /* 0x008ee80000300800 */
[----:B----4-:R0:W-:Y:S04]  /*38560*/  STS.U8 [R0+UR4+0x3f80], R19 ;  /* 0x003f801300007988 */ /* 0x0101e80008000004 */
[----:B0-----:R-:W4:Y:S04]  /*38570*/  LDL.LU R19, [R1+0x329c] ;  /* 0x00329c0001137983 */ /* 0x001f280000300800 */
[----:B----4-:R0:W-:Y:S04]  /*38580*/  STS.U8 [R0+UR4+0x4700], R19 ;  /* 0x0047001300007988 */ /* 0x0101e80008000004 */
[----:B------:R1:W-:Y:S04]  /*38590*/  STS.U8 [R0+UR4+0x4740], R17 ;  /* 0x0047401100007988 */ /* 0x0003e80008000004 */
[----:B------:R4:W-:Y:S04]  /*385a0*/  STS.U8 [R0+UR4+0x4780], R13 ;  /* 0x0047800d00007988 */ /* 0x0009e80008000004 */
[----:B------:R2:W-:Y:S04]  /*385b0*/  STS.U8 [R0+UR4+0x47c0], R12 ;  /* 0x0047c00c00007988 */ /* 0x0005e80008000004 */
[----:B------:R3:W-:Y:S04]  /*385c0*/  STS.U8 [R0+UR4+0x4f40], R11 ;  /* 0x004f400b00007988 */ /* 0x0007e80008000004 */
[----:B------:R3:W-:Y:S04]  /*385d0*/  STS.U8 [R0+UR4+0x4f00], R10 ;  /* 0x004f000a00007988 */ /* 0x0007e80008000004 */
[----:B------:R3:W-:Y:S04]  /*385e0*/  STS.U8 [R0+UR4+0x4fc0], R9 ;  /* 0x004fc00900007988 */ /* 0x0007e80008000004 */
[----:B0-----:R-:W3:Y:S04]  /*385f0*/  LDL.LU R19, [R1+0x3298] ;  /* 0x0032980001137983 */ /* 0x001ee80000300800 */
[----:B-1----:R-:W3:Y:S04]  /*38600*/  LDL.LU R17, [R1+0x3294] ;  /* 0x0032940001117983 */ /* 0x002ee80000300800 */
[----:B----4-:R-:W4:Y:S04]  /*38610*/  LDL.LU R13, [R1+0x3290] ;  /* 0x00329000010d7983 */ /* 0x010f280000300800 */
[----:B--2---:R-:W2:Y:S04]  /*38620*/  LDL.LU R12, [R1+0x328c] ;  /* 0x00328c00010c7983 */ /* 0x004ea80000300800 */
[----:B---3--:R-:W3:Y:S04]  /*38630*/  LDL.LU R11, [R1+0x3288] ;  /* 0x00328800010b7983 */ /* 0x008ee80000300800 */
[----:B------:R-:W3:Y:S04]  /*38640*/  LDL.LU R10, [R1+0x3284] ;  /* 0x00328400010a7983 */ /* 0x000ee80000300800 */
[----:B------:R0:W-:Y:S04]  /*38650*/  STS.U8 [R0+UR4+0x4f80], R8 ;  /* 0x004f800800007988 */ /* 0x0001e80008000004 */
[----:B------:R-:W3:Y:S04]  /*38660*/  LDL.LU R9, [R1+0x3280] ;  /* 0x0032800001097983 */ /* 0x000ee80000300800 */
[----:B------:R1:W-:Y:S04]  /*38670*/  STS.U8 [R0+UR4+0x5700], R7 ;  /* 0x0057000700007988 */ /* 0x0003e80008000004 */
[----:B------:R1:W-:Y:S04]  /*38680*/  STS.U8 [R0+UR4+0x5740], R6 ;  /* 0x0057400600007988 */ /* 0x0003e80008000004 */
[----:B------:R1:W-:Y:S04]  /*38690*/  STS.U8 [R0+UR4+0x5780], R5 ;  /* 0x0057800500007988 */ /* 0x0003e80008000004 */
[----:B------:R1:W-:Y:S04]  /*386a0*/  STS.U8 [R0+UR4+0x57c0], R4 ;  /* 0x0057c00400007988 */ /* 0x0003e80008000004 */
[----:B------:R1:W-:Y:S04]  /*386b0*/  STS.U8 [R0+UR4+0x5f40], R16 ;  /* 0x005f401000007988 */ /* 0x0003e80008000004 */
[----:B0-----:R-:W3:Y:S04]  /*386c0*/  LDL.LU R8, [R1+0x327c] ;  /* 0x00327c0001087983 */ /* 0x001ee80000300800 */
[----:B-1----:R-:W3:Y:S04]  /*386d0*/  LDL.LU R7, [R1+0x3278] ;  /* 0x0032780001077983 */ /* 0x002ee80000300800 */
[----:B------:R-:W3:Y:S04]  /*386e0*/  LDL.LU R6, [R1+0x3274] ;  /* 0x0032740001067983 */ /* 0x000ee80000300800 */
[----:B------:R0:W-:Y:S04]  /*386f0*/  STS.U8 [R0+UR4+0x5f00], R18 ;  /* 0x005f001200007988 */ /* 0x0001e80008000004 */
[----:B------:R-:W3:Y:S04]  /*38700*/  LDL.LU R5, [R1+0x3270] ;  /* 0x0032700001057983 */ /* 0x000ee80000300800 */
[----:B------:R-:W3:Y:S04]  /*38710*/  LDL.LU R4, [R1+0x326c] ;  /* 0x00326c0001047983 */ /* 0x000ee80000300800 */
[----:B------:R-:W3:Y:S04]  /*38720*/  LDL.LU R16, [R1+0x3268] ;  /* 0x0032680001107983 */ /* 0x000ee80000300800 */
[----:B------:R1:W-:Y:S04]  /*38730*/  STS.U8 [R0+UR4+0x5fc0], R20 ;  /* 0x005fc01400007988 */ /* 0x0003e80008000004 */
[----:B------:R1:W-:Y:S04]  /*38740*/  STS.U8 [R0+UR4+0x5f80], R22 ;  /* 0x005f801600007988 */ /* 0x0003e80008000004 */
[----:B------:R1:W-:Y:S04]  /*38750*/  STS.U8 [R0+UR4+0x6700], R3 ;  /* 0x0067000300007988 */ /* 0x0003e80008000004 */
[----:B------:R1:W-:Y:S04]  /*38760*/  STS.U8 [R0+UR4+0x6740], R2 ;  /* 0x0067400200007988 */ /* 0x0003e80008000004 */
[----:B0-----:R-:W3:Y:S04]  /*38770*/  LDL.LU R18, [R1+0x3264] ;  /* 0x0032640001127983 */ /* 0x001ee80000300800 */
[----:B------:R0:W-:Y:S04]  /*38780*/  STS.U8 [R0+UR4+0x6780], R26 ;  /* 0x0067801a00007988 */ /* 0x0001e80008000004 */
[----:B-1----:R-:W3:Y:S04]  /*38790*/  LDL.LU R20, [R1+0x3260] ;  /* 0x0032600001147983 */ /* 0x002ee80000300800 */
[----:B------:R-:W3:Y:S04]  /*387a0*/  LDL.LU R22, [R1+0x325c] ;  /* 0x00325c0001167983 */ /* 0x000ee80000300800 */
[----:B------:R1:W-:Y:S04]  /*387b0*/  STS.U8 [R0+UR4+0x67c0], R27 ;  /* 0x0067c01b00007988 */ /* 0x0003e80008000004 */
[----:B------:R-:W4:Y:S04]  /*387c0*/  LDL R3, [R1+0x19b8] ;  /* 0x0019b80001037983 */ /* 0x000f280000100800 */
[----:B------:R-:W4:Y:S04]  /*387d0*/  LDL R2, [R1+0x19bc] ;  /* 0x0019bc0001027983 */ /* 0x000f280000100800 */
[----:B------:R1:W-:Y:S04]  /*387e0*/  STS.U8 [R0+UR4+0x6f40], R28 ;  /* 0x006f401c00007988 */ /* 0x0003e80008000004 */
[----:B------:R1:W-:Y:S04]  /*387f0*/  STS.U8 [R0+UR4+0x6f00], R29 ;  /* 0x006f001d00007988 */ /* 0x0003e80008000004 */
[----:B0-----:R-:W3:Y:S04]  /*38800*/  LDL.LU R26, [R1+0x3258] ;  /* 0x00325800011a7983 */ /* 0x001ee80000300800 */
[----:B-1----:R-:W3:Y:S04]  /*38810*/  LDL.LU R27, [R1+0x3254] ;  /* 0x00325400011b7983 */ /* 0x002ee80000300800 */
[----:B------:R0:W-:Y:S04]  /*38820*/  STS.U8 [R0+UR4+0x6fc0], R15 ;  /* 0x006fc00f00007988 */ /* 0x0001e80008000004 */
[----:B------:R1:W-:Y:S04]  /*38830*/  STS.U8 [R0+UR4+0x6f80], R14 ;  /* 0x006f800e00007988 */ /* 0x0003e80008000004 */
[----:B------:R1:W-:Y:S04]  /*38840*/  STS.U8 [R0+UR4+0x7700], R25 ;  /* 0x0077001900007988 */ /* 0x0003e80008000004 */
[----:B------:R-:W3:Y:S04]  /*38850*/  LDL.LU R28, [R1+0x3250] ;  /* 0x00325000011c7983 */ /* 0x000ee80000300800 */
[----:B------:R-:W3:Y:S04]  /*38860*/  LDL.LU R29, [R1+0x324c] ;  /* 0x00324c00011d7983 */ /* 0x000ee80000300800 */
[----:B------:R1:W-:Y:S04]  /*38870*/  STS.U8 [R0+UR4+0x7740], R24 ;  /* 0x0077401800007988 */ /* 0x0003e80008000004 */
[----:B------:R1:W-:Y:S04]  /*38880*/  STS.U8 [R0+UR4+0x7780], R23 ;  /* 0x0077801700007988 */ /* 0x0003e80008000004 */
[----:B0-----:R-:W3:Y:S04]  /*38890*/  LDL.LU R15, [R1+0x3248] ;  /* 0x00324800010f7983 */ /* 0x001ee80000300800 */
[----:B-1----:R-:W2:Y:S04]  /*388a0*/  LDL.LU R14, [R1+0x3244] ;  /* 0x00324400010e7983 */ /* 0x002ea80000300800 */
[----:B------:R-:W4:Y:S04]  /*388b0*/  LDL.LU R25, [R1+0x3240] ;  /* 0x0032400001197983 */ /* 0x000f280000300800 */
[----:B------:R0:W-:Y:S04]  /*388c0*/  STS.U8 [R0+UR4+0x77c0], R21 ;  /* 0x0077c01500007988 */ /* 0x0001e80008000004 */
[----:B------:R-:W3:Y:S04]  /*388d0*/  LDL.LU R24, [R1+0x323c] ;  /* 0x00323c0001187983 */ /* 0x000ee80000300800 */
[----:B------:R-:W2:Y:S04]  /*388e0*/  LDL.LU R23, [R1+0x3238] ;  /* 0x0032380001177983 */ /* 0x000ea80000300800 */
[----:B0-----:R-:W4:Y:S04]  /*388f0*/  LDL.LU R21, [R1+0x3234] ;  /* 0x0032340001157983 */ /* 0x001f280000300800 */
[----:B----4-:R-:W-:Y:S04]  /*38900*/  STS.U8 [R0+UR4+0x7f40], R21 ;  /* 0x007f401500007988 */ /* 0x010fe80008000004 */
[----:B--2---:R-:W-:Y:S04]  /*38910*/  STS.U8 [R0+UR4+0x7f00], R23 ;  /* 0x007f001700007988 */ /* 0x004fe80008000004 */
[----:B---3--:R-:W-:Y:S04]  /*38920*/  STS.U8 [R0+UR4+0x7fc0], R24 ;  /* 0x007fc01800007988 */ /* 0x008fe80008000004 */
[----:B------:R0:W-:Y:S01]  /*38930*/  STS.U8 [R0+UR4+0x7f80], R25 ;  /* 0x007f801900007988 */ /* 0x0001e20008000004 */
[----:B------:R-:W-:Y:S01]  /*38940*/  PRMT R14, RZ, 0x7610, R14 ;  /* 0x00007610ff0e7816 */ /* 0x000fe2000000000e */
[----:B------:R-:W-:Y:S06]  /*38950*/  BAR.SYNC.DEFER_BLOCKING 0x0 ;  /* 0x0000000000007b1d */ /* 0x000fec0000010000 */
[----:B0-----:R-:W2:Y:S04]  /*38960*/  LDL.LU R0, [R1+0x3230] ;  /* 0x0032300001007983 */ /* 0x001ea80000300800 */
[----:B------:R-:W3:Y:S04]  /*38970*/  @!P6 LDG.E.U8 R14, desc[UR32][R2.64] ;  /* 0x00000020020ee981 */ /* 0x000ee8000c1e1100 */
[----:B---3--:R0:W-:Y:S04]  /*38980*/  STL [R1+0x3ac], R14 ;  /* 0x0003ac0e01007387 */ /* 0x0081e80000100800 */
[----:B0-----:R-:W3:Y:S04]  /*38990*/  LDL.LU R14, [R1+0x322c] ;  /* 0x00322c00010e7983 */ /* 0x001ee80000300800 */
[----:B------:R-:W4:Y:S04]  /*389a0*/  LDL R2, [R1+0x19c0] ;  /* 0x0019c00001027983 */ /* 0x000f280000100800 */
[----:B------:R-:W4:Y:S01]  /*389b0*/  LDL R3, [R1+0x19c4] ;  /* 0x0019c40001037983 */ /* 0x000f220000100800 */
[----:B--2---:R-:W-:-:S02]  /*389c0*/  PRMT R0, RZ, 0x7610, R0 ;  /* 0x00007610ff007816 */ /* 0x004fc40000000000 */
[----:B----4-:R-:W-:-:S04]  /*389d0*/  @!P0 LOP3.LUT R3, R3, R2, RZ, 0x3c, !PT ;  /* 0x0000000203038212 */ /* 0x010fc800078e3cff */
[----:B------:R-:W-:-:S04]  /*389e0*/  @!P0 LOP3.LUT R2, R3, R2, RZ, 0x3c, !PT ;  /* 0x0000000203028212 */ /* 0x000fc800078e3cff */
[----:B------:R-:W-:-:S05]  /*389f0*/  @!P0 LOP3.LUT R3, R3, R2, RZ, 0x3c, !PT ;  /* 0x0000000203038212 */ /* 0x000fca00078e3cff */
[----:B------:R-:W2:Y:S04]  /*38a00*/  @!P0 LDG.E.U8 R0, desc[UR32][R2.64] ;  /* 0x0000002002008981 */ /* 0x000ea8000c1e1100 */
[----:B--2---:R0:W-:Y:S04]  /*38a10*/  STL [R1+0x3a8], R0 ;  /* 0x0003a80001007387 */ /* 0x0041e80000100800 */
[----:B0-----:R-:W2:Y:S04]  /*38a20*/  LDL.LU R0, [R1+0x3228] ;  /* 0x0032280001007983 */ /* 0x001ea80000300800 */
[----:B------:R-:W4:Y:S04]  /*38a30*/  LDL R2, [R1+0x218c] ;  /* 0x00218c0001027983 */ /* 0x000f280000100800 */
[----:B------:R-:W4:Y:S01]  /*38a40*/  LDL R3, [R1+0x2190] ;  /* 0x0021900001037983 */ /* 0x000f220000100800 */
[----:B---3--:R-:W-:-:S02]  /*38a50*/  PRMT R14, RZ, 0x7610, R14 ;  /* 0x00007610ff0e7816 */ /* 0x008fc4000000000e */
[----:B----4-:R-:W-:-:S04]  /*38a60*/  @!P0 LOP3.LUT R3, R3, R2, RZ, 0x3c, !PT ;  /* 0x0000000203038212 */ /* 0x010fc800078e3cff */
[----:B------:R-:W-:-:S04]  /*38a70*/  @!P0 LOP3.LUT R2, R3, R2, RZ, 0x3c, !PT ;  /* 0x0000000203028212 */ /* 0x000fc800078e3cff */
[----:B------:R-:W-:-:S05]  /*38a80*/  @!P0 LOP3.LUT R3, R3, R2, RZ, 0x3c, !PT ;  /* 0x0000000203038212 */ /* 0x000fca00078e3cff */
        /* <DEDUP_REMOVED lines=1850> */
[----:B------:R-:W-:-:S02]  /*3fe30*/  PRMT R12, RZ, 0x7610, R12 ;  /* 0x00007610ff0c7816 */ /* 0x000fc4000000000c */
[----:B----4-:R-:W-:-:S04]  /*3fe40*/  @!P0 LOP3.LUT R3, R3, R2, RZ, 0x3c, !PT ;  /* 0x0000000203038212 */ /* 0x010fc800078e3cff */
[----:B------:R-:W-:-:S04]  /*3fe50*/  @!P0 LOP3.LUT R2, R3, R2, RZ, 0x3c, !PT ;  /* 0x0000000203028212 */ /* 0x000fc800078e3cff */
[----:B------:R-:W-:-:S05]  /*3fe60*/  @!P0 LOP3.LUT R3, R3, R2, RZ, 0x3c, !PT ;  /* 0x0000000203038212 */ /* 0x000fca00078e3cff */
[----:B------:R0:W4:Y:S04]  /*3fe70*/  @!P0 LDG.E.U8 R12, desc[UR32][R2.64] ;  /* 0x00000020020c8981 */ /* 0x000128000c1e1100 */
[----:B------:R-:W0:Y:S04]  /*3fe80*/  LDL R2, [R1+0x1b38] ;  /* 0x001b380001027983 */ /* 0x000e280000100800 */
[----:B------:R-:W0:Y:S01]  /*3fe90*/  LDL R3, [R1+0x1b3c] ;  /* 0x001b3c0001037983 */ /* 0x000e220000100800 */
[----:B--2---:R-:W-:Y:S02]  /*3fea0*/  PRMT R0, RZ, 0x7610, R0 ;  /* 0x00007610ff007816 */ /* 0x004fe40000000000 */
[----:B0-----:R-:W-:-:S04]  /*3feb0*/  @!P6 LOP3.LUT R3, R3, R2, RZ, 0x3c, !PT ;  /* 0x000000020303e212 */ /* 0x001fc800078e3cff */
[----:B------:R-:W-:-:S04]  /*3fec0*/  @!P6 LOP3.LUT R2, R3, R2, RZ, 0x3c, !PT ;  /* 0x000000020302e212 */ /* 0x000fc800078e3cff */
[----:B------:R-:W-:-:S05]  /*3fed0*/  @!P6 LOP3.LUT R3, R3, R2, RZ, 0x3c, !PT ;  /* 0x000000020303e212 */ /* 0x000fca00078e3cff */
[----:B------:R-:W2:Y:S04]  /*3fee0*/  @!P6 LDG.E.U8 R0, desc[UR32][R2.64] ;  /* 0x000000200200e981 */ /* 0x000ea8000c1e1100 */
[----:B----4-:R0:W-:Y:S04]  /*3fef0*/  STL [R1+0x54], R12 ;  /* 0x0000540c01007387 */ /* 0x0101e80000100800 */
[----:B0-----:R-:W4:Y:S04]  /*3ff00*/  LDL R12, [R1+0x1b14] ;  /* 0x001b1400010c7983 */ /* 0x001f280000100800 */
        /* <DEDUP_REMOVED lines=38> */
[----:B------:R-:W4:Y:S01]  /*40170*/  LDL R3, [R1+0x1b10] ;  /* 0x001b100001037983 */ /* 0x000f220000100800 */
[----:B---3--:R-:W-:Y:S01]  /*40180*/  PRMT R14, RZ, 0x7610, R14 ;  /* 0x00007610ff0e7816 */ /* 0x008fe2000000000e */
[----:B------:R-:W-:-:S02]  /*40190*/  @!P0 IMAD.MOV.U32 R2, RZ, RZ, R12 ;  /* 0x000000ffff028224 */ /* 0x000fc400078e000c */
[----:B------:R-:W3:Y:S04]  /*401a0*/  LDL R12, [R1+0x1aec] ;  /* 0x001aec00010c7983 */ /* 0x000ee80000100800 */
[----:B----4-:R-:W4:Y:S04]  /*401b0*/  @!P0 LDG.E.U8 R14, desc[UR32][R2.64] ;  /* 0x00000020020e8981 */ /* 0x010f28000c1e1100 */
[----:B----4-:R0:W-:Y:S04]  /*401c0*/  STL [R1+0x3c], R14 ;  /* 0x00003c0e01007387 */ /* 0x0101e80000100800 */
[----:B0-----:R-:W4:Y:S04]  /*401d0*/  LDL.LU R14, [R1+0x2edc] ;  /* 0x002edc00010e7983 */ /* 0x001f280000300800 */
[----:B------:R-:W3:Y:S04]  /*401e0*/  LDL R2, [R1+0x1b08] ;  /* 0x001b080001027983 */ /* 0x000ee80000100800 */
[----:B------:R-:W3:Y:S01]  /*401f0*/  LDL R3, [R1+0x1b0c] ;  /* 0x001b0c0001037983 */ /* 0x000ee20000100800 */
[----:B--2---:R-:W-:-:S02]  /*40200*/  PRMT R0, RZ, 0x7610, R0 ;  /* 0x00007610ff007816 */ /* 0x004fc40000000000 */
[----:B---3--:R-:W-:-:S04]  /*40210*/  @!P6 LOP3.LUT R3, R3, R2, RZ, 0x3c, !PT ;  /* 0x000000020303e212 */ /* 0x008fc800078e3cff */
[----:B------:R-:W-:-:S04]  /*40220*/  @!P6 LOP3.LUT R2, R3, R2, RZ, 0x3c, !PT ;  /* 0x000000020302e212 */ /* 0x000fc800078e3cff */
[----:B------:R-:W-:-:S05]  /*40230*/  @!P6 LOP3.LUT R3, R3, R2, RZ, 0x3c, !PT ;  /* 0x000000020303e212 */ /* 0x000fca00078e3cff */
[----:B------:R-:W2:Y:S04]  /*40240*/  @!P6 LDG.E.U8 R0, desc[UR32][R2.64] ;  /* 0x000000200200e981 */ /* 0x000ea8000c1e1100 */
[----:B--2---:R0:W-:Y:S04]  /*40250*/  STL [R1+0x38], R0 ;  /* 0x0000380001007387 */ /* 0x0041e80000100800 */
[----:B0-----:R-:W2:Y:S04]  /*40260*/  LDL.LU R0, [R1+0x2ed8] ;  /* 0x002ed80001007983 */ /* 0x001ea80000300800 */
[----:B------:R-:W3:Y:S04]  /*40270*/  LDL R2, [R1+0x1b00] ;  /* 0x001b000001027983 */ /* 0x000ee80000100800 */
[----:B------:R-:W3:Y:S01]  /*40280*/  LDL R3, [R1+0x1b04] ;  /* 0x001b040001037983 */ /* 0x000ee20000100800 */
[----:B------:R-:W-:-:S02]  /*40290*/  PRMT R15, RZ, 0x7610, R15 ;  /* 0x00007610ff0f7816 */ /* 0x000fc4000000000f */
[----:B---3--:R-:W-:-:S04]  /*402a0*/  @!P0 LOP3.LUT R3, R3, R2, RZ, 0x3c, !PT ;  /* 0x0000000203038212 */ /* 0x008fc800078e3cff */
        /* <DEDUP_REMOVED lines=11> */
[----:B------:R-:W2:Y:S01]  /*40360*/  @!P6 LDG.E.U8 R0, desc[UR32][R2.64] ;  /* 0x000000200200e981 */ /* 0x000ea2000c1e1100 */
[----:B------:R-:W-:-:S03]  /*40370*/  PRMT R9, RZ, 0x7610, R9 ;  /* 0x00007610ff097816 */ /* 0x000fc60000000009 */
[----:B--2---:R0:W-:Y:S04]  /*40380*/  STL [R1+0x30], R0 ;  /* 0x0000300001007387 */ /* 0x0041e80000100800 */
[----:B0-----:R-:W2:Y:S04]  /*40390*/  LDL.LU R0, [R1+0x2ed0] ;  /* 0x002ed00001007983 */ /* 0x001ea80000300800 */
[----:B------:R-:W4:Y:S01]  /*403a0*/  LDL R3, [R1+0x1af0] ;  /* 0x001af00001037983 */ /* 0x000f220000100800 */
[----:B------:R-:W-:Y:S01]  /*403b0*/  @!P0 IMAD.MOV.U32 R2, RZ, RZ, R13 ;  /* 0x000000ffff028224 */ /* 0x000fe200078e000d */
[----:B------:R-:W-:-:S02]  /*403c0*/  PRMT R7, RZ, 0x7610, R7 ;  /* 0x00007610ff077816 */ /* 0x000fc40000000007 */
[----:B------:R-:W3:Y:S04]  /*403d0*/  LDL R13, [R1+0x1ac8] ;  /* 0x001ac800010d7983 */ /* 0x000ee80000100800 */
[----:B----4-:R0:W4:Y:S04]  /*403e0*/  @!P0 LDG.E.U8 R9, desc[UR32][R2.64] ;  /* 0x0000002002098981 */ /* 0x010128000c1e1100 */
[----:B------:R-:W3:Y:S01]  /*403f0*/  LDL R3, [R1+0x1ae8] ;  /* 0x001ae80001037983 */ /* 0x000ee20000100800 */
[----:B0-----:R-:W-:-:S03]  /*40400*/  @!P6 IMAD.MOV.U32 R2, RZ, RZ, R12 ;  /* 0x000000ffff02e224 */ /* 0x001fc600078e000c */
[----:B----4-:R0:W-:Y:S01]  /*40410*/  STL [R1+0x2c], R9 ;  /* 0x00002c0901007387 */ /* 0x0101e20000100800 */
[----:B--2---:R-:W-:-:S03]  /*40420*/  PRMT R0, RZ, 0x7610, R0 ;  /* 0x00007610ff007816 */ /* 0x004fc60000000000 */
[----:B------:R-:W2:Y:S04]  /*40430*/  LDL R12, [R1+0x1ac0] ;  /* 0x001ac000010c7983 */ /* 0x000ea80000100800 */
[----:B---3--:R1:W3:Y:S04]  /*40440*/  @!P6 LDG.E.U8 R7, desc[UR32][R2.64] ;  /* 0x000000200207e981 */ /* 0x0082e8000c1e1100 */
[----:B0-----:R-:W4:Y:S04]  /*40450*/  LDL R9, [R1+0x1acc] ;  /* 0x001acc0001097983 */ /* 0x001f280000100800 */
[----:B------:R-:W1:Y:S04]  /*40460*/  LDL R2, [R1+0x1ae0] ;  /* 0x001ae00001027983 */ /* 0x000e680000100800 */
[----:B------:R-:W1:Y:S02]  /*40470*/  LDL R3, [R1+0x1ae4] ;  /* 0x001ae40001037983 */ /* 0x000e640000100800 */
[----:B-1----:R-:W-:-:S04]  /*40480*/  @!P0 LOP3.LUT R3, R3, R2, RZ, 0x3c, !PT ;  /* 0x0000000203038212 */ /* 0x002fc800078e3cff */
[----:B------:R-:W-:-:S04]  /*40490*/  @!P0 LOP3.LUT R2, R3, R2, RZ, 0x3c, !PT ;  /* 0x0000000203028212 */ /* 0x000fc800078e3cff */
[----:B------:R-:W-:-:S05]  /*404a0*/  @!P0 LOP3.LUT R3, R3, R2, RZ, 0x3c, !PT ;  /* 0x0000000203038212 */ /* 0x000fca00078e3cff */
[----:B------:R-:W2:Y:S04]  /*404b0*/  @!P0 LDG.E.U8 R0, desc[UR32][R2.64] ;  /* 0x0000002002008981 */ /* 0x000ea8000c1e1100 */
[----:B---3--:R0:W-:Y:S04]  /*404c0*/  STL [R1+0x28], R7 ;  /* 0x0000280701007387 */ /* 0x0081e80000100800 */
[----:B0-----:R-:W3:Y:S04]  /*404d0*/  LDL R7, [R1+0x1ac4] ;  /* 0x001ac40001077983 */ /* 0x001ee80000100800 */
        /* <DEDUP_REMOVED lines=12> */
[----:B------:R-:W-:-:S02]  /*405a0*/  PRMT R8, RZ, 0x7610, R8 ;  /* 0x00007610ff087816 */ /* 0x000fc40000000008 */
[----:B0-----:R-:W-:-:S04]  /*405b0*/  @!P0 LOP3.LUT R3, R3, R2, RZ, 0x3c, !PT ;  /* 0x0000000203038212 */ /* 0x001fc800078e3cff */
[----:B------:R-:W-:-:S04]  /*405c0*/  @!P0 LOP3.LUT R2, R3, R2, RZ, 0x3c, !PT ;  /* 0x0000000203028212 */ /* 0x000fc800078e3cff */
[----:B------:R-:W-:-:S05]  /*405d0*/  @!P0 LOP3.LUT R3, R3, R2, RZ, 0x3c, !PT ;  /* 0x0000000203038212 */ /* 0x000fca00078e3cff */
[----:B------:R0:W2:Y:S02]  /*405e0*/  @!P0 LDG.E.U8 R0, desc[UR32][R2.64] ;  /* 0x0000002002008981 */ /* 0x0000a4000c1e1100 */
[----:B0-----:R-:W-:Y:S02]  /*405f0*/  @!P6 IMAD.MOV.U32 R2, RZ, RZ, R9 ;  /* 0x000000ffff02e224 */ /* 0x001fe400078e0009 */
[----:B------:R-:W-:-:S05]  /*40600*/  @!P6 IMAD.MOV.U32 R3, RZ, RZ, R13 ;  /* 0x000000ffff03e224 */ /* 0x000fca00078e000d */
[----:B------:R3:W2:Y:S01]  /*40610*/  @!P6 LDG.E.U8 R8, desc[UR32][R2.64] ;  /* 0x000000200208e981 */ /* 0x0006a2000c1e1100 */
[----:B------:R-:W-:-:S03]  /*40620*/  PRMT R6, RZ, 0x7610, R6 ;  /* 0x00007610ff067816 */ /* 0x000fc60000000006 */
[----:B----4-:R0:W-:Y:S01]  /*40630*/  STL [R1+0x20], R5 ;  /* 0x0000200501007387 */ /* 0x0101e20000100800 */
[----:B---3--:R-:W-:Y:S02]  /*40640*/  @!P0 IMAD.MOV.U32 R2, RZ, RZ, R7 ;  /* 0x000000ffff028224 */ /* 0x008fe400078e0007 */
[----:B------:R-:W-:Y:S01]  /*40650*/  @!P0 IMAD.MOV.U32 R3, RZ, RZ, R12 ;  /* 0x000000ffff038224 */ /* 0x000fe200078e000c */
[----:B0-----:R-:W3:Y:S04]  /*40660*/  LDL R5, [R1+0x1abc] ;  /* 0x001abc0001057983 */ /* 0x001ee80000100800 */
[----:B------:R3:W4:Y:S04]  /*40670*/  @!P0 LDG.E.U8 R6, desc[UR32][R2.64] ;  /* 0x0000002002068981 */ /* 0x000728000c1e1100 */
[----:B--2---:R0:W-:Y:S04]  /*40680*/  STL [R1+0x1c], R0 ;  /* 0x00001c0001007387 */ /* 0x0041e80000100800 */
[----:B0-----:R-:W2:Y:S04]  /*40690*/  LDL.LU R0, [R1+0x2ec8] ;  /* 0x002ec80001007983 */ /* 0x001ea80000300800 */
[----:B------:R-:W2:Y:S04]  /*406a0*/  LDL R9, [R1+0x1aa8] ;  /* 0x001aa80001097983 */ /* 0x000ea80000100800 */
[----:B------:R0:W-:Y:S04]  /*406b0*/  STL [R1+0x18], R8 ;  /* 0x0000180801007387 */ /* 0x0001e80000100800 */
[----:B------:R-:W2:Y:S01]  /*406c0*/  LDL R3, [R1+0x1ab8] ;  /* 0x001ab80001037983 */ /* 0x000ea20000100800 */
[----:B------:R-:W-:-:S03]  /*406d0*/  PRMT R4, RZ, 0x7610, R4 ;  /* 0x00007610ff047816 */ /* 0x000fc60000000004 */
[----:B------:R-:W2:Y:S04]  /*406e0*/  LDL R13, [R1+0x1aa0] ;  /* 0x001aa000010d7983 */ /* 0x000ea80000100800 */
[----:B------:R-:W2:Y:S04]  /*406f0*/  LDL R12, [R1+0x1aa4] ;  /* 0x001aa400010c7983 */ /* 0x000ea80000100800 */
[----:B------:R-:W2:Y:S04]  /*40700*/  LDL R7, [R1+0x1a98] ;  /* 0x001a980001077983 */ /* 0x000ea80000100800 */
[----:B0-----:R-:W2:Y:S01]  /*40710*/  LDL R8, [R1+0x1aac] ;  /* 0x001aac0001087983 */ /* 0x001ea20000100800 */
[----:B---3--:R-:W-:-:S03]  /*40720*/  @!P6 IMAD.MOV.U32 R2, RZ, RZ, R5 ;  /* 0x000000ffff02e224 */ /* 0x008fc600078e0005 */
[----:B----4-:R0:W-:Y:S04]  /*40730*/  STL [R1+0x14], R6 ;  /* 0x0000140601007387 */ /* 0x0101e80000100800 */
[----:B------:R-:W3:Y:S04]  /*40740*/  LDL R5, [R1+0x1a90] ;  /* 0x001a900001057983 */ /* 0x000ee80000100800 */
[----:B0-----:R-:W4:Y:S04]  /*40750*/  LDL R6, [R1+0x1a9c] ;  /* 0x001a9c0001067983 */ /* 0x001f280000100800 */
[----:B--2---:R-:W2:Y:S04]  /*40760*/  @!P6 LDG.E.U8 R4, desc[UR32][R2.64] ;  /* 0x000000200204e981 */ /* 0x004ea8000c1e1100 */
[----:B------:R-:W3:Y:S04]  /*40770*/  LDL R2, [R1+0x1ab0] ;  /* 0x001ab00001027983 */ /* 0x000ee80000100800 */
[----:B------:R-:W3:Y:S01]  /*40780*/  LDL R3, [R1+0x1ab4] ;  /* 0x001ab40001037983 */ /* 0x000ee20000100800 */
[----:B------:R-:W-:-:S02]  /*40790*/  PRMT R15, RZ, 0x7610, R15 ;  /* 0x00007610ff0f7816 */ /* 0x000fc4000000000f */
[----:B------:R-:W-:Y:S01]  /*407a0*/  PRMT R14, RZ, 0x7610, R14 ;  /* 0x00007610ff0e7816 */ /* 0x000fe2000000000e */
[----:B--2---:R0:W-:Y:S04]  /*407b0*/  STL [R1+0x10], R4 ;  /* 0x0000100401007387 */ /* 0x0041e80000100800 */
[----:B0-----:R-:W2:Y:S01]  /*407c0*/  LDL R4, [R1+0x1a94] ;  /* 0x001a940001047983 */ /* 0x001ea20000100800 */
[----:B---3--:R-:W-:-:S04]  /*407d0*/  @!P0 LOP3.LUT R3, R3, R2, RZ, 0x3c, !PT ;  /* 0x0000000203038212 */ /* 0x008fc800078e3cff */
[----:B------:R-:W-:-:S04]  /*407e0*/  @!P0 LOP3.LUT R2, R3, R2, RZ, 0x3c, !PT ;  /* 0x0000000203028212 */ /* 0x000fc800078e3cff */
[----:B------:R-:W-:-:S05]  /*407f0*/  @!P0 LOP3.LUT R3, R3, R2, RZ, 0x3c, !PT ;  /* 0x0000000203038212 */ /* 0x000fca00078e3cff */
[----:B------:R0:W3:Y:S02]  /*40800*/  @!P0 LDG.E.U8 R15, desc[UR32][R2.64] ;  /* 0x00000020020f8981 */ /* 0x0000e4000c1e1100 */
[----:B0-----:R-:W-:Y:S02]  /*40810*/  @!P6 IMAD.MOV.U32 R2, RZ, RZ, R8 ;  /* 0x000000ffff02e224 */ /* 0x001fe400078e0008 */
[----:B------:R-:W-:Y:S01]  /*40820*/  @!P6 IMAD.MOV.U32 R3, RZ, RZ, R9 ;  /* 0x000000ffff03e224 */ /* 0x000fe200078e0009 */
[----:B------:R-:W3:Y:S04]  /*40830*/  LDL R8, [R1+0x1a8c] ;  /* 0x001a8c0001087983 */ /* 0x000ee80000100800 */
[----:B------:R-:W3:Y:S01]  /*40840*/  LDL R9, [R1+0x1a88] ;  /* 0x001a880001097983 */ /* 0x000ee20000100800 */
[----:B------:R-:W-:-:S03]  /*40850*/  PRMT R11, RZ, 0x7610, R11 ;  /* 0x00007610ff0b7816 */ /* 0x000fc6000000000b */
[----:B------:R0:W3:Y:S01]  /*40860*/  @!P6 LDG.E.U8 R14, desc[UR32][R2.64] ;  /* 0x00000020020ee981 */ /* 0x0000e2000c1e1100 */
[----:B------:R-:W-:Y:S01]  /*40870*/  PRMT R10, RZ, 0x7610, R10 ;  /* 0x00007610ff0a7816 */ /* 0x000fe2000000000a */
[----:B0-----:R-:W-:Y:S02]  /*40880*/  @!P0 IMAD.MOV.U32 R2, RZ, RZ, R12 ;  /* 0x000000ffff028224 */ /* 0x001fe400078e000c */
[----:B------:R-:W-:-:S05]  /*40890*/  @!P0 IMAD.MOV.U32 R3, RZ, RZ, R13 ;  /* 0x000000ffff038224 */ /* 0x000fca00078e000d */
[----:B------:R4:W3:Y:S01]  /*408a0*/  @!P0 LDG.E.U8 R11, desc[UR32][R2.64] ;  /* 0x00000020020b8981 */ /* 0x0008e2000c1e1100 */
[----:B------:R-:W-:Y:S01]  /*408b0*/  PRMT R29, RZ, 0x7610, R29 ;  /* 0x00007610ff1d7816 */ /* 0x000fe2000000001d */
[----:B----4-:R-:W-:Y:S02]  /*408c0*/  @!P6 IMAD.MOV.U32 R2, RZ, RZ, R6 ;  /* 0x000000ffff02e224 */ /* 0x010fe400078e0006 */
[----:B------:R-:W-:Y:S01]  /*408d0*/  @!P6 IMAD.MOV.U32 R3, RZ, RZ, R7 ;  /* 0x000000ffff03e224 */ /* 0x000fe200078e0007 */
[----:B------:R-:W-:Y:S01]  /*408e0*/  PRMT R28, RZ, 0x7610, R28 ;  /* 0x00007610ff1c7816 */ /* 0x000fe2000000001c */
[----:B------:R-:W4:Y:S04]  /*408f0*/  LDL R7, [R1+0x1a80] ;  /* 0x001a800001077983 */ /* 0x000f280000100800 */
[----:B------:R0:W4:Y:S04]  /*40900*/  @!P6 LDG.E.U8 R10, desc[UR32][R2.64] ;  /* 0x00000020020ae981 */ /* 0x000128000c1e1100 */
[----:B------:R-:W4:Y:S01]  /*40910*/  LDL R6, [R1+0x1a84] ;  /* 0x001a840001067983 */ /* 0x000f220000100800 */
[----:B0-----:R-:W-:-:S02]  /*40920*/  @!P0 IMAD.MOV.U32 R3, RZ, RZ, R5 ;  /* 0x000000ffff038224 */ /* 0x001fc400078e0005 */
[----:B--2---:R-:W-:-:S05]  /*40930*/  @!P0 IMAD.MOV.U32 R2, RZ, RZ, R4 ;  /* 0x000000ffff028224 */ /* 0x004fca00078e0004 */
[----:B------:R3:W2:Y:S02]  /*40940*/  @!P0 LDG.E.U8 R29, desc[UR32][R2.64] ;  /* 0x00000020021d8981 */ /* 0x0006a4000c1e1100 */
[----:B---3--:R-:W-:Y:S02]  /*40950*/  @!P6 IMAD.MOV.U32 R2, RZ, RZ, R8 ;  /* 0x000000ffff02e224 */ /* 0x008fe400078e0008 */
[----:B------:R-:W-:-:S05]  /*40960*/  @!P6 IMAD.MOV.U32 R3, RZ, RZ, R9 ;  /* 0x000000ffff03e224 */ /* 0x000fca00078e0009 */
[----:B------:R0:W3:Y:S04]  /*40970*/  @!P6 LDG.E.U8 R28, desc[UR32][R2.64] ;  /* 0x00000020021ce981 */ /* 0x0000e8000c1e1100 */
[----:B------:R1:W-:Y:S04]  /*40980*/  STL [R1+0x4], R11 ;  /* 0x0000040b01007387 */ /* 0x0003e80000100800 */
[----:B------:R-:W3:Y:S04]  /*40990*/  LDL R5, [R1+0x1a78] ;  /* 0x001a780001057983 */ /* 0x000ee80000100800 */
[----:B------:R-:W3:Y:S04]  /*409a0*/  LDL R4, [R1+0x1a7c] ;  /* 0x001a7c0001047983 */ /* 0x000ee80000100800 */
[----:B----4-:R4:W-:Y:S01]  /*409b0*/  STL [R1], R10 ;  /* 0x0000000a01007387 */ /* 0x0109e20000100800 */
[----:B0-----:R-:W-:-:S02]  /*409c0*/  @!P0 IMAD.MOV.U32 R2, RZ, RZ, R6 ;  /* 0x000000ffff028224 */ /* 0x001fc400078e0006 */
[----:B------:R-:W-:Y:S01]  /*409d0*/  @!P0 IMAD.MOV.U32 R3, RZ, RZ, R7 ;  /* 0x000000ffff038224 */ /* 0x000fe200078e0007 */
[----:B------:R-:W-:-:S06]  /*409e0*/  PRMT R27, RZ, 0x7610, R27 ;  /* 0x00007610ff1b7816 */ /* 0x000fcc000000001b */
[----:B------:R0:W3:Y:S04]  /*409f0*/  @!P0 LDG.E.U8 R27, desc[UR32][R2.64] ;  /* 0x00000020021b8981 */ /* 0x0000e8000c1e1100 */
[----:B--2---:R-:W-:Y:S04]  /*40a00*/  STL [R1+0x2e38], R29 ;  /* 0x002e381d01007387 */ /* 0x004fe80000100800 */
[----:B-1----:R-:W2:Y:S04]  /*40a10*/  LDL R11, [R1+0x1a70] ;  /* 0x001a7000010b7983 */ /* 0x002ea80000100800 */
[----:B----4-:R-:W4:Y:S04]  /*40a20*/  LDL R10, [R1+0x1a74] ;  /* 0x001a7400010a7983 */ /* 0x010f280000100800 */
[----:B------:R-:W4:Y:S04]  /*40a30*/  LDL R9, [R1+0x1a68] ;  /* 0x001a680001097983 */ /* 0x000f280000100800 */
[----:B------:R-:W4:Y:S04]  /*40a40*/  LDL R8, [R1+0x1a6c] ;  /* 0x001a6c0001087983 */ /* 0x000f280000100800 */
[----:B---3--:R-:W-:Y:S04]  /*40a50*/  STL [R1+0x2e3c], R28 ;  /* 0x002e3c1c01007387 */ /* 0x008fe80000100800 */
[----:B------:R-:W-:Y:S04]  /*40a60*/  STL [R1+0xc], R15 ;  /* 0x00000c0f01007387 */ /* 0x000fe80000100800 */
[----:B------:R-:W3:Y:S04]  /*40a70*/  LDL R7, [R1+0x1a60] ;  /* 0x001a600001077983 */ /* 0x000ee80000100800 */
[----:B------:R-:W3:Y:S01]  /*40a80*/  LDL R6, [R1+0x1a64] ;  /* 0x001a640001067983 */ /* 0x000ee20000100800 */
[----:B------:R-:W-:-:S02]  /*40a90*/  PRMT R26, RZ, 0x7610, R26 ;  /* 0x00007610ff1a7816 */ /* 0x000fc4000000001a */
[----:B------:R-:W-:Y:S01]  /*40aa0*/  PRMT R22, RZ, 0x7610, R22 ;  /* 0x00007610ff167816 */ /* 0x000fe20000000016 */
[----:B0-----:R-:W-:Y:S02]  /*40ab0*/  @!P6 IMAD.MOV.U32 R3, RZ, RZ, R5 ;  /* 0x000000ffff03e224 */ /* 0x001fe400078e0005 */
[----:B------:R-:W-:-:S05]  /*40ac0*/  @!P6 IMAD.MOV.U32 R2, RZ, RZ, R4 ;  /* 0x000000ffff02e224 */ /* 0x000fca00078e0004 */
[----:B------:R2:W3:Y:S01]  /*40ad0*/  @!P6 LDG.E.U8 R26, desc[UR32][R2.64] ;  /* 0x00000020021ae981 */ /* 0x0004e2000c1e1100 */
[----:B------:R-:W-:Y:S02]  /*40ae0*/  PRMT R20, RZ, 0x7610, R20 ;  /* 0x00007610ff147816 */ /* 0x000fe40000000014 */
[----:B------:R-:W-:Y:S01]  /*40af0*/  PRMT R18, RZ, 0x7610, R18 ;  /* 0x00007610ff127816 */ /* 0x000fe20000000012 */
[----:B------:R-:W-:Y:S04]  /*40b00*/  STL [R1+0x2e28], R27 ;  /* 0x002e281b01007387 */ /* 0x000fe80000100800 */
[----:B------:R0:W-:Y:S04]  /*40b10*/  STL [R1+0x8], R14 ;  /* 0x0000080e01007387 */ /* 0x0001e80000100800 */
[----:B------:R-:W3:Y:S04]  /*40b20*/  LDL R5, [R1+0x1a58] ;  /* 0x001a580001057983 */ /* 0x000ee80000100800 */
[----:B------:R-:W3:Y:S01]  /*40b30*/  LDL R4, [R1+0x1a5c] ;  /* 0x001a5c0001047983 */ /* 0x000ee20000100800 */
[----:B--2---:R-:W-:-:S02]  /*40b40*/  @!P0 IMAD.MOV.U32 R3, RZ, RZ, R11 ;  /* 0x000000ffff038224 */ /* 0x004fc400078e000b */
[----:B----4-:R-:W-:-:S05]  /*40b50*/  @!P0 IMAD.MOV.U32 R2, RZ, RZ, R10 ;  /* 0x000000ffff028224 */ /* 0x010fca00078e000a */
[----:B------:R1:W2:Y:S02]  /*40b60*/  @!P0 LDG.E.U8 R22, desc[UR32][R2.64] ;  /* 0x0000002002168981 */ /* 0x0002a4000c1e1100 */
[----:B-1----:R-:W-:Y:S02]  /*40b70*/  @!P6 IMAD.MOV.U32 R2, RZ, RZ, R8 ;  /* 0x000000ffff02e224 */ /* 0x002fe400078e0008 */
[----:B------:R-:W-:-:S05]  /*40b80*/  @!P6 IMAD.MOV.U32 R3, RZ, RZ, R9 ;  /* 0x000000ffff03e224 */ /* 0x000fca00078e0009 */
[----:B------:R3:W4:Y:S02]  /*40b90*/  @!P6 LDG.E.U8 R20, desc[UR32][R2.64] ;  /* 0x000000200214e981 */ /* 0x000724000c1e1100 */
[----:B---3--:R-:W-:Y:S02]  /*40ba0*/  @!P0 IMAD.MOV.U32 R2, RZ, RZ, R6 ;  /* 0x000000ffff028224 */ /* 0x008fe400078e0006 */
[----:B------:R-:W-:-:S05]  /*40bb0*/  @!P0 IMAD.MOV.U32 R3, RZ, RZ, R7 ;  /* 0x000000ffff038224 */ /* 0x000fca00078e0007 */
[----:B------:R-:W3:Y:S04]  /*40bc0*/  @!P0 LDG.E.U8 R18, desc[UR32][R2.64] ;  /* 0x0000002002128981 */ /* 0x000ee8000c1e1100 */
[----:B------:R-:W-:Y:S01]  /*40bd0*/  STL [R1+0x2e2c], R26 ;  /* 0x002e2c1a01007387 */ /* 0x000fe20000100800 */
[----:B------:R-:W-:-:S06]  /*40be0*/  PRMT R16, RZ, 0x7610, R16 ;  /* 0x00007610ff107816 */ /* 0x000fcc0000000010 */
[----:B------:R-:W3:Y:S04]  /*40bf0*/  @!P6 LDG.E.U8 R16, desc[UR32][R4.64] ;  /* 0x000000200410e981 */ /* 0x000ee8000c1e1100 */
[----:B--2---:R-:W-:Y:S04]  /*40c00*/  STL [R1+0x2e9c], R22 ;  /* 0x002e9c1601007387 */ /* 0x004fe80000100800 */
[----:B------:R-:W2:Y:S04]  /*40c10*/  LDL R11, [R1+0x1a50] ;  /* 0x001a5000010b7983 */ /* 0x000ea80000100800 */
[----:B------:R-:W2:Y:S04]  /*40c20*/  LDL R10, [R1+0x1a54] ;  /* 0x001a5400010a7983 */ /* 0x000ea80000100800 */
[----:B----4-:R-:W-:Y:S04]  /*40c30*/  STL [R1+0x2ea0], R20 ;  /* 0x002ea01401007387 */ /* 0x010fe80000100800 */
[----:B------:R-:W4:Y:S04]  /*40c40*/  LDL R7, [R1+0x1a48] ;  /* 0x001a480001077983 */ /* 0x000f280000100800 */
[----:B------:R-:W4:Y:S04]  /*40c50*/  LDL R6, [R1+0x1a4c] ;  /* 0x001a4c0001067983 */ /* 0x000f280000100800 */
[----:B---3--:R-:W-:Y:S04]  /*40c60*/  STL [R1+0x2e78], R18 ;  /* 0x002e781201007387 */ /* 0x008fe80000100800 */
[----:B0-----:R-:W3:Y:S04]  /*40c70*/  LDL R14, [R1+0x1a40] ;  /* 0x001a4000010e7983 */ /* 0x001ee80000100800 */
[----:B------:R-:W3:Y:S04]  /*40c80*/  LDL R13, [R1+0x1a44] ;  /* 0x001a4400010d7983 */ /* 0x000ee80000100800 */
[----:B------:R-:W3:Y:S04]  /*40c90*/  LDL R9, [R1+0x1a38] ;  /* 0x001a380001097983 */ /* 0x000ee80000100800 */
[----:B------:R-:W3:Y:S01]  /*40ca0*/  LDL R8, [R1+0x1a3c] ;  /* 0x001a3c0001087983 */ /* 0x000ee20000100800 */
[----:B------:R-:W-:-:S02]  /*40cb0*/  PRMT R2, RZ, 0x7610, R2 ;  /* 0x00007610ff027816 */ /* 0x000fc40000000002 */
[----:B------:R-:W-:Y:S01]  /*40cc0*/  PRMT R3, RZ, 0x7610, R3 ;  /* 0x00007610ff037816 */ /* 0x000fe20000000003 */
[----:B------:R-:W-:Y:S04]  /*40cd0*/  STL [R1+0x2e7c], R16 ;  /* 0x002e7c1001007387 */ /* 0x000fe80000100800 */
[----:B------:R-:W3:Y:S01]  /*40ce0*/  LDL R12, [R1+0x1a30] ;  /* 0x001a3000010c7983 */ /* 0x000ee20000100800 */
[----:B--2---:R-:W-:Y:S02]  /*40cf0*/  @!P0 IMAD.MOV.U32 R5, RZ, RZ, R11 ;  /* 0x000000ffff058224 */ /* 0x004fe400078e000b */
[----:B------:R-:W-:Y:S01]  /*40d00*/  @!P0 IMAD.MOV.U32 R4, RZ, RZ, R10 ;  /* 0x000000ffff048224 */ /* 0x000fe200078e000a */
[----:B------:R-:W2:Y:S04]  /*40d10*/  LDL R11, [R1+0x1a34] ;  /* 0x001a3400010b7983 */ /* 0x000ea80000100800 */
[----:B------:R0:W2:Y:S02]  /*40d20*/  @!P0 LDG.E.U8 R2, desc[UR32][R4.64] ;  /* 0x0000002004028981 */ /* 0x0000a4000c1e1100 */
[----:B0-----:R-:W-:-:S02]  /*40d30*/  PRMT R4, RZ, 0x7610, R4 ;  /* 0x00007610ff047816 */ /* 0x001fc40000000004 */
[----:B----4-:R3:W4:Y:S01]  /*40d40*/  @!P6 LDG.E.U8 R3, desc[UR32][R6.64] ;  /* 0x000000200603e981 */ /* 0x010722000c1e1100 */
[----:B------:R-:W-:Y:S01]  /*40d50*/  PRMT R5, RZ, 0x7610, R5 ;  /* 0x00007610ff057816 */ /* 0x000fe20000000005 */
[----:B---3--:R-:W-:Y:S02]  /*40d60*/  @!P0 IMAD.MOV.U32 R7, RZ, RZ, R14 ;  /* 0x000000ffff078224 */ /* 0x008fe400078e000e */
[----:B------:R-:W-:-:S03]  /*40d70*/  @!P0 IMAD.MOV.U32 R6, RZ, RZ, R13 ;  /* 0x000000ffff068224 */ /* 0x000fc600078e000d */
[----:B------:R-:W3:Y:S04]  /*40d80*/  @!P6 LDG.E.U8 R5, desc[UR32][R8.64] ;  /* 0x000000200805e981 */ /* 0x000ee8000c1e1100 */
[----:B------:R0:W3:Y:S02]  /*40d90*/  @!P0 LDG.E.U8 R4, desc[UR32][R6.64] ;  /* 0x0000002006048981 */ /* 0x0000e4000c1e1100 */
[----:B0-----:R-:W-:Y:S01]  /*40da0*/  PRMT R6, RZ, 0x7610, R6 ;  /* 0x00007610ff067816 */ /* 0x001fe20000000006 */
[----:B------:R-:W-:Y:S01]  /*40db0*/  @!P0 IMAD.MOV.U32 R9, RZ, RZ, R12 ;  /* 0x000000ffff098224 */ /* 0x000fe200078e000c */
[----:B--2---:R0:W-:Y:S04]  /*40dc0*/  STL [R1+0x2e40], R2 ;  /* 0x002e400201007387 */ /* 0x0041e80000100800 */
[----:B------:R-:W2:Y:S04]  /*40dd0*/  LDL R10, [R1+0x1a28] ;  /* 0x001a2800010a7983 */ /* 0x000ea80000100800 */
[----:B0-----:R-:W2:Y:S04]  /*40de0*/  LDL R2, [R1+0x1a2c] ;  /* 0x001a2c0001027983 */ /* 0x001ea80000100800 */
[----:B----4-:R-:W-:Y:S01]  /*40df0*/  STL [R1+0x2e44], R3 ;  /* 0x002e440301007387 */ /* 0x010fe20000100800 */
[----:B------:R-:W-:-:S05]  /*40e00*/  @!P0 IMAD.MOV.U32 R8, RZ, RZ, R11 ;  /* 0x000000ffff088224 */ /* 0x000fca00078e000b */
[----:B------:R0:W4:Y:S04]  /*40e10*/  @!P0 LDG.E.U8 R6, desc[UR32][R8.64] ;  /* 0x0000002008068981 */ /* 0x000128000c1e1100 */
[----:B---3--:R1:W-:Y:S04]  /*40e20*/  STL [R1+0x2e30], R4 ;  /* 0x002e300401007387 */ /* 0x0083e80000100800 */
[----:B------:R-:W3:Y:S04]  /*40e30*/  LDL R15, [R1+0x1a20] ;  /* 0x001a2000010f7983 */ /* 0x000ee80000100800 */
[----:B------:R-:W3:Y:S04]  /*40e40*/  LDL R13, [R1+0x1a24] ;  /* 0x001a2400010d7983 */ /* 0x000ee80000100800 */
[----:B------:R4:W-:Y:S04]  /*40e50*/  STL [R1+0x2e34], R5 ;  /* 0x002e340501007387 */ /* 0x0009e80000100800 */
[----:B------:R-:W3:Y:S04]  /*40e60*/  LDL R12, [R1+0x1a18] ;  /* 0x001a1800010c7983 */ /* 0x000ee80000100800 */
[----:B-1----:R-:W3:Y:S01]  /*40e70*/  LDL R4, [R1+0x1a1c] ;  /* 0x001a1c0001047983 */ /* 0x002ee20000100800 */
[----:B------:R-:W-:-:S02]  /*40e80*/  PRMT R7, RZ, 0x7610, R7 ;  /* 0x00007610ff077816 */ /* 0x000fc40000000007 */
[----:B0-----:R-:W-:Y:S02]  /*40e90*/  PRMT R8, RZ, 0x7610, R8 ;  /* 0x00007610ff087816 */ /* 0x001fe40000000008 */
[----:B------:R-:W-:Y:S01]  /*40ea0*/  PRMT R9, RZ, 0x7610, R9 ;  /* 0x00007610ff097816 */ /* 0x000fe20000000009 */
[----:B--2---:R-:W-:Y:S02]  /*40eb0*/  @!P6 IMAD.MOV.U32 R11, RZ, RZ, R10 ;  /* 0x000000ffff0be224 */ /* 0x004fe400078e000a */
[----:B------:R-:W-:-:S05]  /*40ec0*/  @!P6 IMAD.MOV.U32 R10, RZ, RZ, R2 ;  /* 0x000000ffff0ae224 */ /* 0x000fca00078e0002 */
[----:B------:R3:W2:Y:S04]  /*40ed0*/  @!P6 LDG.E.U8 R7, desc[UR32][R10.64] ;  /* 0x000000200a07e981 */ /* 0x0006a8000c1e1100 */
[----:B----4-:R0:W-:Y:S04]  /*40ee0*/  STL [R1+0x2ea4], R6 ;  /* 0x002ea40601007387 */ /* 0x0101e80000100800 */
[----:B------:R-:W4:Y:S04]  /*40ef0*/  LDL R14, [R1+0x1a10] ;  /* 0x001a1000010e7983 */ /* 0x000f280000100800 */
[----:B------:R-:W4:Y:S04]  /*40f00*/  LDL R5, [R1+0x1a14] ;  /* 0x001a140001057983 */ /* 0x000f280000100800 */
[----:B------:R-:W4:Y:S04]  /*40f10*/  LDL R3, [R1+0x1a08] ;  /* 0x001a080001037983 */ /* 0x000f280000100800 */
[----:B------:R-:W4:Y:S01]  /*40f20*/  LDL R2, [R1+0x1a0c] ;  /* 0x001a0c0001027983 */ /* 0x000f220000100800 */
[----:B---3--:R-:W-:-:S02]  /*40f30*/  @!P0 IMAD.MOV.U32 R11, RZ, RZ, R15 ;  /* 0x000000ffff0b8224 */ /* 0x008fc400078e000f */
[----:B------:R-:W-:Y:S02]  /*40f40*/  @!P0 IMAD.MOV.U32 R10, RZ, RZ, R13 ;  /* 0x000000ffff0a8224 */ /* 0x000fe400078e000d */
[----:B------:R-:W-:-:S03]  /*40f50*/  @!P6 IMAD.MOV.U32 R13, RZ, RZ, R12 ;  /* 0x000000ffff0de224 */ /* 0x000fc600078e000c */
[----:B------:R1:W3:Y:S01]  /*40f60*/  @!P0 LDG.E.U8 R8, desc[UR32][R10.64] ;  /* 0x000000200a088981 */ /* 0x0002e2000c1e1100 */
[----:B------:R-:W-:-:S05]  /*40f70*/  @!P6 IMAD.MOV.U32 R12, RZ, RZ, R4 ;  /* 0x000000ffff0ce224 */ /* 0x000fca00078e0004 */
[----:B------:R4:W3:Y:S01]  /*40f80*/  @!P6 LDG.E.U8 R9, desc[UR32][R12.64] ;  /* 0x000000200c09e981 */ /* 0x0008e2000c1e1100 */
[----:B-1----:R-:W-:-:S03]  /*40f90*/  PRMT R10, RZ, 0x7610, R10 ;  /* 0x00007610ff0a7816 */ /* 0x002fc6000000000a */
[----:B--2---:R1:W-:Y:S04]  /*40fa0*/  STL [R1+0x2ea8], R7 ;  /* 0x002ea80701007387 */ /* 0x0043e80000100800 */
[----:B0-----:R-:W2:Y:S04]  /*40fb0*/  LDL R6, [R1+0x1a04] ;  /* 0x001a040001067983 */ /* 0x001ea80000100800 */
[----:B-1----:R-:W2:Y:S01]  /*40fc0*/  LDL R7, [R1+0x1a00] ;  /* 0x001a000001077983 */ /* 0x002ea20000100800 */
[----:B----4-:R-:W-:Y:S02]  /*40fd0*/  @!P0 IMAD.MOV.U32 R12, RZ, RZ, R5 ;  /* 0x000000ffff0c8224 */ /* 0x010fe400078e0005 */
[----:B------:R-:W-:-:S05]  /*40fe0*/  @!P0 IMAD.MOV.U32 R13, RZ, RZ, R14 ;  /* 0x000000ffff0d8224 */ /* 0x000fca00078e000e */
[----:B------:R0:W4:Y:S04]  /*40ff0*/  @!P0 LDG.E.U8 R10, desc[UR32][R12.64] ;  /* 0x000000200c0a8981 */ /* 0x000128000c1e1100 */
[----:B---3--:R-:W-:Y:S04]  /*41000*/  STL [R1+0x2e80], R8 ;  /* 0x002e800801007387 */ /* 0x008fe80000100800 */
[----:B------:R-:W3:Y:S04]  /*41010*/  LDL R4, [R1+0x19fc] ;  /* 0x0019fc0001047983 */ /* 0x000ee80000100800 */
[----:B------:R-:W-:Y:S04]  /*41020*/  STL [R1+0x2e84], R9 ;  /* 0x002e840901007387 */ /* 0x000fe80000100800 */
[----:B------:R-:W3:Y:S01]  /*41030*/  LDL R5, [R1+0x19f8] ;  /* 0x0019f80001057983 */ /* 0x000ee20000100800 */
[----:B------:R-:W-:Y:S01]  /*41040*/  PRMT R11, RZ, 0x7610, R11 ;  /* 0x00007610ff0b7816 */ /* 0x000fe2000000000b */
[----:B------:R-:W-:-:S02]  /*41050*/  @!P6 IMAD.MOV.U32 R14, RZ, RZ, R2 ;  /* 0x000000ffff0ee224 */ /* 0x000fc400078e0002 */
[----:B------:R-:W-:Y:S01]  /*41060*/  @!P6 IMAD.MOV.U32 R15, RZ, RZ, R3 ;  /* 0x000000ffff0fe224 */ /* 0x000fe200078e0003 */
[----:B0-----:R-:W-:-:S04]  /*41070*/  PRMT R12, RZ, 0x7610, R12 ;  /* 0x00007610ff0c7816 */ /* 0x001fc8000000000c */
[----:B------:R2:W3:Y:S01]  /*41080*/  @!P6 LDG.E.U8 R11, desc[UR32][R14.64] ;  /* 0x000000200e0be981 */ /* 0x0004e2000c1e1100 */
[----:B------:R-:W-:Y:S01]  /*41090*/  PRMT R13, RZ, 0x7610, R13 ;  /* 0x00007610ff0d7816 */ /* 0x000fe2000000000d */
[----:B--2---:R-:W-:Y:S02]  /*410a0*/  @!P0 IMAD.MOV.U32 R14, RZ, RZ, R6 ;  /* 0x000000ffff0e8224 */ /* 0x004fe400078e0006 */
[----:B------:R-:W-:-:S05]  /*410b0*/  @!P0 IMAD.MOV.U32 R15, RZ, RZ, R7 ;  /* 0x000000ffff0f8224 */ /* 0x000fca00078e0007 */
[----:B------:R3:W2:Y:S04]  /*410c0*/  @!P0 LDG.E.U8 R12, desc[UR32][R14.64] ;  /* 0x000000200e0c8981 */ /* 0x0006a8000c1e1100 */
[----:B----4-:R0:W-:Y:S04]  /*410d0*/  STL [R1+0x2e48], R10 ;  /* 0x002e480a01007387 */ /* 0x0101e80000100800 */
[----:B------:R-:W4:Y:S04]  /*410e0*/  LDL R3, [R1+0x19f0] ;  /* 0x0019f00001037983 */ /* 0x000f280000100800 */
[----:B------:R-:W4:Y:S01]  /*410f0*/  LDL R2, [R1+0x19f4] ;  /* 0x0019f40001027983 */ /* 0x000f220000100800 */
[----:B---3--:R-:W-:-:S02]  /*41100*/  @!P6 IMAD.MOV.U32 R14, RZ, RZ, R4 ;  /* 0x000000ffff0ee224 */ /* 0x008fc400078e0004 */
[----:B------:R-:W-:-:S05]  /*41110*/  @!P6 IMAD.MOV.U32 R15, RZ, RZ, R5 ;  /* 0x000000ffff0fe224 */ /* 0x000fca00078e0005 */
[----:B------:R4:W3:Y:S04]  /*41120*/  @!P6 LDG.E.U8 R13, desc[UR32][R14.64] ;  /* 0x000000200e0de981 */ /* 0x0008e8000c1e1100 */
[----:B------:R1:W-:Y:S04]  /*41130*/  STL [R1+0x2e4c], R11 ;  /* 0x002e4c0b01007387 */ /* 0x0003e80000100800 */
[----:B0-----:R-:W3:Y:S04]  /*41140*/  LDL R10, [R1+0x19ec] ;  /* 0x0019ec00010a7983 */ /* 0x001ee80000100800 */
[----:B------:R-:W3:Y:S04]  /*41150*/  LDL R8, [R1+0x19e4] ;  /* 0x0019e40001087983 */ /* 0x000ee80000100800 */
[----:B-1----:R-:W3:Y:S04]  /*41160*/  LDL R11, [R1+0x19e8] ;  /* 0x0019e800010b7983 */ /* 0x002ee80000100800 */
[----:B--2---:R-:W-:Y:S04]  /*41170*/  STL [R1+0x2e50], R12 ;  /* 0x002e500c01007387 */ /* 0x004fe80000100800 */
[----:B------:R-:W2:Y:S04]  /*41180*/  LDL R9, [R1+0x19e0] ;  /* 0x0019e00001097983 */ /* 0x000ea80000100800 */
[----:B------:R-:W2:Y:S04]  /*41190*/  LDL R7, [R1+0x19d8] ;  /* 0x0019d80001077983 */ /* 0x000ea80000100800 */
[----:B------:R-:W2:Y:S04]  /*411a0*/  LDL R6, [R1+0x19dc] ;  /* 0x0019dc0001067983 */ /* 0x000ea80000100800 */
[----:B------:R-:W2:Y:S04]  /*411b0*/  LDL R5, [R1+0x19d0] ;  /* 0x0019d00001057983 */ /* 0x000ea80000100800 */
[----:B------:R-:W2:Y:S01]  /*411c0*/  LDL R4, [R1+0x19d4] ;  /* 0x0019d40001047983 */ /* 0x000ea20000100800 */
[----:B----4-:R-:W-:-:S02]  /*411d0*/  @!P0 IMAD.MOV.U32 R14, RZ, RZ, R2 ;  /* 0x000000ffff0e8224 */ /* 0x010fc400078e0002 */
[----:B------:R-:W-:Y:S01]  /*411e0*/  @!P0 IMAD.MOV.U32 R15, RZ, RZ, R3 ;  /* 0x000000ffff0f8224 */ /* 0x000fe200078e0003 */
[----:B---3--:R-:W-:Y:S04]  /*411f0*/  STL [R1+0x2e54], R13 ;  /* 0x002e540d01007387 */ /* 0x008fe80000100800 */
[----:B------:R-:W3:Y:S04]  /*41200*/  LDL R3, [R1+0x19c8] ;  /* 0x0019c80001037983 */ /* 0x000ee80000100800 */
[----:B------:R-:W4:Y:S01]  /*41210*/  LDL R2, [R1+0x19cc] ;  /* 0x0019cc0001027983 */ /* 0x000f220000100800 */
[----:B------:R-:W-:-:S02]  /*41220*/  PRMT R17, RZ, 0x7610, R17 ;  /* 0x00007610ff117816 */ /* 0x000fc40000000011 */
[----:B------:R-:W-:-:S04]  /*41230*/  PRMT R19, RZ, 0x7610, R19 ;  /* 0x00007610ff137816 */ /* 0x000fc80000000013 */
[----:B------:R0:W3:Y:S01]  /*41240*/  @!P0 LDG.E.U8 R17, desc[UR32][R14.64] ;  /* 0x000000200e118981 */ /* 0x0000e2000c1e1100 */
[----:B------:R-:W-:Y:S01]  /*41250*/  PRMT R21, RZ, 0x7610, R21 ;  /* 0x00007610ff157816 */ /* 0x000fe20000000015 */
[----:B0-----:R-:W-:Y:S02]  /*41260*/  @!P6 IMAD.MOV.U32 R14, RZ, RZ, R10 ;  /* 0x000000ffff0ee224 */ /* 0x001fe400078e000a */
[----:B------:R-:W-:-:S05]  /*41270*/  @!P6 IMAD.MOV.U32 R15, RZ, RZ, R11 ;  /* 0x000000ffff0fe224 */ /* 0x000fca00078e000b */
[----:B------:R0:W3:Y:S01]  /*41280*/  @!P6 LDG.E.U8 R19, desc[UR32][R14.64] ;  /* 0x000000200e13e981 */ /* 0x0000e2000c1e1100 */
[----:B------:R-:W-:Y:S01]  /*41290*/  PRMT R23, RZ, 0x7610, R23 ;  /* 0x00007610ff177816 */ /* 0x000fe20000000017 */
[----:B0-----:R-:W-:Y:S01]  /*412a0*/  @!P0 IMAD.MOV.U32 R14, RZ, RZ, R8 ;  /* 0x000000ffff0e8224 */ /* 0x001fe200078e0008 */
[----:B------:R-:W-:Y:S02]  /*412b0*/  PRMT R24, RZ, 0x7610, R24 ;  /* 0x00007610ff187816 */ /* 0x000fe40000000018 */
[----:B------:R-:W-:Y:S01]  /*412c0*/  PRMT R25, RZ, 0x7610, R25 ;  /* 0x00007610ff197816 */ /* 0x000fe20000000019 */
[----:B--2---:R-:W-:-:S05]  /*412d0*/  @!P0 IMAD.MOV.U32 R15, RZ, RZ, R9 ;  /* 0x000000ffff0f8224 */ /* 0x004fca00078e0009 */
[----:B------:R0:W2:Y:S02]  /*412e0*/  @!P0 LDG.E.U8 R21, desc[UR32][R14.64] ;  /* 0x000000200e158981 */ /* 0x0000a4000c1e1100 */
[----:B0-----:R-:W-:Y:S02]  /*412f0*/  @!P6 IMAD.MOV.U32 R14, RZ, RZ, R6 ;  /* 0x000000ffff0ee224 */ /* 0x001fe400078e0006 */
[----:B------:R-:W-:-:S05]  /*41300*/  @!P6 IMAD.MOV.U32 R15, RZ, RZ, R7 ;  /* 0x000000ffff0fe224 */ /* 0x000fca00078e0007 */
[----:B------:R0:W2:Y:S02]  /*41310*/  @!P6 LDG.E.U8 R23, desc[UR32][R14.64] ;  /* 0x000000200e17e981 */ /* 0x0000a4000c1e1100 */
[----:B0-----:R-:W-:Y:S02]  /*41320*/  @!P0 IMAD.MOV.U32 R14, RZ, RZ, R4 ;  /* 0x000000ffff0e8224 */ /* 0x001fe400078e0004 */
[----:B------:R-:W-:Y:S01]  /*41330*/  @!P0 IMAD.MOV.U32 R15, RZ, RZ, R5 ;  /* 0x000000ffff0f8224 */ /* 0x000fe200078e0005 */
[----:B------:R-:W-:Y:S04]  /*41340*/  LDS.U8 R4, [R0+UR4+0x100] ;  /* 0x0001000400047984 */ /* 0x000fe80008000000 */
[----:B------:R4:W2:Y:S02]  /*41350*/  @!P0 LDG.E.U8 R24, desc[UR32][R14.64] ;  /* 0x000000200e188981 */ /* 0x0008a4000c1e1100 */
[----:B----4-:R-:W-:-:S02]  /*41360*/  @!P6 IMAD.MOV.U32 R14, RZ, RZ, R2 ;  /* 0x000000ffff0ee224 */ /* 0x010fc400078e0002 */
[----:B---3--:R-:W-:Y:S01]  /*41370*/  @!P6 IMAD.MOV.U32 R15, RZ, RZ, R3 ;  /* 0x000000ffff0fe224 */ /* 0x008fe200078e0003 */
[----:B------:R-:W-:Y:S04]  /*41380*/  LDS.U8 R2, [R0+UR4+0x1000] ;  /* 0x0010000400027984 */ /* 0x000fe80008000000 */
[----:B------:R-:W-:Y:S04]  /*41390*/  LDS.U8 R3, [R0+UR4+0x8] ;  /* 0x0000080400037984 */ /* 0x000fe80008000000 */
[----:B------:R0:W3:Y:S04]  /*413a0*/  @!P6 LDG.E.U8 R25, desc[UR32][R14.64] ;  /* 0x000000200e19e981 */ /* 0x0000e8000c1e1100 */
[----:B0-----:R-:W0:Y:S04]  /*413b0*/  LDS.U8 R15, [R0+UR4] ;  /* 0x00000004000f7984 */ /* 0x001e280008000000 */
[----:B------:R-:W1:Y:S04]  /*413c0*/  LDS.U8 R14, [R0+UR4+0x108] ;  /* 0x00010804000e7984 */ /* 0x000e680008000000 */
[----:B------:R-:W-:Y:S04]  /*413d0*/  STL [R1+0x2eac], R17 ;  /* 0x002eac1101007387 */ /* 0x000fe80000100800 */
[----:B------:R-:W-:Y:S04]  /*413e0*/  STL [R1+0x2eb0], R19 ;  /* 0x002eb01301007387 */ /* 0x000fe80000100800 */
[----:B--2---:R-:W-:Y:S04]  /*413f0*/  STL [R1+0x2e74], R21 ;  /* 0x002e741501007387 */ /* 0x004fe80000100800 */
[----:B------:R-:W-:Y:S04]  /*41400*/  STL [R1+0x2e88], R23 ;  /* 0x002e881701007387 */ /* 0x000fe80000100800 */
[----:B------:R-:W-:Y:S04]  /*41410*/  STL [R1+0x2e58], R24 ;  /* 0x002e581801007387 */ /* 0x000fe80000100800 */
[----:B---3--:R-:W-:Y:S04]  /*41420*/  STL [R1+0x2e5c], R25 ;  /* 0x002e5c1901007387 */ /* 0x008fe80000100800 */
[----:B0-----:R-:W-:Y:S04]  /*41430*/  STL [R1+0x2e60], R15 ;  /* 0x002e600f01007387 */ /* 0x001fe80000100800 */
[----:B-1----:R-:W-:Y:S04]  /*41440*/  STL [R1+0x2e64], R14 ;  /* 0x002e640e01007387 */ /* 0x002fe80000100800 */
[----:B------:R-:W-:Y:S04]  /*41450*/  STL [R1+0x25c], R3 ;  /* 0x00025c0301007387 */ /* 0x000fe80000100800 */
[----:B------:R-:W0:Y:S04]  /*41460*/  LDS.U8 R3, [R0+UR4+0x1108] ;  /* 0x0011080400037984 */ /* 0x000e280008000000 */
[----:B------:R-:W-:Y:S04]  /*41470*/  STL [R1+0x258], R4 ;  /* 0x0002580401007387 */ /* 0x000fe80000100800 */
[----:B------:R-:W1:Y:S04]  /*41480*/  LDS.U8 R4, [R0+UR4+0x1008] ;  /* 0x0010080400047984 */ /* 0x000e680008000000 */
[----:B------:R-:W-:Y:S04]  /*41490*/  STL [R1+0x26c], R2 ;  /* 0x00026c0201007387 */ /* 0x000fe80000100800 */
[----:B------:R-:W2:Y:S04]  /*414a0*/  LDS.U8 R2, [R0+UR4+0x1100] ;  /* 0x0011000400027984 */ /* 0x000ea80008000000 */
[----:B0-----:R-:W-:Y:S04]  /*414b0*/  STL [R1+0x268], R3 ;  /* 0x0002680301007387 */ /* 0x001fe80000100800 */
[----:B------:R-:W0:Y:S04]  /*414c0*/  LDS.U8 R3, [R0+UR4+0x2000] ;  /* 0x0020000400037984 */ /* 0x000e280008000000 */
[----:B-1----:R-:W-:Y:S04]  /*414d0*/  STL [R1+0x28c], R4 ;  /* 0x00028c0401007387 */ /* 0x002fe80000100800 */
[----:B------:R-:W1:Y:S04]  /*414e0*/  LDS.U8 R4, [R0+UR4+0x2108] ;  /* 0x0021080400047984 */ /* 0x000e680008000000 */
[----:B--2---:R-:W-:Y:S04]  /*414f0*/  STL [R1+0x284], R2 ;  /* 0x0002840201007387 */ /* 0x004fe80000100800 */
        /* <DEDUP_REMOVED lines=103> */
[----:B0-----:R0:W-:Y:S04]  /*41b70*/  STL [R1+0x2c5c], R3 ;  /* 0x002c5c0301007387 */ /* 0x0011e80000100800 */
[----:B-1----:R-:W-:Y:S04]  /*41b80*/  STL [R1+0x2c68], R4 ;  /* 0x002c680401007387 */ /* 0x002fe80000100800 */
[----:B------:R-:W1:Y:S04]  /*41b90*/  LDS.U8 R4, [R0+UR4+0x7088] ;  /* 0x0070880400047984 */ /* 0x000e680008000000 */
[----:B--2---:R-:W-:Y:S04]  /*41ba0*/  STL [R1+0x2c64], R2 ;  /* 0x002c640201007387 */ /* 0x004fe80000100800 */
[----:B------:R-:W2:Y:S04]  /*41bb0*/  LDS.U8 R2, [R0+UR4+0x7180] ;  /* 0x0071800400027984 */ /* 0x000ea80008000000 */
[----:B------:R-:W-:Y:S01]  /*41bc0*/  STL [R1+0x2e68], R0 ;  /* 0x002e680001007387 */ /* 0x000fe20000100800 */
[----:B0-----:R-:W-:-:S05]  /*41bd0*/  LOP3.LUT R3, R0, 0x210, RZ, 0x3c, !PT ;  /* 0x0000021000037812 */ /* 0x001fca00078e3cff */
[----:B------:R-:W0:Y:S04]  /*41be0*/  LDS.U8 R0, [R3+UR4] ;  /* 0x0000000403007984 */ /* 0x000e280008000000 */
[----:B------:R-:W-:Y:S04]  /*41bf0*/  LDS.U8 R5, [R3+UR4+0x4180] ;  /* 0x0041800403057984 */ /* 0x000fe80008000000 */
[----:B-1----:R-:W-:Y:S04]  /*41c00*/  STL [R1+0x2c70], R4 ;  /* 0x002c700401007387 */ /* 0x002fe80000100800 */
[----:B--2---:R-:W-:Y:S04]  /*41c10*/  STL [R1+0x2c6c], R2 ;  /* 0x002c6c0201007387 */ /* 0x004fe80000100800 */
[----:B------:R-:W1:Y:S04]  /*41c20*/  LDS.U8 R2, [R3+UR4+0x108] ;  /* 0x0001080403027984 */ /* 0x000e680008000000 */
        /* <DEDUP_REMOVED lines=93> */
[----:B-1----:R1:W-:Y:S04]  /*42200*/  STL [R1+0x118c], R2 ;  /* 0x00118c0201007387 */ /* 0x0023e80000100800 */
[----:B-1----:R-:W3:Y:S04]  /*42210*/  LDL R2, [R1+0x2de8] ;  /* 0x002de80001027983 */ /* 0x002ee80000100800 */
[----:B--2---:R-:W-:Y:S04]  /*42220*/  STL [R1+0x1188], R4 ;  /* 0x0011880401007387 */ /* 0x004fe80000100800 */
[----:B------:R-:W1:Y:S04]  /*42230*/  LDS.U8 R4, [R3+UR4+0x4188] ;  /* 0x0041880403047984 */ /* 0x000e680008000000 */
[----:B0-----:R-:W-:Y:S04]  /*42240*/  STL [R1+0x2b58], R0 ;  /* 0x002b580001007387 */ /* 0x001fe80000100800 */
[----:B------:R-:W0:Y:S04]  /*42250*/  LDS.U8 R0, [R3+UR4+0x4088] ;  /* 0x0040880403007984 */ /* 0x000e280008000000 */
[----:B-1----:R-:W-:Y:S04]  /*42260*/  STL [R1+0x2b54], R4 ;  /* 0x002b540401007387 */ /* 0x002fe80000100800 */
[----:B------:R-:W1:Y:S04]  /*42270*/  LDS.U8 R4, [R3+UR4+0x5080] ;  /* 0x0050800403047984 */ /* 0x000e680008000000 */
[----:B0-----:R-:W-:Y:S04]  /*42280*/  STL [R1+0x2b60], R0 ;  /* 0x002b600001007387 */ /* 0x001fe80000100800 */
[----:B------:R-:W0:Y:S04]  /*42290*/  LDS.U8 R0, [R3+UR4+0x5188] ;  /* 0x0051880403007984 */ /* 0x000e280008000000 */
[----:B------:R-:W-:Y:S04]  /*422a0*/  STL [R1+0x2b5c], R5 ;  /* 0x002b5c0501007387 */ /* 0x000fe80000100800 */
[----:B------:R-:W2:Y:S04]  /*422b0*/  LDS.U8 R5, [R3+UR4+0x5088] ;  /* 0x0050880403057984 */ /* 0x000ea80008000000 */
[----:B-1----:R-:W-:Y:S04]  /*422c0*/  STL [R1+0x2b68], R4 ;  /* 0x002b680401007387 */ /* 0x002fe80000100800 */
[----:B------:R-:W1:Y:S04]  /*422d0*/  LDS.U8 R4, [R3+UR4+0x5180] ;  /* 0x0051800403047984 */ /* 0x000e680008000000 */
[----:B0-----:R-:W-:Y:S04]  /*422e0*/  STL [R1+0x2b64], R0 ;  /* 0x002b640001007387 */ /* 0x001fe80000100800 */
[----:B------:R-:W0:Y:S04]  /*422f0*/  LDS.U8 R0, [R3+UR4+0x6080] ;  /* 0x0060800403007984 */ /* 0x000e280008000000 */
[----:B--2---:R-:W-:Y:S04]  /*42300*/  STL [R1+0x2b70], R5 ;  /* 0x002b700501007387 */ /* 0x004fe80000100800 */
        /* <DEDUP_REMOVED lines=14> */
[----:B0-----:R-:W-:Y:S04]  /*423f0*/  STL [R1+0x2d70], R0 ;  /* 0x002d700001007387 */ /* 0x001fe80000100800 */
[----:B--2---:R-:W-:Y:S04]  /*42400*/  STL [R1+0x2d6c], R3 ;  /* 0x002d6c0301007387 */ /* 0x004fe80000100800 */
[----:B---3--:R-:W0:Y:S04]  /*42410*/  LDS.U8 R4, [R2+UR4] ;  /* 0x0000000402047984 */ /* 0x008e280008000000 */
[----:B------:R-:W1:Y:S04]  /*42420*/  LDS.U8 R0, [R2+UR4+0x108] ;  /* 0x0001080402007984 */ /* 0x000e680008000000 */
[----:B------:R-:W2:Y:S04]  /*42430*/  LDS.U8 R3, [R2+UR4+0x8] ;  /* 0x0000080402037984 */ /* 0x000ea80008000000 */
[----:B------:R-:W-:Y:S04]  /*42440*/  LDS.U8 R5, [R2+UR4+0x4088] ;  /* 0x0040880402057984 */ /* 0x000fe80008000000 */
        /* <DEDUP_REMOVED lines=91> */
[----:B-1----:R0:W-:Y:S04]  /*42a00*/  STL [R1+0x10ac], R0 ;  /* 0x0010ac0001007387 */ /* 0x0021e80000100800 */
[----:B------:R-:W1:Y:S04]  /*42a10*/  LDS.U8 R4, [R2+UR4+0x4080] ;  /* 0x0040800402047984 */ /* 0x000e680008000000 */
[----:B0-----:R-:W3:Y:S04]  /*42a20*/  LDL R0, [R1+0x2de4] ;  /* 0x002de40001007983 */ /* 0x001ee80000100800 */
[----:B--2---:R-:W-:Y:S04]  /*42a30*/  STL [R1+0x10a8], R3 ;  /* 0x0010a80301007387 */ /* 0x004fe80000100800 */
        /* <DEDUP_REMOVED lines=28> */
[----:B--2---:R-:W-:Y:S04]  /*42c00*/  STL [R1+0x2c90], R5 ;  /* 0x002c900501007387 */ /* 0x004fe80000100800 */
[----:B-1----:R-:W-:Y:S04]  /*42c10*/  STL [R1+0x2c8c], R4 ;  /* 0x002c8c0401007387 */ /* 0x002fe80000100800 */
        /* <DEDUP_REMOVED lines=634> */
[----:B-1----:R-:W-:Y:S04]  /*453c0*/  STL [R1+0x2dc0], R2 ;  /* 0x002dc00201007387 */ /* 0x002fe80000100800 */
[----:B------:R-:W0:Y:S04]  /*453d0*/  LDS.U8 R3, [R0+UR4+0x7080] ;  /* 0x0070800400037984 */ /* 0x000e280008000000 */
[----:B------:R1:W3:Y:S04]  /*453e0*/  LDS.U8 R2, [R0+UR4+0x7188] ;  /* 0x0071880400027984 */ /* 0x0002e80008000000 */
[----:B--2---:R2:W-:Y:S04]  /*453f0*/  STL [R1+0x2dbc], R4 ;  /* 0x002dbc0401007387 */ /* 0x0045e80000100800 */
[----:B-1----:R-:W4:Y:S01]  /*45400*/  LDL.LU R0, [R1+0x3a4] ;  /* 0x0003a40001007983 */ /* 0x002f220000300800 */
[----:B------:R-:W1:Y:S03]  /*45410*/  S2R R29, SR_TID.X ;  /* 0x00000000001d7919 */ /* 0x000e660000002100 */
[----:B0-----:R0:W-:Y:S01]  /*45420*/  STL [R1+0x2dc8], R3 ;  /* 0x002dc80301007387 */ /* 0x0011e20000100800 */
[----:B-1----:R-:W-:-:S03]  /*45430*/  LOP3.LUT R5, R29, 0x3f, RZ, 0xc0, !PT ;  /* 0x0000003f1d057812 */ /* 0x002fc600078ec0ff */
[----:B----4-:R-:W-:Y:S04]  /*45440*/  STL [R1+0x2ec4], R0 ;  /* 0x002ec40001007387 */ /* 0x010fe80000100800 */
[----:B---3--:R1:W-:Y:S04]  /*45450*/  STL [R1+0x2dc4], R2 ;  /* 0x002dc40201007387 */ /* 0x0083e80000100800 */
        /* <DEDUP_REMOVED lines=16> */
[----:B--2---:R-:W2:Y:S04]  /*45560*/  LDL.LU R4, [R1+0x2a0] ;  /* 0x0002a00001047983 */ /* 0x004ea80000300800 */
[----:B0-----:R-:W2:Y:S04]  /*45570*/  LDL.LU R3, [R1+0x27c] ;  /* 0x00027c0001037983 */ /* 0x001ea80000300800 */
[----:B-1----:R-:W2:Y:S04]  /*45580*/  LDL.LU R2, [R1+0x278] ;  /* 0x0002780001027983 */ /* 0x002ea80000300800 */
[----:B------:R-:W2:Y:S04]  /*45590*/  LDL.LU R16, [R1+0x24c] ;  /* 0x00024c0001107983 */ /* 0x000ea80000300800 */
[----:B------:R-:W2:Y:S04]  /*455a0*/  LDL.LU R18, [R1+0x248] ;  /* 0x0002480001127983 */ /* 0x000ea80000300800 */
[----:B------:R-:W2:Y:S04]  /*455b0*/  LDL.LU R20, [R1+0x22c] ;  /* 0x00022c0001147983 */ /* 0x000ea80000300800 */
[----:B------:R-:W2:Y:S04]  /*455c0*/  LDL.LU R22, [R1+0x228] ;  /* 0x0002280001167983 */ /* 0x000ea80000300800 */
[----:B------:R-:W2:Y:S04]  /*455d0*/  LDL.LU R26, [R1+0x20c] ;  /* 0x00020c00011a7983 */ /* 0x000ea80000300800 */
[----:B------:R-:W2:Y:S04]  /*455e0*/  LDL.LU R27, [R1+0x208] ;  /* 0x00020800011b7983 */ /* 0x000ea80000300800 */
[----:B------:R-:W2:Y:S04]  /*455f0*/  LDL.LU R28, [R1+0x1ec] ;  /* 0x0001ec00011c7983 */ /* 0x000ea80000300800 */
[----:B------:R0:W-:Y:S04]  /*45600*/  STL [R1+0x2eb4], R29 ;  /* 0x002eb41d01007387 */ /* 0x0001e80000100800 */
[----:B0-----:R-:W3:Y:S04]  /*45610*/  LDL R29, [R1+0x2dd4] ;  /* 0x002dd400011d7983 */ /* 0x001ee80000100800 */
[----:B---3--:R-:W0:Y:S04]  /*45620*/  LDS.U8 R0, [R29+UR4+0x7088] ;  /* 0x007088041d007984 */ /* 0x008e280008000000 */
[----:B------:R-:W1:Y:S01]  /*45630*/  LDS.U8 R29, [R29+UR4+0x7180] ;  /* 0x007180041d1d7984 */ /* 0x000e620008000000 */
[----:B------:R-:W-:Y:S06]  /*45640*/  BAR.SYNC.DEFER_BLOCKING 0x0 ;  /* 0x0000000000007b1d */ /* 0x000fec0000010000 */
[----:B0-----:R0:W-:Y:S04]  /*45650*/  STL [R1+0x2dd0], R0 ;  /* 0x002dd00001007387 */ /* 0x0011e80000100800 */
[----:B0-----:R-:W3:Y:S04]  /*45660*/  LDL.LU R0, [R1+0x2ec4] ;  /* 0x002ec40001007983 */ /* 0x001ee80000300800 */
[----:B-1----:R0:W-:Y:S04]  /*45670*/  STL [R1+0x2dcc], R29 ;  /* 0x002dcc1d01007387 */ /* 0x0021e80000100800 */
[----:B0-----:R-:W4:Y:S04]  /*45680*/  LDL.LU R29, [R1+0x1ac] ;  /* 0x0001ac00011d7983 */ /* 0x001f280000300800 */
[----:B----4-:R0:W-:Y:S04]  /*45690*/  STL [R1+0x2eb8], R29 ;  /* 0x002eb81d01007387 */ /* 0x0101e80000100800 */
[----:B0-----:R-:W4:Y:S04]  /*456a0*/  LDL.LU R29, [R1+0x1c8] ;  /* 0x0001c800011d7983 */ /* 0x001f280000300800 */
[----:B----4-:R0:W-:Y:S04]  /*456b0*/  STL [R1+0x2ebc], R29 ;  /* 0x002ebc1d01007387 */ /* 0x0101e80000100800 */
[----:B0-----:R-:W4:Y:S04]  /*456c0*/  LDL.LU R29, [R1+0x1cc] ;  /* 0x0001cc00011d7983 */ /* 0x001f280000300800 */
[----:B---3--:R-:W-:Y:S04]  /*456d0*/  STS.U8 [R5+UR4], R0 ;  /* 0x0000000005007988 */ /* 0x008fe80008000004 */
        /* <DEDUP_REMOVED lines=16> */
[----:B--2---:R-:W-:Y:S04]  /*457e0*/  STS.U8 [R5+UR4+0x1040], R4 ;  /* 0x0010400405007988 */ /* 0x004fe80008000004 */
[----:B------:R-:W-:Y:S04]  /*457f0*/  STS.U8 [R5+UR4+0x1240], R3 ;  /* 0x0012400305007988 */ /* 0x000fe80008000004 */
[----:B------:R-:W-:Y:S04]  /*45800*/  STS.U8 [R5+UR4+0x1200], R2 ;  /* 0x0012000205007988 */ /* 0x000fe80008000004 */
[----:B------:R-:W-:Y:S04]  /*45810*/  STS.U8 [R5+UR4+0x1400], R16 ;  /* 0x0014001005007988 */ /* 0x000fe80008000004 */
[----:B------:R-:W-:Y:S04]  /*45820*/  STS.U8 [R5+UR4+0x1440], R18 ;  /* 0x0014401205007988 */ /* 0x000fe80008000004 */
[----:B----4-:R0:W-:Y:S04]  /*45830*/  STL [R1+0x2ec0], R29 ;  /* 0x002ec01d01007387 */ /* 0x0101e80000100800 */
[----:B0-----:R-:W2:Y:S04]  /*45840*/  LDL.LU R29, [R1+0x1e8] ;  /* 0x0001e800011d7983 */ /* 0x001ea80000300800 */
[----:B------:R-:W3:Y:S04]  /*45850*/  LDL.LU R19, [R1+0x1a8] ;  /* 0x0001a80001137983 */ /* 0x000ee80000300800 */
[----:B------:R-:W4:Y:S04]  /*45860*/  LDL.LU R17, [R1+0x18c] ;  /* 0x00018c0001117983 */ /* 0x000f280000300800 */
[----:B------:R-:W4:Y:S04]  /*45870*/  LDL.LU R7, [R1+0x188] ;  /* 0x0001880001077983 */ /* 0x000f280000300800 */
[----:B------:R0:W-:Y:S04]  /*45880*/  STS.U8 [R5+UR4+0x1640], R20 ;  /* 0x0016401405007988 */ /* 0x0001e80008000004 */
[----:B------:R-:W4:Y:S04]  /*45890*/  LDL.LU R6, [R1+0x16c] ;  /* 0x00016c0001067983 */ /* 0x000f280000300800 */
[----:B------:R1:W-:Y:S04]  /*458a0*/  STS.U8 [R5+UR4+0x1600], R22 ;  /* 0x0016001605007988 */ /* 0x0003e80008000004 */
[----:B0-----:R-:W4:Y:S04]  /*458b0*/  LDL.LU R20, [R1+0x168] ;  /* 0x0001680001147983 */ /* 0x001f280000300800 */
[----:B-1----:R-:W4:Y:S04]  /*458c0*/  LDL.LU R22, [R1+0x14c] ;  /* 0x00014c0001167983 */ /* 0x002f280000300800 */
        /* <DEDUP_REMOVED lines=21> */
[----:B0-----:R-:W4:Y:S04]  /*45a20*/  LDL.LU R26, [R1+0x28] ;  /* 0x00002800011a7983 */ /* 0x001f280000300800 */
[----:B-1----:R-:W4:Y:S04]  /*45a30*/  LDL.LU R27, [R1+0xc] ;  /* 0x00000c00011b7983 */ /* 0x002f280000300800 */
        /* <DEDUP_REMOVED lines=42> */
[----:B---3--:R-:W-:Y:S04]  /*45ce0*/  STS.U8 [R5+UR4+0x3a40], R22 ;  /* 0x003a401605007988 */ /* 0x008fe80008000004 */
[----:B--2---:R-:W-:Y:S04]  /*45cf0*/  STS.U8 [R5+UR4+0x3a00], R20 ;  /* 0x003a001405007988 */ /* 0x004fe80008000004 */
[----:B----4-:R0:W-:Y:S04]  /*45d00*/  STS.U8 [R5+UR4+0x3c00], R6 ;  /* 0x003c000605007988 */ /* 0x0101e80008000004 */
        /* <DEDUP_REMOVED lines=16> */
[----:B------:R-:W4:Y:S01]  /*45e10*/  LDL.LU R3, [R1+0x270] ;  /* 0x0002700001037983 */ /* 0x000f220000300800 */
[----:B------:R-:W-:-:S03]  /*45e20*/  LOP3.LUT R29, R29, 0x3f, RZ, 0xc0, !PT ;  /* 0x0000003f1d1d7812 */ /* 0x000fc600078ec0ff */
        /* <DEDUP_REMOVED lines=8> */
[----:B------:R0:W-:Y:S04]  /*45eb0*/  STS.U8 [R5+UR4+0x3c40], R7 ;  /* 0x003c400705007988 */ /* 0x0001e80008000004 */
[----:B------:R1:W-:Y:S04]  /*45ec0*/  STS.U8 [R5+UR4+0x3e40], R17 ;  /* 0x003e401105007988 */ /* 0x0003e80008000004 */
[----:B------:R1:W-:Y:S04]  /*45ed0*/  STS.U8 [R5+UR4+0x3e00], R19 ;  /* 0x003e001305007988 */ /* 0x0003e80008000004 */
[----:B0-----:R-:W2:Y:S04]  /*45ee0*/  LDL.LU R7, [R1+0x37c] ;  /* 0x00037c0001077983 */ /* 0x001ea80000300800 */
[----:B-1----:R-:W3:Y:S04]  /*45ef0*/  LDL.LU R17, [R1+0x398] ;  /* 0x0003980001117983 */ /* 0x002ee80000300800 */
[----:B------:R-:W4:Y:S04]  /*45f00*/  LDL.LU R19, [R1+0x39c] ;  /* 0x00039c0001137983 */ /* 0x000f280000300800 */
[----:B------:R0:W-:Y:S04]  /*45f10*/  STL [R1+0x2e8c], R5 ;  /* 0x002e8c0501007387 */ /* 0x0001e80000100800 */
[----:B0-----:R-:W2:Y:S04]  /*45f20*/  LDL.LU R5, [R1+0x1a4] ;  /* 0x0001a40001057983 */ /* 0x001ea80000300800 */
[----:B--2---:R0:W-:Y:S04]  /*45f30*/  STL [R1+0x2e90], R5 ;  /* 0x002e900501007387 */ /* 0x0041e80000100800 */
[----:B0-----:R-:W2:Y:S04]  /*45f40*/  LDL.LU R5, [R1+0x1c0] ;  /* 0x0001c00001057983 */ /* 0x001ea80000300800 */
[----:B--2---:R0:W-:Y:S04]  /*45f50*/  STL [R1+0x2e94], R5 ;  /* 0x002e940501007387 */ /* 0x0041e80000100800 */
[----:B0-----:R-:W2:Y:S04]  /*45f60*/  LDL.LU R5, [R1+0x1c4] ;  /* 0x0001c40001057983 */ /* 0x001ea80000300800 */
[----:B----4-:R-:W-:Y:S04]  /*45f70*/  STS.U8 [R21+UR4+0x80], R19 ;  /* 0x0000801315007988 */ /* 0x010fe80008000004 */
        /* <DEDUP_REMOVED lines=51> */
[----:B0-----:R-:W4:Y:S04]  /*462b0*/  LDL.LU R26, [R1+0x24] ;  /* 0x00002400011a7983 */ /* 0x001f280000300800 */
[----:B-1----:R-:W4:Y:S04]  /*462c0*/  LDL.LU R27, [R1+0x20] ;  /* 0x00002000011b7983 */ /* 0x002f280000300800 */
[----:B------:R-:W4:Y:S04]  /*462d0*/  LDL.LU R28, [R1+0x4] ;  /* 0x00000400011c7983 */ /* 0x000f280000300800 */
[----:B------:R-:W4:Y:S04]  /*462e0*/  LDL.LU R29, [R1] ;  /* 0x00000000011d7983 */ /* 0x000f280000300800 */
        /* <DEDUP_REMOVED lines=28> */
[----:B------:R-:W3:Y:S04]  /*464b0*/  LDL.LU R6, [R1+0x330] ;  /* 0x0003300001067983 */ /* 0x000ee80000300800 */
[----:B------:R-:W3:Y:S04]  /*464c0*/  LDL.LU R20, [R1+0x314] ;  /* 0x0003140001147983 */ /* 0x000ee80000300800 */
[----:B------:R0:W-:Y:S04]  /*464d0*/  STS.U8 [R21+UR4+0x2a80], R14 ;  /* 0x002a800e15007988 */ /* 0x0001e80008000004 */
[----:B------:R-:W3:Y:S04]  /*464e0*/  LDL.LU R22, [R1+0x310] ;  /* 0x0003100001167983 */ /* 0x000ee80000300800 */
[----:B------:R1:W-:Y:S04]  /*464f0*/  STS.U8 [R21+UR4+0x2c80], R15 ;  /* 0x002c800f15007988 */ /* 0x0003e80008000004 */
[----:B------:R-:W3:Y:S04]  /*46500*/  LDL.LU R0, [R1+0x2f4] ;  /* 0x0002f40001007983 */ /* 0x000ee80000300800 */
[----:B------:R1:W-:Y:S04]  /*46510*/  STS.U8 [R21+UR4+0x2cc0], R25 ;  /* 0x002cc01915007988 */ /* 0x0003e80008000004 */
[----:B------:R1:W-:Y:S04]  /*46520*/  STS.U8 [R21+UR4+0x2ec0], R24 ;  /* 0x002ec01815007988 */ /* 0x0003e80008000004 */
[----:B------:R1:W-:Y:S04]  /*46530*/  STS.U8 [R21+UR4+0x2e80], R13 ;  /* 0x002e800d15007988 */ /* 0x0003e80008000004 */
[----:B------:R1:W-:Y:S04]  /*46540*/  STS.U8 [R21+UR4+0x3080], R12 ;  /* 0x0030800c15007988 */ /* 0x0003e80008000004 */
[----:B0-----:R-:W3:Y:S04]  /*46550*/  LDL.LU R14, [R1+0x2f0] ;  /* 0x0002f000010e7983 */ /* 0x001ee80000300800 */
[----:B-1----:R-:W3:Y:S04]  /*46560*/  LDL.LU R15, [R1+0x2d4] ;  /* 0x0002d400010f7983 */ /* 0x002ee80000300800 */
[----:B------:R0:W-:Y:S04]  /*46570*/  STS.U8 [R21+UR4+0x30c0], R11 ;  /* 0x0030c00b15007988 */ /* 0x0001e80008000004 */
[----:B------:R-:W3:Y:S04]  /*46580*/  LDL.LU R25, [R1+0x2d0] ;  /* 0x0002d00001197983 */ /* 0x000ee80000300800 */
[----:B------:R-:W3:Y:S04]  /*46590*/  LDL.LU R24, [R1+0x2b4] ;  /* 0x0002b40001187983 */ /* 0x000ee80000300800 */
[----:B------:R-:W3:Y:S04]  /*465a0*/  LDL.LU R13, [R1+0x2b0] ;  /* 0x0002b000010d7983 */ /* 0x000ee80000300800 */
[----:B------:R1:W-:Y:S04]  /*465b0*/  STS.U8 [R21+UR4+0x32c0], R10 ;  /* 0x0032c00a15007988 */ /* 0x0003e80008000004 */
[----:B------:R-:W3:Y:S04]  /*465c0*/  LDL.LU R12, [R1+0x294] ;  /* 0x00029400010c7983 */ /* 0x000ee80000300800 */
[----:B------:R-:W-:Y:S04]  /*465d0*/  STS.U8 [R21+UR4+0x3280], R4 ;  /* 0x0032800415007988 */ /* 0x000fe80008000004 */
[----:B------:R1:W-:Y:S04]  /*465e0*/  STS.U8 [R21+UR4+0x3480], R3 ;  /* 0x0034800315007988 */ /* 0x0003e80008000004 */
[----:B------:R1:W-:Y:S04]  /*465f0*/  STS.U8 [R21+UR4+0x34c0], R2 ;  /* 0x0034c00215007988 */ /* 0x0003e80008000004 */
[----:B0-----:R-:W3:Y:S04]  /*46600*/  LDL.LU R11, [R1+0x290] ;  /* 0x00029000010b7983 */ /* 0x001ee80000300800 */
[----:B------:R0:W-:Y:S04]  /*46610*/  STS.U8 [R21+UR4+0x36c0], R26 ;  /* 0x0036c01a15007988 */ /* 0x0001e80008000004 */
[----:B-1----:R-:W3:Y:S04]  /*46620*/  LDL.LU R10, [R1+0x264] ;  /* 0x00026400010a7983 */ /* 0x002ee80000300800 */
[----:B------:R-:W3:Y:S04]  /*46630*/  LDL.LU R3, [R1+0x260] ;  /* 0x0002600001037983 */ /* 0x000ee80000300800 */
[----:B------:R1:W-:Y:S04]  /*46640*/  STS.U8 [R21+UR4+0x3680], R27 ;  /* 0x0036801b15007988 */ /* 0x0003e80008000004 */
[----:B------:R-:W3:Y:S04]  /*46650*/  LDL.LU R2, [R1+0x23c] ;  /* 0x00023c0001027983 */ /* 0x000ee80000300800 */
[----:B0-----:R-:W3:Y:S04]  /*46660*/  LDL.LU R26, [R1+0x238] ;  /* 0x00023800011a7983 */ /* 0x001ee80000300800 */
[----:B------:R0:W-:Y:S04]  /*46670*/  STS.U8 [R21+UR4+0x3880], R28 ;  /* 0x0038801c15007988 */ /* 0x0001e80008000004 */
[----:B------:R0:W-:Y:S04]  /*46680*/  STS.U8 [R21+UR4+0x38c0], R29 ;  /* 0x0038c01d15007988 */ /* 0x0001e80008000004 */
[----:B-1----:R-:W3:Y:S04]  /*46690*/  LDL.LU R27, [R1+0x21c] ;  /* 0x00021c00011b7983 */ /* 0x002ee80000300800 */
[----:B0-----:R-:W3:Y:S04]  /*466a0*/  LDL.LU R28, [R1+0x218] ;  /* 0x00021800011c7983 */ /* 0x001ee80000300800 */
[----:B------:R-:W3:Y:S01]  /*466b0*/  LDL.LU R29, [R1+0x1fc] ;  /* 0x0001fc00011d7983 */ /* 0x000ee20000300800 */
[----:B------:R-:W-:-:S03]  /*466c0*/  LOP3.LUT R4, R5, 0x20, RZ, 0x3c, !PT ;  /* 0x0000002005047812 */ /* 0x000fc600078e3cff */
[----:B--2---:R0:W-:Y:S04]  /*466d0*/  STS.U8 [R21+UR4+0x3ac0], R18 ;  /* 0x003ac01215007988 */ /* 0x0041e80008000004 */
[----:B----4-:R1:W-:Y:S04]  /*466e0*/  STS.U8 [R21+UR4+0x3a80], R16 ;  /* 0x003a801015007988 */ /* 0x0103e80008000004 */
[----:B---3--:R2:W-:Y:S04]  /*466f0*/  STS.U8 [R21+UR4+0x3c80], R8 ;  /* 0x003c800815007988 */ /* 0x0085e80008000004 */
[----:B------:R-:W-:Y:S04]  /*46700*/  STS.U8 [R21+UR4+0x3cc0], R9 ;  /* 0x003cc00915007988 */ /* 0x000fe80008000004 */
[----:B0-----:R-:W3:Y:S04]  /*46710*/  LDL.LU R18, [R1+0x370] ;  /* 0x0003700001127983 */ /* 0x001ee80000300800 */
[----:B-1----:R-:W4:Y:S04]  /*46720*/  LDL.LU R16, [R1+0x374] ;  /* 0x0003740001107983 */ /* 0x002f280000300800 */
[----:B--2---:R-:W2:Y:S04]  /*46730*/  LDL.LU R8, [R1+0x390] ;  /* 0x0003900001087983 */ /* 0x004ea80000300800 */
[----:B------:R0:W-:Y:S04]  /*46740*/  STL [R1+0x2e6c], R5 ;  /* 0x002e6c0501007387 */ /* 0x0001e80000100800 */
[----:B0-----:R-:W3:Y:S04]  /*46750*/  LDL.LU R5, [R1+0x394] ;  /* 0x0003940001057983 */ /* 0x001ee80000300800 */
[----:B------:R-:W4:Y:S01]  /*46760*/  LDL.LU R21, [R1+0x2e74] ;  /* 0x002e740001157983 */ /* 0x000f220000300800 */
[----:B------:R-:W0:Y:S02]  /*46770*/  S2R R9, SR_TID.X ;  /* 0x0000000000097919 */ /* 0x000e240000002100 */
[----:B0-----:R-:W-:-:S04]  /*46780*/  LOP3.LUT R9, R9, 0x3f, RZ, 0xc0, !PT ;  /* 0x0000003f09097812 */ /* 0x001fc800078ec0ff */
[----:B------:R-:W-:-:S05]  /*46790*/  LOP3.LUT R9, R9, 0x10, RZ, 0x3c, !PT ;  /* 0x0000001009097812 */ /* 0x000fca00078e3cff */
        /* <DEDUP_REMOVED lines=58> */
[----:B---3--:R1:W-:Y:S04]  /*46b40*/  STS.U8 [R4+UR4+0x1b40], R22 ;  /* 0x001b401604007988 */ /* 0x0083e80008000004 */
[----:B0-----:R-:W3:Y:S04]  /*46b50*/  LDL.LU R20, [R1+0x1c] ;  /* 0x00001c0001147983 */ /* 0x001ee80000300800 */
[----:B-1----:R-:W3:Y:S04]  /*46b60*/  LDL.LU R22, [R1+0x18] ;  /* 0x0000180001167983 */ /* 0x002ee80000300800 */
        /* <DEDUP_REMOVED lines=11> */
[----:B--2---:R-:W4:Y:S04]  /*46c20*/  LDL.LU R15, [R1+0x2e60] ;  /* 0x002e6000010f7983 */ /* 0x004f280000300800 */
[----:B---3--:R-:W2:Y:S04]  /*46c30*/  LDL.LU R25, [R1+0x2e5c] ;  /* 0x002e5c0001197983 */ /* 0x008ea80000300800 */
[----:B------:R-:W3:Y:S04]  /*46c40*/  LDL.LU R24, [R1+0x2e58] ;  /* 0x002e580001187983 */ /* 0x000ee80000300800 */
[----:B------:R0:W-:Y:S04]  /*46c50*/  STS.U8 [R4+UR4+0x2340], R13 ;  /* 0x0023400d04007988 */ /* 0x0001e80008000004 */
[----:B------:R1:W-:Y:S04]  /*46c60*/  STS.U8 [R4+UR4+0x2300], R12 ;  /* 0x0023000c04007988 */ /* 0x0003e80008000004 */
[----:B------:R1:W-:Y:S04]  /*46c70*/  STS.U8 [R4+UR4+0x2500], R11 ;  /* 0x0025000b04007988 */ /* 0x0003e80008000004 */
[----:B------:R1:W-:Y:S04]  /*46c80*/  STS.U8 [R4+UR4+0x2540], R10 ;  /* 0x0025400a04007988 */ /* 0x0003e80008000004 */
[----:B------:R1:W-:Y:S04]  /*46c90*/  STS.U8 [R4+UR4+0x2740], R3 ;  /* 0x0027400304007988 */ /* 0x0003e80008000004 */
[----:B------:R1:W-:Y:S04]  /*46ca0*/  STS.U8 [R4+UR4+0x2700], R2 ;  /* 0x0027000204007988 */ /* 0x0003e80008000004 */
[----:B0-----:R-:W4:Y:S04]  /*46cb0*/  LDL.LU R13, [R1+0x2e54] ;  /* 0x002e5400010d7983 */ /* 0x001f280000300800 */
[----:B-1----:R-:W4:Y:S04]  /*46cc0*/  LDL.LU R12, [R1+0x2e50] ;  /* 0x002e5000010c7983 */ /* 0x002f280000300800 */
[----:B------:R-:W2:Y:S04]  /*46cd0*/  LDL.LU R11, [R1+0x2e4c] ;  /* 0x002e4c00010b7983 */ /* 0x000ea80000300800 */
[----:B------:R-:W3:Y:S04]  /*46ce0*/  LDL.LU R10, [R1+0x2e48] ;  /* 0x002e4800010a7983 */ /* 0x000ee80000300800 */
[----:B------:R-:W4:Y:S04]  /*46cf0*/  LDL.LU R3, [R1+0x2e44] ;  /* 0x002e440001037983 */ /* 0x000f280000300800 */
[----:B------:R-:W2:Y:S04]  /*46d00*/  LDL.LU R2, [R1+0x2e40] ;  /* 0x002e400001027983 */ /* 0x000ea80000300800 */
[----:B------:R0:W-:Y:S04]  /*46d10*/  STS.U8 [R4+UR4+0x2900], R28 ;  /* 0x0029001c04007988 */ /* 0x0001e80008000004 */
[----:B------:R1:W-:Y:S04]  /*46d20*/  STS.U8 [R4+UR4+0x2940], R29 ;  /* 0x0029401d04007988 */ /* 0x0003e80008000004 */
[----:B0-----:R-:W3:Y:S04]  /*46d30*/  LDL.LU R28, [R1+0x2e3c] ;  /* 0x002e3c00011c7983 */ /* 0x001ee80000300800 */
[----:B-1----:R-:W4:Y:S04]  /*46d40*/  LDL.LU R29, [R1+0x2e38] ;  /* 0x002e3800011d7983 */ /* 0x002f280000300800 */
        /* <DEDUP_REMOVED lines=8> */
[----:B-1----:R-:W2:Y:S04]  /*46dd0*/  LDL.LU R27, [R1+0x388] ;  /* 0x00038800011b7983 */ /* 0x002ea80000300800 */
        /* <DEDUP_REMOVED lines=9> */
[----:B------:R-:W2:Y:S04]  /*46e70*/  LDL.LU R23, [R1+0x2cc] ;  /* 0x0002cc0001177983 */ /* 0x000ea80000300800 */
[----:B------:R-:W2:Y:S04]  /*46e80*/  LDL.LU R21, [R1+0x2c8] ;  /* 0x0002c80001157983 */ /* 0x000ea80000300800 */
[----:B------:R-:W2:Y:S04]  /*46e90*/  LDL.LU R9, [R1+0x2ac] ;  /* 0x0002ac0001097983 */ /* 0x000ea80000300800 */
[----:B----4-:R0:W-:Y:S04]  /*46ea0*/  STS.U8 [R4+UR4+0x3900], R29 ;  /* 0x0039001d04007988 */ /* 0x0101e80008000004 */
[----:B---3--:R1:W-:Y:S04]  /*46eb0*/  STS.U8 [R4+UR4+0x3940], R28 ;  /* 0x0039401c04007988 */ /* 0x0083e80008000004 */
[----:B--2---:R2:W-:Y:S04]  /*46ec0*/  STS.U8 [R4+UR4+0x3b40], R2 ;  /* 0x003b400204007988 */ /* 0x0045e80008000004 */
        /* <DEDUP_REMOVED lines=11> */
[----:B0-----:R-:W3:Y:S04]  /*46f80*/  LDL.LU R24, [R1+0x368] ;  /* 0x0003680001187983 */ /* 0x001ee80000300800 */
[----:B-1----:R-:W4:Y:S04]  /*46f90*/  LDL.LU R25, [R1+0x36c] ;  /* 0x00036c0001197983 */ /* 0x002f280000300800 */
[----:B------:R-:W2:Y:S04]  /*46fa0*/  LDL.LU R8, [R1+0x2a8] ;  /* 0x0002a80001087983 */ /* 0x000ea80000300800 */
[----:B------:R-:W2:Y:S01]  /*46fb0*/  LDL.LU R18, [R1+0x288] ;  /* 0x0002880001127983 */ /* 0x000ea20000300800 */
[----:B------:R-:W-:-:S03]  /*46fc0*/  LOP3.LUT R16, R5, 0x30, RZ, 0x3c, !PT ;  /* 0x0000003005107812 */ /* 0x000fc600078e3cff */
[----:B------:R-:W2:Y:S04]  /*46fd0*/  LDL.LU R19, [R1+0x280] ;  /* 0x0002800001137983 */ /* 0x000ea80000300800 */
[----:B------:R-:W2:Y:S04]  /*46fe0*/  LDL.LU R17, [R1+0x254] ;  /* 0x0002540001117983 */ /* 0x000ea80000300800 */
[----:B------:R-:W2:Y:S04]  /*46ff0*/  LDL.LU R7, [R1+0x250] ;  /* 0x0002500001077983 */ /* 0x000ea80000300800 */
[----:B------:R-:W2:Y:S04]  /*47000*/  LDL.LU R6, [R1+0x234] ;  /* 0x0002340001067983 */ /* 0x000ea80000300800 */
[----:B------:R-:W2:Y:S04]  /*47010*/  LDL.LU R5, [R1+0x230] ;  /* 0x0002300001057983 */ /* 0x000ea80000300800 */
[----:B------:R0:W-:Y:S04]  /*47020*/  STS.U8 [R16+UR4+0x180], R26 ;  /* 0x0001801a10007988 */ /* 0x0001e80008000004 */
[----:B------:R-:W2:Y:S04]  /*47030*/  LDL.LU R4, [R1+0x214] ;  /* 0x0002140001047983 */ /* 0x000ea80000300800 */
[----:B------:R1:W-:Y:S04]  /*47040*/  STS.U8 [R16+UR4+0x1c0], R27 ;  /* 0x0001c01b10007988 */ /* 0x0003e80008000004 */
[----:B0-----:R-:W2:Y:S04]  /*47050*/  LDL.LU R26, [R1+0x210] ;  /* 0x00021000011a7983 */ /* 0x001ea80000300800 */
[----:B-1----:R-:W2:Y:S04]  /*47060*/  LDL.LU R27, [R1+0x1f4] ;  /* 0x0001f400011b7983 */ /* 0x002ea80000300800 */
        /* <DEDUP_REMOVED lines=29> */
[----:B------:R1:W-:Y:S04]  /*47240*/  STS.U8 [R16+UR4+0x1780], R26 ;  /* 0x0017801a10007988 */ /* 0x0003e80008000004 */
        /* <DEDUP_REMOVED lines=13> */
[----:B---3--:R1:W-:Y:S04]  /*47320*/  STS.U8 [R16+UR4+0x1bc0], R22 ;  /* 0x001bc01610007988 */ /* 0x0083e80008000004 */
[----:B0-----:R-:W2:Y:S04]  /*47330*/  LDL.LU R20, [R1+0xb4] ;  /* 0x0000b40001147983 */ /* 0x001ea80000300800 */
[----:B-1----:R-:W3:Y:S04]  /*47340*/  LDL.LU R22, [R1+0xb0] ;  /* 0x0000b00001167983 */ /* 0x002ee80000300800 */
[----:B------:R-:W3:Y:S04]  /*47350*/  LDL.LU R24, [R1+0x94] ;  /* 0x0000940001187983 */ /* 0x000ee80000300800 */
[----:B------:R-:W3:Y:S04]  /*47360*/  LDL.LU R11, [R1+0x90] ;  /* 0x00009000010b7983 */ /* 0x000ee80000300800 */
[----:B------:R-:W3:Y:S04]  /*47370*/  LDL.LU R10, [R1+0x74] ;  /* 0x00007400010a7983 */ /* 0x000ee80000300800 */
[----:B----4-:R0:W-:Y:S04]  /*47380*/  STS.U8 [R16+UR4+0x1b80], R2 ;  /* 0x001b800210007988 */ /* 0x0101e80008000004 */
[----:B------:R-:W4:Y:S04]  /*47390*/  LDL.LU R3, [R1+0x70] ;  /* 0x0000700001037983 */ /* 0x000f280000300800 */
[----:B------:R1:W-:Y:S04]  /*473a0*/  STS.U8 [R16+UR4+0x1d80], R28 ;  /* 0x001d801c10007988 */ /* 0x0003e80008000004 */
        /* <DEDUP_REMOVED lines=18> */
[----:B------:R-:W-:Y:S04]  /*474d0*/  STS.U8 [R16+UR4+0x25c0], R25 ;  /* 0x0025c01910007988 */ /* 0x000fe80008000004 */
[----:B------:R0:W-:Y:S04]  /*474e0*/  STS.U8 [R16+UR4+0x27c0], R8 ;  /* 0x0027c00810007988 */ /* 0x0001e80008000004 */
[----:B------:R1:W-:Y:S04]  /*474f0*/  STS.U8 [R16+UR4+0x2780], R18 ;  /* 0x0027801210007988 */ /* 0x0003e80008000004 */
[----:B0-----:R-:W4:Y:S04]  /*47500*/  LDL.LU R8, [R1+0x3a8] ;  /* 0x0003a80001087983 */ /* 0x001f280000300800 */
[----:B-1----:R-:W4:Y:S04]  /*47510*/  LDL.LU R18, [R1+0x3ac] ;  /* 0x0003ac0001127983 */ /* 0x002f280000300800 */
        /* <DEDUP_REMOVED lines=8> */
[----:B--2---:R0:W-:Y:S04]  /*475a0*/  STS.U8 [R16+UR4+0x2d80], R20 ;  /* 0x002d801410007988 */ /* 0x0041e80008000004 */
[----:B---3--:R1:W-:Y:S04]  /*475b0*/  STS.U8 [R16+UR4+0x2dc0], R22 ;  /* 0x002dc01610007988 */ /* 0x0083e80008000004 */
[----:B0-----:R-:W2:Y:S04]  /*475c0*/  LDL.LU R20, [R1+0x28c] ;  /* 0x00028c0001147983 */ /* 0x001ea80000300800 */
[----:B-1----:R-:W2:Y:S04]  /*475d0*/  LDL.LU R22, [R1+0x284] ;  /* 0x0002840001167983 */ /* 0x002ea80000300800 */
[----:B------:R-:W-:Y:S04]  /*475e0*/  STS.U8 [R16+UR4+0x2fc0], R24 ;  /* 0x002fc01810007988 */ /* 0x000fe80008000004 */
        /* <DEDUP_REMOVED lines=11> */
[----:B------:R-:W-:Y:S04]  /*476a0*/  STS.U8 [R16+UR4+0x39c0], R26 ;  /* 0x0039c01a10007988 */ /* 0x000fe80008000004 */
[----:B------:R1:W-:Y:S04]  /*476b0*/  STS.U8 [R16+UR4+0x3bc0], R4 ;  /* 0x003bc00410007988 */ /* 0x0003e80008000004 */
[----:B------:R3:W-:Y:S04]  /*476c0*/  STS.U8 [R16+UR4+0x3b80], R5 ;  /* 0x003b800510007988 */ /* 0x0007e80008000004 */
[----:B------:R-:W-:Y:S04]  /*476d0*/  STS.U8 [R16+UR4+0x3d80], R12 ;  /* 0x003d800c10007988 */ /* 0x000fe80008000004 */
[----:B------:R-:W-:Y:S04]  /*476e0*/  STS.U8 [R16+UR4+0x3dc0], R13 ;  /* 0x003dc00d10007988 */ /* 0x000fe80008000004 */
[----:B------:R-:W-:Y:S04]  /*476f0*/  STS.U8 [R16+UR4+0x3fc0], R8 ;  /* 0x003fc00810007988 */ /* 0x000fe80008000004 */
[----:B------:R-:W-:Y:S01]  /*47700*/  STS.U8 [R16+UR4+0x3f80], R18 ;  /* 0x003f801210007988 */ /* 0x000fe20008000004 */
[----:B------:R-:W-:Y:S01]  /*47710*/  BAR.SYNC.DEFER_BLOCKING 0x0 ;  /* 0x0000000000007b1d */ /* 0x000fe20000010000 */
[C---:B0-----:R-:W-:Y:S01]  /*47720*/  LOP3.LUT R10, R9.reuse, 0x7, RZ, 0xc0, !PT ;  /* 0x00000007090a7812 */ /* 0x041fe200078ec0ff */
[----:B------:R-:W-:-:S04]  /*47730*/  IMAD.SHL.U32 R11, R9, 0x2, RZ ;  /* 0x00000002090b7824 */ /* 0x000fc800078e00ff */
[----:B------:R-:W-:-:S05]  /*47740*/  IMAD R10, R10, 0x90, RZ ;  /* 0x000000900a0a7824 */ /* 0x000fca00078e02ff */
[----:B------:R-:W-:Y:S01]  /*47750*/  LOP3.LUT R10, R10, 0x30, R11, 0x78, !PT ;  /* 0x000000300a0a7812 */ /* 0x000fe200078e780b */
[----:B-1----:R-:W-:-:S04]  /*47760*/  IMAD R4, R14, 0x100, R15 ;  /* 0x000001000e047824 */ /* 0x002fc800078e020f */
[----:B------:R-:W0:Y:S04]  /*47770*/  LDSM.16.M88.4 R24, [R10+UR4] ;  /* 0x000000040a18783b */ /* 0x000e280008000200 */
[----:B------:R-:W1:Y:S01]  /*47780*/  LDSM.16.M88.4 R12, [R10+UR4+0x400] ;  /* 0x000400040a0c783b */ /* 0x000e620008000200 */
[----:B------:R-:W-:Y:S02]  /*47790*/  IMAD R3, R6, 0x100, R7 ;  /* 0x0000010006037824 */ /* 0x000fe400078e0207 */
[----:B---3--:R-:W-:Y:S01]  /*477a0*/  IMAD R5, R17, 0x100, R19 ;  /* 0x0000010011057824 */ /* 0x008fe200078e0213 */
[----:B------:R-:W-:Y:S02]  /*477b0*/  F2FP.F16.E5M2.UNPACK_B R4, R4 ;  /* 0x00000004ff04723e */ /* 0x000fe400020004ff */
[----:B------:R-:W-:-:S02]  /*477c0*/  F2FP.F16.E5M2.UNPACK_B R6, R3 ;  /* 0x00000003ff06723e */ /* 0x000fc400020004ff */
[----:B------:R-:W-:Y:S01]  /*477d0*/  F2FP.F16.E5M2.UNPACK_B R5, R5 ;  /* 0x00000005ff05723e */ /* 0x000fe200020004ff */
[----:B0-----:R-:W-:Y:S04]  /*477e0*/  STL.64 [R1+0xad0], R24 ;  /* 0x000ad01801007387 */ /* 0x001fe80000100a00 */
[----:B------:R-:W-:Y:S04]  /*477f0*/  STL.64 [R1+0xad8], R26 ;  /* 0x000ad81a01007387 */ /* 0x000fe80000100a00 */
[----:B-1----:R-:W-:Y:S04]  /*47800*/  STL.64 [R1+0xae0], R12 ;  /* 0x000ae00c01007387 */ /* 0x002fe80000100a00 */
[----:B------:R-:W-:Y:S04]  /*47810*/  STL.64 [R1+0xae8], R14 ;  /* 0x000ae80e01007387 */ /* 0x000fe80000100a00 */
[----:B------:R-:W0:Y:S01]  /*47820*/  LDSM.16.M88.4 R12, [R10+UR4+0x800] ;  /* 0x000800040a0c783b */ /* 0x000e220008000200 */
[----:B------:R-:W-:-:S02]  /*47830*/  IMAD.MOV.U32 R9, RZ, RZ, R24 ;  /* 0x000000ffff097224 */ /* 0x000fc400078e0018 */
[----:B------:R-:W-:Y:S02]  /*47840*/  IMAD.MOV.U32 R8, RZ, RZ, R25 ;  /* 0x000000ffff087224 */ /* 0x000fe400078e0019 */
[----:B--2---:R-:W-:-:S05]  /*47850*/  IMAD R2, R22, 0x100, R20 ;  /* 0x0000010016027824 */ /* 0x004fca00078e0214 */
[----:B------:R-:W-:-:S05]  /*47860*/  F2FP.F16.E5M2.UNPACK_B R7, R2 ;  /* 0x00000002ff07723e */ /* 0x000fca00020004ff */
[----:B------:R-:W-:Y:S04]  /*47870*/  STL.64 [R1+0x2e00], R6 ;  /* 0x002e000601007387 */ /* 0x000fe80000100a00 */
[----:B------:R-:W-:Y:S04]  /*47880*/  STL.64 [R1+0x2df8], R4 ;  /* 0x002df80401007387 */ /* 0x000fe80000100a00 */
[----:B------:R-:W1:Y:S04]  /*47890*/  LDSM.16.M88.4 R4, [R10+UR4+0xc00] ;  /* 0x000c00040a04783b */ /* 0x000e680008000200 */
[----:B0-----:R-:W-:Y:S04]  /*478a0*/  STL.64 [R1+0xaf0], R12 ;  /* 0x000af00c01007387 */ /* 0x001fe80000100a00 */
[----:B------:R-:W-:Y:S04]  /*478b0*/  STL.64 [R1+0xaf8], R14 ;  /* 0x000af80e01007387 */ /* 0x000fe80000100a00 */
[----:B-1----:R-:W-:Y:S01]  /*478c0*/  STL.64 [R1+0xb00], R4 ;  /* 0x000b000401007387 */ /* 0x002fe20000100a00 */
[----:B------:R-:W-:-:S03]  /*478d0*/  IMAD.MOV.U32 R28, RZ, RZ, R4 ;  /* 0x000000ffff1c7224 */ /* 0x000fc600078e0004 */
[----:B------:R-:W-:Y:S01]  /*478e0*/  STL.64 [R1+0xb08], R6 ;  /* 0x000b080601007387 */ /* 0x000fe20000100a00 */
[----:B------:R-:W-:-:S03]  /*478f0*/  IMAD.MOV.U32 R29, RZ, RZ, R5 ;  /* 0x000000ffff1d7224 */ /* 0x000fc600078e0005 */
[----:B------:R-:W0:Y:S04]  /*47900*/  LDSM.16.M88.4 R4, [R10+UR4+0x1000] ;  /* 0x001000040a04783b */ /* 0x000e280008000200 */
[----:B0-----:R-:W-:Y:S01]  /*47910*/  STL.64 [R1+0xb10], R4 ;  /* 0x000b100401007387 */ /* 0x001fe20000100a00 */
[----:B------:R-:W-:-:S03]  /*47920*/  IMAD.MOV.U32 R26, RZ, RZ, R4 ;  /* 0x000000ffff1a7224 */ /* 0x000fc600078e0004 */
[----:B------:R-:W-:Y:S01]  /*47930*/  STL.64 [R1+0xb18], R6 ;  /* 0x000b180601007387 */ /* 0x000fe20000100a00 */
[----:B------:R-:W-:-:S03]  /*47940*/  IMAD.MOV.U32 R27, RZ, RZ, R5 ;  /* 0x000000ffff1b7224 */ /* 0x000fc600078e0005 */
[----:B------:R-:W0:Y:S04]  /*47950*/  LDSM.16.M88.4 R4, [R10+UR4+0x1400] ;  /* 0x001400040a04783b */ /* 0x000e280008000200 */
[----:B0-----:R-:W-:Y:S04]  /*47960*/  STL.64 [R1+0xb20], R4 ;  /* 0x000b200401007387 */ /* 0x001fe80000100a00 */
[----:B------:R-:W-:Y:S04]  /*47970*/  STL.64 [R1+0xb28], R6 ;  /* 0x000b280601007387 */ /* 0x000fe80000100a00 */
[----:B------:R0:W-:Y:S01]  /*47980*/  STL.64 [R1+0x2e10], R26 ;  /* 0x002e101a01007387 */ /* 0x0001e20000100a00 */
[----:B------:R-:W-:-:S02]  /*47990*/  IMAD.MOV.U32 R24, RZ, RZ, R4 ;  /* 0x000000ffff187224 */ /* 0x000fc400078e0004 */
[----:B------:R-:W-:Y:S02]  /*479a0*/  IMAD.MOV.U32 R25, RZ, RZ, R5 ;  /* 0x000000ffff197224 */ /* 0x000fe400078e0005 */
[----:B0-----:R-:W-:-:S05]  /*479b0*/  IMAD.MOV.U32 R27, RZ, RZ, R10 ;  /* 0x000000ffff1b7224 */ /* 0x001fca00078e000a */
[----:B------:R-:W0:Y:S04]  /*479c0*/  LDSM.16.M88.4 R4, [R27+UR4+0x1800] ;  /* 0x001800041b04783b */ /* 0x000e280008000200 */
[----:B------:R-:W-:Y:S04]  /*479d0*/  STL.64 [R1+0x2e08], R24 ;  /* 0x002e081801007387 */ /* 0x000fe80000100a00 */
[----:B0-----:R-:W-:Y:S01]  /*479e0*/  STL.64 [R1+0xb30], R4 ;  /* 0x000b300401007387 */ /* 0x001fe20000100a00 */
        /* <DEDUP_REMOVED lines=9> */
[----:B------:R-:W-:Y:S04]  /*47a80*/  STL.64 [R1+0x2e20], R22 ;  /* 0x002e201601007387 */ /* 0x000fe80000100a00 */
[----:B------:R-:W-:Y:S04]  /*47a90*/  STL.64 [R1+0x2e18], R20 ;  /* 0x002e181401007387 */ /* 0x000fe80000100a00 */
[----:B------:R-:W-:Y:S04]  /*47aa0*/  LDSM.16.M88.4 R20, [R27+UR4+0x3000] ;  /* 0x003000041b14783b */ /* 0x000fe80008000200 */
[----:B0-----:R-:W-:Y:S04]  /*47ab0*/  STL.64 [R1+0xb50], R4 ;  /* 0x000b500401007387 */ /* 0x001fe80000100a00 */
[----:B------:R0:W-:Y:S02]  /*47ac0*/  STL.64 [R1+0xb58], R6 ;  /* 0x000b580601007387 */ /* 0x0001e40000100a00 */
[----:B0-----:R-:W-:-:S02]  /*47ad0*/  IMAD.MOV.U32 R6, RZ, RZ, R9 ;  /* 0x000000ffff067224 */ /* 0x001fc400078e0009 */
[----:B------:R-:W-:Y:S02]  /*47ae0*/  IMAD.MOV.U32 R7, RZ, RZ, R8 ;  /* 0x000000ffff077224 */ /* 0x000fe400078e0008 */
[----:B------:R-:W0:Y:S04]  /*47af0*/  LDSM.16.M88.4 R8, [R27+UR4+0x2400] ;  /* 0x002400041b08783b */ /* 0x000e280008000200 */
        /* <DEDUP_REMOVED lines=11> */
[----:B------:R0:W-:Y:S04]  /*47bb0*/  STL.64 [R1+0xb88], R10 ;  /* 0x000b880a01007387 */ /* 0x0001e80000100a00 */
[----:B------:R-:W-:Y:S04]  /*47bc0*/  STL.64 [R1+0xb90], R20 ;  /* 0x000b901401007387 */ /* 0x000fe80000100a00 */
[----:B------:R-:W-:Y:S01]  /*47bd0*/  STL.64 [R1+0xb98], R22 ;  /* 0x000b981601007387 */ /* 0x000fe20000100a00 */
[----:B0-----:R-:W-:-:S02]  /*47be0*/  IMAD.MOV.U32 R10, RZ, RZ, R20 ;  /* 0x000000ffff0a7224 */ /* 0x001fc400078e0014 */
[----:B------:R-:W-:Y:S02]  /*47bf0*/  IMAD.MOV.U32 R11, RZ, RZ, R21 ;  /* 0x000000ffff0b7224 */ /* 0x000fe400078e0015 */
[----:B------:R-:W0:Y:S01]  /*47c00*/  LDSM.16.M88.4 R20, [R27+UR4+0x3400] ;  /* 0x003400041b14783b */ /* 0x000e220008000200 */
[----:B------:R-:W1:Y:S01]  /*47c10*/  S2R R3, SR_TID.X ;  /* 0x0000000000037919 */ /* 0x000e620000002100 */
[----:B------:R-:W-:Y:S02]  /*47c20*/  IMAD.MOV.U32 R12, RZ, RZ, R8 ;  /* 0x000000ffff0c7224 */ /* 0x000fe400078e0008 */
[----:B------:R-:W-:Y:S02]  /*47c30*/  IMAD.MOV.U32 R13, RZ, RZ, R9 ;  /* 0x000000ffff0d7224 */ /* 0x000fe400078e0009 */
[----:B------:R-:W-:Y:S02]  /*47c40*/  IMAD.MOV.U32 R18, RZ, RZ, R4 ;  /* 0x000000ffff127224 */ /* 0x000fe400078e0004 */
[----:B------:R-:W-:Y:S01]  /*47c50*/  IMAD.MOV.U32 R19, RZ, RZ, R5 ;  /* 0x000000ffff137224 */ /* 0x000fe200078e0005 */
[----:B0-----:R-:W-:Y:S01]  /*47c60*/  STL.64 [R1+0xba0], R20 ;  /* 0x000ba01401007387 */ /* 0x001fe20000100a00 */
[----:B------:R-:W-:-:S03]  /*47c70*/  IMAD.MOV.U32 R8, RZ, RZ, R20 ;  /* 0x000000ffff087224 */ /* 0x000fc600078e0014 */
[----:B------:R-:W-:Y:S01]  /*47c80*/  STL.64 [R1+0xba8], R22 ;  /* 0x000ba81601007387 */ /* 0x000fe20000100a00 */
[----:B------:R-:W-:-:S03]  /*47c90*/  IMAD.MOV.U32 R9, RZ, RZ, R21 ;  /* 0x000000ffff097224 */ /* 0x000fc600078e0015 */
[----:B------:R-:W0:Y:S04]  /*47ca0*/  LDSM.16.M88.4 R20, [R27+UR4+0x3800] ;  /* 0x003800041b14783b */ /* 0x000e280008000200 */
[----:B------:R-:W2:Y:S01]  /*47cb0*/  LDSM.16.M88.4 R24, [R27+UR4+0x3c00] ;  /* 0x003c00041b18783b */ /* 0x000ea20008000200 */
[C---:B-1----:R-:W-:Y:S01]  /*47cc0*/  LOP3.LUT R4, R3.reuse, 0x7, RZ, 0xc0, !PT ;  /* 0x0000000703047812 */ /* 0x042fe200078ec0ff */
[----:B------:R-:W-:-:S04]  /*47cd0*/  IMAD.SHL.U32 R5, R3, 0x2, RZ ;  /* 0x0000000203057824 */ /* 0x000fc800078e00ff */
[----:B------:R-:W-:-:S05]  /*47ce0*/  IMAD R4, R4, 0x90, RZ ;  /* 0x0000009004047824 */ /* 0x000fca00078e02ff */
[----:B------:R-:W-:-:S04]  /*47cf0*/  LOP3.LUT R4, R4, 0x30, R5, 0x78, !PT ;  /* 0x0000003004047812 */ /* 0x000fc800078e7805 */
[----:B------:R-:W-:Y:S01]  /*47d00*/  LOP3.LUT R4, R4, 0x40, RZ, 0x3c, !PT ;  /* 0x0000004004047812 */ /* 0x000fe200078e3cff */
[----:B0-----:R-:W-:Y:S04]  /*47d10*/  STL.64 [R1+0xbb0], R20 ;  /* 0x000bb01401007387 */ /* 0x001fe80000100a00 */
[----:B------:R0:W-:Y:S01]  /*47d20*/  STL.64 [R1+0xbb8], R22 ;  /* 0x000bb81601007387 */ /* 0x0001e20000100a00 */
[----:B------:R-:W-:Y:S02]  /*47d30*/  IMAD.MOV.U32 R2, RZ, RZ, R20 ;  /* 0x000000ffff027224 */ /* 0x000fe400078e0014 */
[----:B------:R-:W-:Y:S01]  /*47d40*/  IMAD.MOV.U32 R3, RZ, RZ, R21 ;  /* 0x000000ffff037224 */ /* 0x000fe200078e0015 */
[----:B0-----:R-:W3:Y:S04]  /*47d50*/  LDL.LU.64 R22, [R1+0x2e20] ;  /* 0x002e200001167983 */ /* 0x001ee80000300a00 */
[----:B------:R-:W4:Y:S04]  /*47d60*/  LDL.LU.64 R20, [R1+0x2e18] ;  /* 0x002e180001147983 */ /* 0x000f280000300a00 */
[----:B--2---:R-:W-:Y:S04]  /*47d70*/  STL.64 [R1+0xbc0], R24 ;  /* 0x000bc01801007387 */ /* 0x004fe80000100a00 */
[----:B------:R-:W-:Y:S04]  /*47d80*/  STL.64 [R1+0xbc8], R26 ;  /* 0x000bc81a01007387 */ /* 0x000fe80000100a00 */
[----:B------:R-:W0:Y:S04]  /*47d90*/  LDSM.16.M88.4 R24, [R4+UR4] ;  /* 0x000000040418783b */ /* 0x000e280008000200 */
[----:B0-----:R-:W-:Y:S04]  /*47da0*/  STL.64 [R1+0xd30], R24 ;  /* 0x000d301801007387 */ /* 0x001fe80000100a00 */
[----:B------:R-:W-:Y:S04]  /*47db0*/  STL.64 [R1+0xd38], R26 ;  /* 0x000d381a01007387 */ /* 0x000fe80000100a00 */
[----:B------:R-:W0:Y:S04]  /*47dc0*/  LDSM.16.M88.4 R24, [R4+UR4+0x400] ;  /* 0x000400040418783b */ /* 0x000e280008000200 */
        /* <DEDUP_REMOVED lines=8> */
[----:B------:R-:W0:Y:S01]  /*47e50*/  LDSM.16.M88.4 R24, [R4+UR4+0x1000] ;  /* 0x001000040418783b */ /* 0x000e220008000200 */
[----:B------:R-:W-:-:S02]  /*47e60*/  F2FP.F16.E5M2.UNPACK_B R6, R6 ;  /* 0x00000006ff06723e */ /* 0x000fc400020004ff */
[----:B------:R-:W-:Y:S01]  /*47e70*/  F2FP.F16.E5M2.UNPACK_B R5, R7 ;  /* 0x00000007ff05723e */ /* 0x000fe200020004ff */
[----:B0-----:R-:W-:Y:S04]  /*47e80*/  STL.64 [R1+0xd70], R24 ;  /* 0x000d701801007387 */ /* 0x001fe80000100a00 */
[----:B------:R-:W-:Y:S04]  /*47e90*/  STL.64 [R1+0xd78], R26 ;  /* 0x000d781a01007387 */ /* 0x000fe80000100a00 */
[----:B------:R-:W0:Y:S04]  /*47ea0*/  LDSM.16.M88.4 R24, [R4+UR4+0x1400] ;  /* 0x001400040418783b */ /* 0x000e280008000200 */
[----:B------:R-:W-:Y:S04]  /*47eb0*/  STL [R1+0x10], R6 ;  /* 0x0000100601007387 */ /* 0x000fe80000100800 */
[----:B0-----:R-:W-:Y:S04]  /*47ec0*/  STL.64 [R1+0xd80], R24 ;  /* 0x000d801801007387 */ /* 0x001fe80000100a00 */
[----:B------:R-:W-:Y:S04]  /*47ed0*/  STL [R1+0x14], R5 ;  /* 0x0000140501007387 */ /* 0x000fe80000100800 */
        /* <DEDUP_REMOVED lines=26> */
[----:B------:R-:W1:Y:S04]  /*48080*/  LDSM.16.M88.4 R4, [R4+UR4+0x3c00] ;  /* 0x003c00040404783b */ /* 0x000e680008000200 */
[----:B0-----:R-:W-:Y:S04]  /*48090*/  STL.64 [R1+0xe10], R24 ;  /* 0x000e101801007387 */ /* 0x001fe80000100a00 */
[----:B------:R0:W-:Y:S04]  /*480a0*/  STL.64 [R1+0xe18], R26 ;  /* 0x000e181a01007387 */ /* 0x0001e80000100a00 */
[----:B0-----:R-:W2:Y:S04]  /*480b0*/  LDL.LU.64 R26, [R1+0x2e10] ;  /* 0x002e1000011a7983 */ /* 0x001ea80000300a00 */
[----:B------:R-:W3:Y:S04]  /*480c0*/  LDL.LU.64 R24, [R1+0x2e08] ;  /* 0x002e080001187983 */ /* 0x000ee80000300a00 */
[----:B-1----:R-:W-:Y:S04]  /*480d0*/  STL.64 [R1+0xe20], R4 ;  /* 0x000e200401007387 */ /* 0x002fe80000100a00 */
[----:B------:R0:W-:Y:S04]  /*480e0*/  STL.64 [R1+0xe28], R6 ;  /* 0x000e280601007387 */ /* 0x0001e80000100a00 */
[----:B0-----:R-:W4:Y:S04]  /*480f0*/  LDL.LU.64 R6, [R1+0x2e00] ;  /* 0x002e000001067983 */ /* 0x001f280000300a00 */
[----:B------:R-:W4:Y:S04]  /*48100*/  LDL.LU.64 R4, [R1+0x2df8] ;  /* 0x002df80001047983 */ /* 0x000f280000300a00 */
[----:B--2---:R-:W-:Y:S04]  /*48110*/  STL.64 [R1+0x6c30], R26 ;  /* 0x006c301a01007387 */ /* 0x004fe80000100a00 */
[----:B---3--:R0:W-:Y:S04]  /*48120*/  STL.64 [R1+0x6c28], R24 ;  /* 0x006c281801007387 */ /* 0x0081e80000100a00 */
[----:B0-----:R-:W2:Y:S04]  /*48130*/  LDL.LU.64 R24, [R1+0x8a0] ;  /* 0x0008a00001187983 */ /* 0x001ea80000300a00 */
[----:B------:R-:W3:Y:S04]  /*48140*/  LDL.LU.64 R26, [R1+0x8a8] ;  /* 0x0008a800011a7983 */ /* 0x000ee80000300a00 */
[----:B---3--:R-:W-:Y:S04]  /*48150*/  STL.64 [R1+0x6c40], R26 ;  /* 0x006c401a01007387 */ /* 0x008fe80000100a00 */
[----:B--2---:R0:W-:Y:S04]  /*48160*/  STL.64 [R1+0x6c38], R24 ;  /* 0x006c381801007387 */ /* 0x0041e80000100a00 */
[----:B0-----:R-:W2:Y:S04]  /*48170*/  LDL.LU.64 R24, [R1+0x880] ;  /* 0x0008800001187983 */ /* 0x001ea80000300a00 */
[----:B------:R-:W2:Y:S04]  /*48180*/  LDL.LU.64 R26, [R1+0x888] ;  /* 0x00088800011a7983 */ /* 0x000ea80000300a00 */
[----:B------:R0:W-:Y:S04]  /*48190*/  STL.64 [R1+0x6c20], R22 ;  /* 0x006c201601007387 */ /* 0x0001e80000100a00 */
[----:B0-----:R-:W3:Y:S04]  /*481a0*/  LDL R22, [R1+0xaf0] ;  /* 0x000af00001167983 */ /* 0x001ee80000100800 */
[----:B------:R-:W3:Y:S04]  /*481b0*/  LDL R23, [R1+0xaf4] ;  /* 0x000af40001177983 */ /* 0x000ee80000100800 */
[----:B----4-:R0:W-:Y:S04]  /*481c0*/  STL.64 [R1+0x6c18], R20 ;  /* 0x006c181401007387 */ /* 0x0101e80000100a00 */
[----:B0-----:R-:W4:Y:S04]  /*481d0*/  LDL R20, [R1+0xae0] ;  /* 0x000ae00001147983 */ /* 0x001f280000100800 */
[----:B------:R-:W2:Y:S04]  /*481e0*/  LDL R21, [R1+0xae4] ;  /* 0x000ae40001157983 */ /* 0x000ea80000100800 */
[----:B------:R0:W-:Y:S04]  /*481f0*/  STL.64 [R1+0x6c10], R18 ;  /* 0x006c101201007387 */ /* 0x0001e80000100a00 */
[----:B0-----:R-:W3:Y:S04]  /*48200*/  LDL R18, [R1+0x10] ;  /* 0x0000100001127983 */ /* 0x001ee80000100800 */
[----:B------:R-:W3:Y:S04]  /*48210*/  LDL R19, [R1+0x14] ;  /* 0x0000140001137983 */ /* 0x000ee80000100800 */
[----:B------:R-:W-:Y:S04]  /*48220*/  STL.64 [R1+0x6c08], R16 ;  /* 0x006c081001007387 */ /* 0x000fe80000100a00 */
[----:B------:R-:W-:Y:S04]  /*48230*/  STL.64 [R1+0x6c00], R14 ;  /* 0x006c000e01007387 */ /* 0x000fe80000100a00 */
[----:B------:R0:W-:Y:S04]  /*48240*/  STL.64 [R1+0x6bf8], R12 ;  /* 0x006bf80c01007387 */ /* 0x0001e80000100a00 */
[----:B0-----:R-:W3:Y:S04]  /*48250*/  LDL.LU.64 R12, [R1+0x980] ;  /* 0x00098000010c7983 */ /* 0x001ee80000300a00 */
[----:B------:R-:W3:Y:S04]  /*48260*/  LDL.LU.64 R14, [R1+0x988] ;  /* 0x00098800010e7983 */ /* 0x000ee80000300a00 */
[----:B------:R-:W-:Y:S04]  /*48270*/  STL.64 [R1+0x6bf0], R10 ;  /* 0x006bf00a01007387 */ /* 0x000fe80000100a00 */
[----:B------:R0:W-:Y:S04]  /*48280*/  STL.64 [R1+0x6be8], R8 ;  /* 0x006be80801007387 */ /* 0x0001e80000100a00 */
[----:B0-----:R-:W3:Y:S04]  /*48290*/  LDL.LU.64 R8, [R1+0x870] ;  /* 0x0008700001087983 */ /* 0x001ee80000300a00 */
[----:B------:R-:W3:Y:S04]  /*482a0*/  LDL.LU.64 R10, [R1+0x878] ;  /* 0x00087800010a7983 */ /* 0x000ee80000300a00 */
[----:B------:R-:W-:Y:S04]  /*482b0*/  STL [R1+0x2df8], R0 ;  /* 0x002df80001007387 */ /* 0x000fe80000100800 */
[----:B------:R-:W3:Y:S01]  /*482c0*/  LDL.LU.64 R16, [R1+0x9a0] ;  /* 0x0009a00001107983 */ /* 0x000ee20000300a00 */
[----:B----4-:R-:W-:-:S02]  /*482d0*/  F2FP.F16.E5M2.UNPACK_B R20, R20 ;  /* 0x00000014ff14723e */ /* 0x010fc400020004ff */
[----:B--2---:R-:W-:-:S07]  /*482e0*/  F2FP.F16.E5M2.UNPACK_B R21, R21 ;  /* 0x00000015ff15723e */ /* 0x004fce00020004ff */
[C---:B------:R-:W-:Y:S06]  /*482f0*/  HMMA.16816.F32 R24, R4.reuse, R20, R24 ;  /* 0x000000140418723c */ /* 0x040fec0000001818 */
[----:B---3--:R-:W-:Y:S01]  /*48300*/  HMMA.16816.F32 R8, R4, R18, R8 ;  /* 0x000000120408723c */ /* 0x008fe20000001808 */
[----:B------:R-:W2:-:S15]  /*48310*/  LDL.LU.64 R18, [R1+0x9a8] ;  /* 0x0009a80001127983 */ /* 0x000e9e0000300a00 */
[----:B------:R-:W-:-:S07]  /*48320*/  NOP ;  /* 0x0000000000007918 */ /* 0x000fce0000000000 */
[----:B------:R0:W-:Y:S04]  /*48330*/  STL.64 [R1+0x30], R8 ;  /* 0x0000300801007387 */ /* 0x0001e80000100a00 */
[----:B------:R1:W-:Y:S04]  /*48340*/  STL.64 [R1+0x38], R10 ;  /* 0x0000380a01007387 */ /* 0x0003e80000100a00 */
[----:B0-----:R-:W3:Y:S04]  /*48350*/  LDL.LU.64 R8, [R1+0x9b0] ;  /* 0x0009b00001087983 */ /* 0x001ee80000300a00 */
[----:B-1----:R-:W3:Y:S04]  /*48360*/  LDL.LU.64 R10, [R1+0x9b8] ;  /* 0x0009b800010a7983 */ /* 0x002ee80000300a00 */
[----:B------:R-:W-:Y:S04]  /*48370*/  STL.64 [R1+0x8], R20 ;  /* 0x0000081401007387 */ /* 0x000fe80000100a00 */
[----:B------:R-:W-:Y:S04]  /*48380*/  STL.64 [R1+0x40], R24 ;  /* 0x0000401801007387 */ /* 0x000fe80000100a00 */
[----:B------:R0:W-:Y:S04]  /*48390*/  STL.64 [R1+0x48], R26 ;  /* 0x0000481a01007387 */ /* 0x0001e80000100a00 */
[----:B0-----:R-:W4:Y:S04]  /*483a0*/  LDL.LU.64 R26, [R1+0x6c40] ;  /* 0x006c4000011a7983 */ /* 0x001f280000300a00 */
[----:B------:R-:W4:Y:S01]  /*483b0*/  LDL.LU.64 R24, [R1+0x6c38] ;  /* 0x006c380001187983 */ /* 0x000f220000300a00 */
[----:B------:R-:W-:-:S02]  /*483c0*/  F2FP.F16.E5M2.UNPACK_B R20, R22 ;  /* 0x00000016ff14723e */ /* 0x000fc400020004ff */
[----:B------:R-:W-:-:S05]  /*483d0*/  F2FP.F16.E5M2.UNPACK_B R21, R23 ;  /* 0x00000017ff15723e */ /* 0x000fca00020004ff */
[----:B------:R4:W-:Y:S02]  /*483e0*/  STL.64 [R1], R20 ;  /* 0x0000001401007387 */ /* 0x0009e40000100a00 */
[----:B----4-:R-:W-:Y:S02]  /*483f0*/  HMMA.16816.F32 R20, R4, R20, R24 ;  /* 0x000000140414723c */ /* 0x010fe40000001818 */
[----:B------:R-:W4:Y:S04]  /*48400*/  LDL.LU.64 R26, [R1+0x6c30] ;  /* 0x006c3000011a7983 */ /* 0x000f280000300a00 */
[----:B------:R-:W2:Y:S01]  /*48410*/  LDL.LU.64 R24, [R1+0x6c28] ;  /* 0x006c280001187983 */ /* 0x000ea20000300a00 */
[----:B------:R-:W-:Y:S02]  /*48420*/  F2FP.F16.E5M2.UNPACK_B R28, R28 ;  /* 0x0000001cff1c723e */ /* 0x000fe400020004ff */
[----:B------:R-:W-:-:S07]  /*48430*/  F2FP.F16.E5M2.UNPACK_B R29, R29 ;  /* 0x0000001dff1d723e */ /* 0x000fce00020004ff */
[----:B------:R-:W-:Y:S07]  /*48440*/  HMMA.16816.F32 R12, R4, R28, R12 ;  /* 0x0000001c040c723c */ /* 0x000fee000000180c */
[----:B------:R-:W-:Y:S04]  /*48450*/  STL.64 [R1+0x50], R20 ;  /* 0x0000501401007387 */ /* 0x000fe80000100a00 */
[----:B------:R0:W-:Y:S04]  /*48460*/  STL.64 [R1+0x58], R22 ;  /* 0x0000581601007387 */ /* 0x0001e80000100a00 */
[----:B0-----:R-:W3:Y:S04]  /*48470*/  LDL.LU.64 R22, [R1+0x6c20] ;  /* 0x006c200001167983 */ /* 0x001ee80000300a00 */
[----:B------:R-:W3:Y:S04]  /*48480*/  LDL.LU.64 R20, [R1+0x6c18] ;  /* 0x006c180001147983 */ /* 0x000ee80000300a00 */
[----:B------:R0:W-:Y:S04]  /*48490*/  STL.64 [R1+0x60], R12 ;  /* 0x0000600c01007387 */ /* 0x0001e80000100a00 */
[----:B------:R1:W-:Y:S04]  /*484a0*/  STL.64 [R1+0x68], R14 ;  /* 0x0000680e01007387 */ /* 0x0003e80000100a00 */
[----:B0-----:R-:W3:Y:S04]  /*484b0*/  LDL.LU.64 R12, [R1+0xac0] ;  /* 0x000ac000010c7983 */ /* 0x001ee80000300a00 */
[----:B-1----:R-:W3:Y:S04]  /*484c0*/  LDL.LU.64 R14, [R1+0xac8] ;  /* 0x000ac800010e7983 */ /* 0x002ee80000300a00 */
[----:B------:R-:W-:Y:S01]  /*484d0*/  STL.64 [R1+0x6bb8], R28 ;  /* 0x006bb81c01007387 */ /* 0x000fe20000100a00 */
[----:B----4-:R-:W-:-:S02]  /*484e0*/  F2FP.F16.E5M2.UNPACK_B R26, R26 ;  /* 0x0000001aff1a723e */ /* 0x010fc400020004ff */
[----:B------:R-:W-:Y:S02]  /*484f0*/  F2FP.F16.E5M2.UNPACK_B R27, R27 ;  /* 0x0000001bff1b723e */ /* 0x000fe400020004ff */
[----:B--2---:R-:W-:Y:S02]  /*48500*/  F2FP.F16.E5M2.UNPACK_B R24, R24 ;  /* 0x00000018ff18723e */ /* 0x004fe400020004ff */
[----:B------:R-:W-:-:S03]  /*48510*/  F2FP.F16.E5M2.UNPACK_B R25, R25 ;  /* 0x00000019ff19723e */ /* 0x000fc600020004ff */
[C---:B------:R-:W-:Y:S06]  /*48520*/  HMMA.16816.F32 R16, R4.reuse, R26, R16 ;  /* 0x0000001a0410723c */ /* 0x040fec0000001810 */
[----:B---3--:R-:W-:-:S15]  /*48530*/  HMMA.16816.F32 R8, R4, R24, R8 ;  /* 0x000000180408723c */ /* 0x008fde0000001808 */
[----:B------:R-:W-:-:S02]  /*48540*/  NOP ;  /* 0x0000000000007918 */ /* 0x000fc40000000000 */
[----:B------:R-:W-:Y:S04]  /*48550*/  STL.64 [R1+0x70], R16 ;  /* 0x0000701001007387 */ /* 0x000fe80000100a00 */
[----:B------:R0:W-:Y:S04]  /*48560*/  STL.64 [R1+0x78], R18 ;  /* 0x0000781201007387 */ /* 0x0001e80000100a00 */
[----:B0-----:R-:W2:Y:S04]  /*48570*/  LDL.LU.64 R18, [R1+0x6c10] ;  /* 0x006c100001127983 */ /* 0x001ea80000300a00 */
[----:B------:R-:W3:Y:S04]  /*48580*/  LDL.LU.64 R16, [R1+0x6c08] ;  /* 0x006c080001107983 */ /* 0x000ee80000300a00 */
[----:B------:R0:W-:Y:S04]  /*48590*/  STL.64 [R1+0x80], R8 ;  /* 0x0000800801007387 */ /* 0x0001e80000100a00 */
[----:B------:R1:W-:Y:S04]  /*485a0*/  STL.64 [R1+0x88], R10 ;  /* 0x0000880a01007387 */ /* 0x0003e80000100a00 */
[----:B0-----:R-:W4:Y:S04]  /*485b0*/  LDL.LU.64 R8, [R1+0xbe0] ;  /* 0x000be00001087983 */ /* 0x001f280000300a00 */
[----:B-1----:R-:W4:Y:S04]  /*485c0*/  LDL.LU.64 R10, [R1+0xbe8] ;  /* 0x000be800010a7983 */ /* 0x002f280000300a00 */
[----:B------:R-:W-:Y:S04]  /*485d0*/  STL.64 [R1+0x6b88], R26 ;  /* 0x006b881a01007387 */ /* 0x000fe80000100a00 */
[----:B------:R0:W-:Y:S04]  /*485e0*/  STL.64 [R1+0x6b80], R24 ;  /* 0x006b801801007387 */ /* 0x0001e80000100a00 */
[----:B0-----:R-:W2:Y:S04]  /*485f0*/  LDL.LU.64 R24, [R1+0x9d0] ;  /* 0x0009d00001187983 */ /* 0x001ea80000300a00 */
[----:B------:R-:W2:Y:S01]  /*48600*/  LDL.LU.64 R26, [R1+0x9d8] ;  /* 0x0009d800011a7983 */ /* 0x000ea20000300a00 */
[----:B------:R-:W-:-:S02]  /*48610*/  F2FP.F16.E5M2.UNPACK_B R22, R22 ;  /* 0x00000016ff16723e */ /* 0x000fc400020004ff */
[----:B------:R-:W-:Y:S02]  /*48620*/  F2FP.F16.E5M2.UNPACK_B R23, R23 ;  /* 0x00000017ff17723e */ /* 0x000fe400020004ff */
[----:B------:R-:W-:Y:S02]  /*48630*/  F2FP.F16.E5M2.UNPACK_B R20, R20 ;  /* 0x00000014ff14723e */ /* 0x000fe400020004ff */
[----:B------:R-:W-:-:S07]  /*48640*/  F2FP.F16.E5M2.UNPACK_B R21, R21 ;  /* 0x00000015ff15723e */ /* 0x000fce00020004ff */
[C---:B------:R-:W-:Y:S06]  /*48650*/  HMMA.16816.F32 R12, R4.reuse, R20, R12 ;  /* 0x00000014040c723c */ /* 0x040fec000000180c */
[----:B--2---:R-:W-:-:S15]  /*48660*/  HMMA.16816.F32 R24, R4, R22, R24 ;  /* 0x000000160418723c */ /* 0x004fde0000001818 */
[----:B------:R-:W-:-:S08]  /*48670*/  NOP ;  /* 0x0000000000007918 */ /* 0x000fd00000000000 */
[----:B------:R0:W-:Y:S04]  /*48680*/  STL.64 [R1+0x90], R24 ;  /* 0x0000901801007387 */ /* 0x0001e80000100a00 */
[----:B------:R1:W-:Y:S04]  /*48690*/  STL.64 [R1+0x98], R26 ;  /* 0x0000981a01007387 */ /* 0x0003e80000100a00 */
[----:B0-----:R-:W2:Y:S04]  /*486a0*/  LDL.LU.64 R24, [R1+0xc30] ;  /* 0x000c300001187983 */ /* 0x001ea80000300a00 */
[----:B-1----:R-:W2:Y:S04]  /*486b0*/  LDL.LU.64 R26, [R1+0xc38] ;  /* 0x000c3800011a7983 */ /* 0x002ea80000300a00 */
[----:B------:R-:W-:Y:S04]  /*486c0*/  STL.64 [R1+0xa0], R12 ;  /* 0x0000a00c01007387 */ /* 0x000fe80000100a00 */
[----:B------:R0:W-:Y:S04]  /*486d0*/  STL.64 [R1+0xa8], R14 ;  /* 0x0000a80e01007387 */ /* 0x0001e80000100a00 */
[----:B0-----:R-:W2:Y:S04]  /*486e0*/  LDL.LU.64 R14, [R1+0x6c00] ;  /* 0x006c0000010e7983 */ /* 0x001ea80000300a00 */
[----:B------:R-:W2:Y:S04]  /*486f0*/  LDL.LU.64 R12, [R1+0x6bf8] ;  /* 0x006bf800010c7983 */ /* 0x000ea80000300a00 */
[----:B------:R-:W-:Y:S04]  /*48700*/  STL [R1+0x6b6c], R21 ;  /* 0x006b6c1501007387 */ /* 0x000fe80000100800 */
[----:B------:R-:W-:Y:S04]  /*48710*/  STL.64 [R1+0x6bc8], R22 ;  /* 0x006bc81601007387 */ /* 0x000fe80000100a00 */
[----:B------:R0:W-:Y:S04]  /*48720*/  STL [R1+0x6bc0], R20 ;  /* 0x006bc01401007387 */ /* 0x0001e80000100800 */
[----:B0-----:R-:W2:Y:S04]  /*48730*/  LDL.LU.64 R20, [R1+0xbf0] ;  /* 0x000bf00001147983 */ /* 0x001ea80000300a00 */
[----:B------:R-:W2:Y:S01]  /*48740*/  LDL.LU.64 R22, [R1+0xbf8] ;  /* 0x000bf80001167983 */ /* 0x000ea20000300a00 */
[----:B------:R-:W-:-:S02]  /*48750*/  F2FP.F16.E5M2.UNPACK_B R18, R18 ;  /* 0x00000012ff12723e */ /* 0x000fc400020004ff */
[----:B------:R-:W-:-:S07]  /*48760*/  F2FP.F16.E5M2.UNPACK_B R19, R19 ;  /* 0x00000013ff13723e */ /* 0x000fce00020004ff */
[----:B----4-:R-:W-:Y:S01]  /*48770*/  HMMA.16816.F32 R8, R4, R18, R8 ;  /* 0x000000120408723c */ /* 0x010fe20000001808 */
[----:B---3--:R-:W-:Y:S02]  /*48780*/  F2FP.F16.E5M2.UNPACK_B R16, R16 ;  /* 0x00000010ff10723e */ /* 0x008fe400020004ff */
[----:B------:R-:W-:-:S15]  /*48790*/  F2FP.F16.E5M2.UNPACK_B R17, R17 ;  /* 0x00000011ff11723e */ /* 0x000fde00020004ff */
[----:B------:R-:W-:-:S05]  /*487a0*/  NOP ;  /* 0x0000000000007918 */ /* 0x000fca0000000000 */
[----:B------:R-:W-:Y:S04]  /*487b0*/  STL.64 [R1+0xb0], R8 ;  /* 0x0000b00801007387 */ /* 0x000fe80000100a00 */
[----:B------:R0:W-:Y:S04]  /*487c0*/  STL.64 [R1+0xb8], R10 ;  /* 0x0000b80a01007387 */ /* 0x0001e80000100a00 */
[----:B0-----:R-:W3:Y:S04]  /*487d0*/  LDL.LU.64 R10, [R1+0x6bf0] ;  /* 0x006bf000010a7983 */ /* 0x001ee80000300a00 */
[----:B------:R-:W4:Y:S04]  /*487e0*/  LDL.LU.64 R8, [R1+0x6be8] ;  /* 0x006be80001087983 */ /* 0x000f280000300a00 */
[----:B------:R-:W-:Y:S04]  /*487f0*/  STL.64 [R1+0x6b50], R18 ;  /* 0x006b501201007387 */ /* 0x000fe80000100a00 */
[----:B------:R0:W-:Y:S01]  /*48800*/  STL.64 [R1+0x6b48], R16 ;  /* 0x006b481001007387 */ /* 0x0001e20000100a00 */
[----:B--2---:R-:W-:-:S02]  /*48810*/  F2FP.F16.E5M2.UNPACK_B R14, R14 ;  /* 0x0000000eff0e723e */ /* 0x004fc400020004ff */
[----:B------:R-:W-:Y:S01]  /*48820*/  F2FP.F16.E5M2.UNPACK_B R15, R15 ;  /* 0x0000000fff0f723e */ /* 0x000fe200020004ff */
[C---:B------:R-:W-:Y:S06]  /*48830*/  HMMA.16816.F32 R20, R4.reuse, R16, R20 ;  /* 0x000000100414723c */ /* 0x040fec0000001814 */
[----:B0-----:R-:W-:-:S15]  /*48840*/  HMMA.16816.F32 R16, R4, R14, R24 ;  /* 0x0000000e0410723c */ /* 0x001fde0000001818 */
[----:B------:R-:W-:-:S02]  /*48850*/  NOP ;  /* 0x0000000000007918 */ /* 0x000fc40000000000 */
[----:B------:R0:W-:Y:S04]  /*48860*/  STL.64 [R1+0xc0], R20 ;  /* 0x0000c01401007387 */ /* 0x0001e80000100a00 */
[----:B------:R1:W-:Y:S04]  /*48870*/  STL.64 [R1+0xc8], R22 ;  /* 0x0000c81601007387 */ /* 0x0003e80000100a00 */
[----:B0-----:R-:W2:Y:S04]  /*48880*/  LDL.LU.64 R20, [R1+0xd10] ;  /* 0x000d100001147983 */ /* 0x001ea80000300a00 */
[----:B-1----:R-:W2:Y:S04]  /*48890*/  LDL.LU.64 R22, [R1+0xd18] ;  /* 0x000d180001167983 */ /* 0x002ea80000300a00 */
[----:B------:R0:W-:Y:S04]  /*488a0*/  STL.64 [R1+0xd0], R16 ;  /* 0x0000d01001007387 */ /* 0x0001e80000100a00 */
[----:B------:R-:W-:Y:S04]  /*488b0*/  STL.64 [R1+0xd8], R18 ;  /* 0x0000d81201007387 */ /* 0x000fe80000100a00 */
[----:B------:R-:W4:Y:S04]  /*488c0*/  LDL R28, [R1+0xbc0] ;  /* 0x000bc000011c7983 */ /* 0x000f280000100800 */
[----:B------:R-:W4:Y:S04]  /*488d0*/  LDL R29, [R1+0xbc4] ;  /* 0x000bc400011d7983 */ /* 0x000f280000100800 */
[----:B0-----:R-:W3:Y:S04]  /*488e0*/  LDL.LU R16, [R1+0x3b8] ;  /* 0x0003b80001107983 */ /* 0x001ee80000300800 */
[----:B------:R-:W3:Y:S04]  /*488f0*/  LDL.LU R17, [R1+0x3c4] ;  /* 0x0003c40001117983 */ /* 0x000ee80000300800 */
[----:B---3--:R0:W-:Y:S04]  /*48900*/  STL.64 [R1+0x6bd0], R16 ;  /* 0x006bd01001007387 */ /* 0x0081e80000100a00 */
[----:B0-----:R-:W3:Y:S04]  /*48910*/  LDL.LU.64 R16, [R1+0xc20] ;  /* 0x000c200001107983 */ /* 0x001ee80000300a00 */
[----:B------:R-:W2:Y:S01]  /*48920*/  LDL.LU.64 R18, [R1+0xc28] ;  /* 0x000c280001127983 */ /* 0x000ea20000300a00 */
[----:B------:R-:W-:-:S02]  /*48930*/  F2FP.F16.E5M2.UNPACK_B R12, R12 ;  /* 0x0000000cff0c723e */ /* 0x000fc400020004ff */
[----:B------:R-:W-:Y:S01]  /*48940*/  F2FP.F16.E5M2.UNPACK_B R13, R13 ;  /* 0x0000000dff0d723e */ /* 0x000fe200020004ff */
[----:B--2---:R-:W-:Y:S04]  /*48950*/  STL.64 [R1+0x6be0], R18 ;  /* 0x006be01201007387 */ /* 0x004fe80000100a00 */
[----:B---3--:R0:W-:Y:S04]  /*48960*/  STL.64 [R1+0x6bd8], R16 ;  /* 0x006bd81001007387 */ /* 0x0081e80000100a00 */
[----:B0-----:R-:W2:Y:S04]  /*48970*/  LDL.LU.64 R16, [R1+0xd20] ;  /* 0x000d200001107983 */ /* 0x001ea80000300a00 */
[----:B------:R-:W2:Y:S01]  /*48980*/  LDL.LU.64 R18, [R1+0xd28] ;  /* 0x000d280001127983 */ /* 0x000ea20000300a00 */
[----:B------:R-:W-:-:S02]  /*48990*/  F2FP.F16.E5M2.UNPACK_B R10, R10 ;  /* 0x0000000aff0a723e */ /* 0x000fc400020004ff */
[----:B------:R-:W-:Y:S01]  /*489a0*/  F2FP.F16.E5M2.UNPACK_B R11, R11 ;  /* 0x0000000bff0b723e */ /* 0x000fe200020004ff */
[C---:B------:R-:W-:Y:S01]  /*489b0*/  HMMA.16816.F32 R20, R4.reuse, R12, R20 ;  /* 0x0000000c0414723c */ /* 0x040fe20000001814 */
[----:B------:R-:W3:Y:S04]  /*489c0*/  LDL.LU R24, [R1+0x3c0] ;  /* 0x0003c00001187983 */ /* 0x000ee80000300800 */
[----:B------:R-:W3:Y:S04]  /*489d0*/  LDL.LU R25, [R1+0x3cc] ;  /* 0x0003cc0001197983 */ /* 0x000ee80000300800 */
[----:B------:R-:W3:Y:S04]  /*489e0*/  LDL.LU R0, [R1+0x3c8] ;  /* 0x0003c80001007983 */ /* 0x000ee80000300800 */
[----:B------:R0:W-:Y:S04]  /*489f0*/  STL [R1+0x6b40], R14 ;  /* 0x006b400e01007387 */ /* 0x0001e80000100800 */
[----:B0-----:R-:W3:Y:S04]  /*48a00*/  LDL.LU R14, [R1+0x3bc] ;  /* 0x0003bc00010e7983 */ /* 0x001ee80000300800 */
[----:B------:R0:W-:Y:S04]  /*48a10*/  STL [R1+0x6b3c], R15 ;  /* 0x006b3c0f01007387 */ /* 0x0001e80000100800 */
[----:B0-----:R-:W3:Y:S04]  /*48a20*/  LDL.LU R15, [R1+0x3b0] ;  /* 0x0003b000010f7983 */ /* 0x001ee80000300800 */
[----:B------:R-:W3:Y:S04]  /*48a30*/  LDL.64 R26, [R1+0x10] ;  /* 0x00001000011a7983 */ /* 0x000ee80000100a00 */
[----:B------:R0:W-:Y:S04]  /*48a40*/  STL [R1+0x6b38], R13 ;  /* 0x006b380d01007387 */ /* 0x0001e80000100800 */
[----:B0-----:R-:W3:Y:S04]  /*48a50*/  LDL.LU R13, [R1+0x3b4] ;  /* 0x0003b400010d7983 */ /* 0x001ee80000300800 */
[----:B------:R0:W-:Y:S04]  /*48a60*/  STL.64 [R1+0xe0], R20 ;  /* 0x0000e01401007387 */ /* 0x0001e80000100a00 */
[----:B------:R1:W-:Y:S04]  /*48a70*/  STL.64 [R1+0xe8], R22 ;  /* 0x0000e81601007387 */ /* 0x0003e80000100a00 */
[----:B0-----:R-:W3:Y:S04]  /*48a80*/  LDL.LU.64 R20, [R1+0xc00] ;  /* 0x000c000001147983 */ /* 0x001ee80000300a00 */
[----:B-1----:R-:W3:Y:S01]  /*48a90*/  LDL.LU.64 R22, [R1+0xc08] ;  /* 0x000c080001167983 */ /* 0x002ee20000300a00 */
[----:B--2---:R-:W-:-:S15]  /*48aa0*/  HMMA.16816.F32 R16, R4, R10, R16 ;  /* 0x0000000a0410723c */ /* 0x004fde0000001810 */
[----:B------:R-:W-:-:S08]  /*48ab0*/  NOP ;  /* 0x0000000000007918 */ /* 0x000fd00000000000 */
[----:B------:R-:W-:Y:S04]  /*48ac0*/  STL.64 [R1+0xf0], R16 ;  /* 0x0000f01001007387 */ /* 0x000fe80000100a00 */
[----:B------:R0:W-:Y:S04]  /*48ad0*/  STL.64 [R1+0xf8], R18 ;  /* 0x0000f81201007387 */ /* 0x0001e80000100a00 */
[----:B0-----:R-:W2:Y:S04]  /*48ae0*/  LDL.LU.64 R18, [R1+0x6be0] ;  /* 0x006be00001127983 */ /* 0x001ea80000300a00 */
[----:B------:R-:W2:Y:S01]  /*48af0*/  LDL.LU.64 R16, [R1+0x6bd8] ;  /* 0x006bd80001107983 */ /* 0x000ea20000300a00 */
[----:B----4-:R-:W-:-:S02]  /*48b00*/  F2FP.F16.E5M2.UNPACK_B R8, R8 ;  /* 0x00000008ff08723e */ /* 0x010fc400020004ff */
[----:B------:R-:W-:-:S07]  /*48b10*/  F2FP.F16.E5M2.UNPACK_B R9, R9 ;  /* 0x00000009ff09723e */ /* 0x000fce00020004ff */
[----:B--2---:R-:W-:-:S15]  /*48b20*/  HMMA.16816.F32 R16, R4, R8, R16 ;  /* 0x000000080410723c */ /* 0x004fde0000001810 */
[----:B------:R-:W-:-:S08]  /*48b30*/  NOP ;  /* 0x0000000000007918 */ /* 0x000fd00000000000 */
[----:B------:R0:W-:Y:S04]  /*48b40*/  STL.64 [R1+0x2e0], R16 ;  /* 0x0002e01001007387 */ /* 0x0001e80000100a00 */
[----:B------:R-:W-:Y:S04]  /*48b50*/  STL.64 [R1+0x2e8], R18 ;  /* 0x0002e81201007387 */ /* 0x000fe80000100a00 */
[----:B0-----:R-:W2:Y:S04]  /*48b60*/  LDL.LU.64 R16, [R1+0x6bd0] ;  /* 0x006bd00001107983 */ /* 0x001ea80000300a00 */
[----:B------:R-:W-:Y:S04]  /*48b70*/  STL.64 [R1+0x6b20], R10 ;  /* 0x006b200a01007387 */ /* 0x000fe80000100a00 */
[----:B------:R0:W-:Y:S04]  /*48b80*/  STL.64 [R1+0x6b18], R8 ;  /* 0x006b180801007387 */ /* 0x0001e80000100a00 */
[----:B0-----:R-:W4:Y:S04]  /*48b90*/  LDL.LU.64 R8, [R1+0xc10] ;  /* 0x000c100001087983 */ /* 0x001f280000300a00 */
[----:B------:R-:W4:Y:S01]  /*48ba0*/  LDL.LU.64 R10, [R1+0xc18] ;  /* 0x000c1800010a7983 */ /* 0x000f220000300a00 */
[----:B------:R-:W-:-:S02]  /*48bb0*/  F2FP.F16.E5M2.UNPACK_B R2, R2 ;  /* 0x00000002ff02723e */ /* 0x000fc400020004ff */
[----:B------:R-:W-:Y:S02]  /*48bc0*/  F2FP.F16.E5M2.UNPACK_B R3, R3 ;  /* 0x00000003ff03723e */ /* 0x000fe400020004ff */
[----:B------:R-:W-:Y:S02]  /*48bd0*/  F2FP.F16.E5M2.UNPACK_B R28, R28 ;  /* 0x0000001cff1c723e */ /* 0x000fe400020004ff */
[----:B------:R-:W-:-:S03]  /*48be0*/  F2FP.F16.E5M2.UNPACK_B R29, R29 ;  /* 0x0000001dff1d723e */ /* 0x000fc600020004ff */
[----:B----4-:R-:W-:-:S15]  /*48bf0*/  HMMA.16816.F32 R8, R4, R2, R8 ;  /* 0x000000020408723c */ /* 0x010fde0000001808 */
[----:B------:R-:W-:-:S08]  /*48c00*/  NOP ;  /* 0x0000000000007918 */ /* 0x000fd00000000000 */
[----:B------:R0:W-:Y:S04]  /*48c10*/  STL.64 [R1+0x2d0], R8 ;  /* 0x0002d00801007387 */ /* 0x0001e80000100a00 */
[----:B------:R1:W-:Y:S04]  /*48c20*/  STL.64 [R1+0x2d8], R10 ;  /* 0x0002d80a01007387 */ /* 0x0003e80000100a00 */
[----:B0-----:R-:W4:Y:S04]  /*48c30*/  LDL.LU.64 R8, [R1+0xd00] ;  /* 0x000d000001087983 */ /* 0x001f280000300a00 */
[----:B-1----:R-:W4:Y:S01]  /*48c40*/  LDL.LU.64 R10, [R1+0xd08] ;  /* 0x000d0800010a7983 */ /* 0x002f220000300a00 */
[----:B---3--:R-:W-:Y:S03]  /*48c50*/  HMMA.16816.F32 R4, R4, R28, R20 ;  /* 0x0000001c0404723c */ /* 0x008fe60000001814 */
[----:B------:R-:W-:Y:S04]  /*48c60*/  STL [R1+0x6b68], R3 ;  /* 0x006b680301007387 */ /* 0x000fe80000100800 */
[----:B------:R-:W3:Y:S04]  /*48c70*/  LDL.64 R18, [R1+0x8] ;  /* 0x0000080001127983 */ /* 0x000ee80000100a00 */
[----:B------:R-:W-:Y:S04]  /*48c80*/  STL.64 [R1+0x18], R28 ;  /* 0x0000181c01007387 */ /* 0x000fe80000100a00 */
[----:B------:R-:W3:Y:S04]  /*48c90*/  LDL.LU.64 R22, [R1+0x6bc8] ;  /* 0x006bc80001167983 */ /* 0x000ee80000300a00 */
[----:B------:R-:W3:Y:S04]  /*48ca0*/  LDL.LU R20, [R1+0x6bc0] ;  /* 0x006bc00001147983 */ /* 0x000ee80000300800 */
[----:B------:R0:W-:Y:S04]  /*48cb0*/  STL.64 [R1+0x2a0], R4 ;  /* 0x0002a00401007387 */ /* 0x0001e80000100a00 */
[----:B------:R1:W-:Y:S01]  /*48cc0*/  STL.64 [R1+0x2a8], R6 ;  /* 0x0002a80601007387 */ /* 0x0003e20000100a00 */
[----:B0-----:R-:W-:-:S02]  /*48cd0*/  IMAD R4, R15, 0x100, R13 ;  /* 0x000001000f047824 */ /* 0x001fc400078e020d */
[----:B--2---:R-:W-:Y:S02]  /*48ce0*/  IMAD R5, R16, 0x100, R14 ;  /* 0x0000010010057824 */ /* 0x004fe400078e020e */
[----:B-1----:R-:W-:Y:S02]  /*48cf0*/  IMAD R6, R24, 0x100, R17 ;  /* 0x0000010018067824 */ /* 0x002fe400078e0211 */
[----:B------:R-:W-:Y:S01]  /*48d00*/  IMAD R7, R0, 0x100, R25 ;  /* 0x0000010000077824 */ /* 0x000fe200078e0219 */
[----:B------:R-:W-:Y:S02]  /*48d10*/  F2FP.F16.E5M2.UNPACK_B R4, R4 ;  /* 0x00000004ff04723e */ /* 0x000fe400020004ff */
[----:B------:R-:W-:Y:S02]  /*48d20*/  F2FP.F16.E5M2.UNPACK_B R5, R5 ;  /* 0x00000005ff05723e */ /* 0x000fe400020004ff */
[----:B------:R-:W-:Y:S02]  /*48d30*/  F2FP.F16.E5M2.UNPACK_B R6, R6 ;  /* 0x00000006ff06723e */ /* 0x000fe400020004ff */
[----:B------:R-:W-:Y:S01]  /*48d40*/  F2FP.F16.E5M2.UNPACK_B R7, R7 ;  /* 0x00000007ff07723e */ /* 0x000fe200020004ff */
[----:B------:R-:W-:-:S02]  /*48d50*/  IMAD.MOV.U32 R21, RZ, RZ, R28 ;  /* 0x000000ffff157224 */ /* 0x000fc400078e001c */
[----:B------:R-:W-:Y:S02]  /*48d60*/  IMAD.MOV.U32 R3, RZ, RZ, R29 ;  /* 0x000000ffff037224 */ /* 0x000fe400078e001d */
[----:B------:R-:W2:Y:S01]  /*48d70*/  LDL.LU.64 R28, [R1+0x6bb8] ;  /* 0x006bb800011c7983 */ /* 0x000ea20000300a00 */
[----:B------:R-:W-:Y:S02]  /*48d80*/  IMAD.MOV.U32 R13, RZ, RZ, R26 ;  /* 0x000000ffff0d7224 */ /* 0x000fe400078e001a */
[----:B------:R-:W-:Y:S01]  /*48d90*/  IMAD.MOV.U32 R0, RZ, RZ, R27 ;  /* 0x000000ffff007224 */ /* 0x000fe200078e001b */
[----:B----4-:R-:W-:Y:S01]  /*48da0*/  HMMA.16816.F32 R8, R4, R26, R8 ;  /* 0x0000001a0408723c */ /* 0x010fe20000001808 */
[----:B---3--:R-:W-:Y:S04]  /*48db0*/  STL.64 [R1+0x6b78], R22 ;  /* 0x006b781601007387 */ /* 0x008fe80000100a00 */
[----:B------:R-:W-:-:S15]  /*48dc0*/  STL.64 [R1+0x6b70], R20 ;  /* 0x006b701401007387 */ /* 0x000fde0000100a00 */
[----:B------:R-:W-:-:S03]  /*48dd0*/  NOP ;  /* 0x0000000000007918 */ /* 0x000fc60000000000 */
[----:B------:R-:W-:Y:S04]  /*48de0*/  STL.64 [R1+0x290], R8 ;  /* 0x0002900801007387 */ /* 0x000fe80000100a00 */
[----:B------:R-:W-:Y:S04]  /*48df0*/  STL.64 [R1+0x298], R10 ;  /* 0x0002980a01007387 */ /* 0x000fe80000100a00 */
[----:B------:R0:W-:Y:S04]  /*48e00*/  STL.64 [R1+0x6bb0], R12 ;  /* 0x006bb00c01007387 */ /* 0x0001e80000100a00 */
[----:B0-----:R-:W3:Y:S04]  /*48e10*/  LDL.LU.64 R12, [R1+0xcf0] ;  /* 0x000cf000010c7983 */ /* 0x001ee80000300a00 */
[----:B------:R-:W3:Y:S04]  /*48e20*/  LDL.LU.64 R14, [R1+0xcf8] ;  /* 0x000cf800010e7983 */ /* 0x000ee80000300a00 */
[----:B------:R-:W4:Y:S04]  /*48e30*/  LDL.LU.64 R24, [R1+0xcd0] ;  /* 0x000cd00001187983 */ /* 0x000f280000300a00 */
[----:B------:R-:W2:Y:S04]  /*48e40*/  LDL.LU.64 R26, [R1+0xcd8] ;  /* 0x000cd800011a7983 */ /* 0x000ea80000300a00 */
[----:B--2---:R0:W-:Y:S04]  /*48e50*/  STL.64 [R1+0x6b98], R26 ;  /* 0x006b981a01007387 */ /* 0x0041e80000100a00 */
[----:B0-----:R-:W2:Y:S04]  /*48e60*/  LDL R26, [R1] ;  /* 0x00000000011a7983 */ /* 0x001ea80000100800 */
[----:B------:R-:W2:Y:S04]  /*48e70*/  LDL R27, [R1+0x4] ;  /* 0x00000400011b7983 */ /* 0x000ea80000100800 */
[----:B----4-:R-:W-:Y:S04]  /*48e80*/  STL.64 [R1+0x6b90], R24 ;  /* 0x006b901801007387 */ /* 0x010fe80000100a00 */
[----:B------:R-:W4:Y:S04]  /*48e90*/  LDL.LU.64 R8, [R1+0xcc0] ;  /* 0x000cc00001087983 */ /* 0x000f280000300a00 */
[----:B------:R-:W2:Y:S01]  /*48ea0*/  LDL.LU.64 R10, [R1+0xcc8] ;  /* 0x000cc800010a7983 */ /* 0x000ea20000300a00 */
[----:B---3--:R-:W-:Y:S03]  /*48eb0*/  HMMA.16816.F32 R12, R4, R18, R12 ;  /* 0x00000012040c723c */ /* 0x008fe6000000180c */
[----:B--2---:R-:W-:Y:S04]  /*48ec0*/  STL.64 [R1+0x6ba8], R10 ;  /* 0x006ba80a01007387 */ /* 0x004fe80000100a00 */
[----:B----4-:R0:W-:Y:S04]  /*48ed0*/  STL.64 [R1+0x6ba0], R8 ;  /* 0x006ba00801007387 */ /* 0x0101e80000100a00 */
[----:B0-----:R-:W2:Y:S04]  /*48ee0*/  LDL.LU.64 R8, [R1+0xce0] ;  /* 0x000ce00001087983 */ /* 0x001ea80000300a00 */
[----:B------:R-:W2:Y:S04]  /*48ef0*/  LDL.LU.64 R10, [R1+0xce8] ;  /* 0x000ce800010a7983 */ /* 0x000ea80000300a00 */
[----:B------:R-:W3:Y:S04]  /*48f00*/  LDL.LU.64 R20, [R1+0xcb0] ;  /* 0x000cb00001147983 */ /* 0x000ee80000300a00 */
[----:B------:R-:W3:Y:S04]  /*48f10*/  LDL.LU.64 R22, [R1+0xcb8] ;  /* 0x000cb80001167983 */ /* 0x000ee80000300a00 */
[----:B------:R0:W-:Y:S04]  /*48f20*/  STL.64 [R1+0x280], R12 ;  /* 0x0002800c01007387 */ /* 0x0001e80000100a00 */
[----:B------:R1:W-:Y:S04]  /*48f30*/  STL.64 [R1+0x288], R14 ;  /* 0x0002880e01007387 */ /* 0x0003e80000100a00 */
[----:B0-----:R-:W4:Y:S01]  /*48f40*/  LDL.LU.64 R12, [R1+0x6bb0] ;  /* 0x006bb000010c7983 */ /* 0x001f220000300a00 */
[----:B-1----:R-:W-:-:S02]  /*48f50*/  IMAD.MOV.U32 R14, RZ, RZ, R18 ;  /* 0x000000ffff0e7224 */ /* 0x002fc400078e0012 */
[----:B------:R-:W-:-:S05]  /*48f60*/  IMAD.MOV.U32 R15, RZ, RZ, R19 ;  /* 0x000000ffff0f7224 */ /* 0x000fca00078e0013 */
[----:B------:R-:W-:Y:S01]  /*48f70*/  STL.64 [R1+0x6b60], R14 ;  /* 0x006b600e01007387 */ /* 0x000fe20000100a00 */
[C---:B--2---:R-:W-:Y:S03]  /*48f80*/  HMMA.16816.F32 R24, R4.reuse, R26, R8 ;  /* 0x0000001a0418723c */ /* 0x044fe60000001808 */
[----:B----4-:R0:W-:Y:S04]  /*48f90*/  STL.64 [R1+0x6b58], R12 ;  /* 0x006b580c01007387 */ /* 0x0101e80000100a00 */
[----:B0-----:R-:W2:Y:S04]  /*48fa0*/  LDL.LU.64 R12, [R1+0xca0] ;  /* 0x000ca000010c7983 */ /* 0x001ea80000300a00 */
[----:B------:R-:W2:Y:S04]  /*48fb0*/  LDL.LU.64 R14, [R1+0xca8] ;  /* 0x000ca800010e7983 */ /* 0x000ea80000300a00 */
[----:B------:R-:W4:Y:S04]  /*48fc0*/  LDL.LU.64 R16, [R1+0xc90] ;  /* 0x000c900001107983 */ /* 0x000f280000300a00 */
[----:B------:R-:W4:Y:S04]  /*48fd0*/  LDL.LU.64 R18, [R1+0xc98] ;  /* 0x000c980001127983 */ /* 0x000f280000300a00 */
[----:B------:R-:W3:Y:S04]  /*48fe0*/  LDL.LU.64 R10, [R1+0x6ba8] ;  /* 0x006ba800010a7983 */ /* 0x000ee80000300a00 */
[----:B------:R-:W3:Y:S04]  /*48ff0*/  LDL.LU.64 R8, [R1+0x6ba0] ;  /* 0x006ba00001087983 */ /* 0x000ee80000300a00 */
[----:B------:R-:W-:Y:S04]  /*49000*/  STL.64 [R1+0x270], R24 ;  /* 0x0002701801007387 */ /* 0x000fe80000100a00 */
[----:B------:R0:W-:Y:S04]  /*49010*/  STL.64 [R1+0x278], R26 ;  /* 0x0002781a01007387 */ /* 0x0001e80000100a00 */
[----:B0-----:R-:W2:Y:S04]  /*49020*/  LDL.LU.64 R26, [R1+0x6b98] ;  /* 0x006b9800011a7983 */ /* 0x001ea80000300a00 */
[----:B------:R-:W2:Y:S02]  /*49030*/  LDL.LU.64 R24, [R1+0x6b90] ;  /* 0x006b900001187983 */ /* 0x000ea40000300a00 */
[----:B--2---:R-:W-:-:S15]  /*49040*/  HMMA.16816.F32 R24, R4, R28, R24 ;  /* 0x0000001c0418723c */ /* 0x004fde0000001818 */
[----:B------:R-:W-:-:S08]  /*49050*/  NOP ;  /* 0x0000000000007918 */ /* 0x000fd00000000000 */
[----:B------:R-:W-:Y:S04]  /*49060*/  STL.64 [R1+0x260], R24 ;  /* 0x0002601801007387 */ /* 0x000fe80000100a00 */
[----:B------:R0:W-:Y:S04]  /*49070*/  STL.64 [R1+0x268], R26 ;  /* 0x0002681a01007387 */ /* 0x0001e80000100a00 */
[----:B0-----:R-:W3:Y:S04]  /*49080*/  LDL.LU.64 R26, [R1+0x6b88] ;  /* 0x006b8800011a7983 */ /* 0x001ee80000300a00 */
[----:B------:R-:W2:Y:S04]  /*49090*/  LDL.LU.64 R24, [R1+0x6b80] ;  /* 0x006b800001187983 */ /* 0x000ea80000300a00 */
[----:B------:R-:W-:Y:S01]  /*490a0*/  STL.64 [R1+0x6aa8], R28 ;  /* 0x006aa81c01007387 */ /* 0x000fe20000100a00 */
[C---:B---3--:R-:W-:Y:S06]  /*490b0*/  HMMA.16816.F32 R8, R4.reuse, R26, R8 ;  /* 0x0000001a0408723c */ /* 0x048fec0000001808 */
[----:B--2---:R-:W-:-:S15]  /*490c0*/  HMMA.16816.F32 R20, R4, R24, R20 ;  /* 0x000000180414723c */ /* 0x004fde0000001814 */
[----:B------:R-:W-:-:S02]  /*490d0*/  NOP ;  /* 0x0000000000007918 */ /* 0x000fc40000000000 */
[----:B------:R0:W-:Y:S04]  /*490e0*/  STL.64 [R1+0x250], R8 ;  /* 0x0002500801007387 */ /* 0x0001e80000100a00 */
[----:B------:R1:W-:Y:S04]  /*490f0*/  STL.64 [R1+0x258], R10 ;  /* 0x0002580a01007387 */ /* 0x0003e80000100a00 */
[----:B0-----:R-:W2:Y:S04]  /*49100*/  LDL.LU.64 R8, [R1+0xc70] ;  /* 0x000c700001087983 */ /* 0x001ea80000300a00 */
[----:B-1----:R-:W2:Y:S04]  /*49110*/  LDL.LU.64 R10, [R1+0xc78] ;  /* 0x000c7800010a7983 */ /* 0x002ea80000300a00 */
[----:B------:R-:W-:Y:S04]  /*49120*/  STL.64 [R1+0x240], R20 ;  /* 0x0002401401007387 */ /* 0x000fe80000100a00 */
[----:B------:R0:W-:Y:S04]  /*49130*/  STL.64 [R1+0x248], R22 ;  /* 0x0002481601007387 */ /* 0x0001e80000100a00 */
[----:B0-----:R-:W3:Y:S04]  /*49140*/  LDL.LU.64 R22, [R1+0x6b78] ;  /* 0x006b780001167983 */ /* 0x001ee80000300a00 */
[----:B------:R-:W4:Y:S04]  /*49150*/  LDL.LU.64 R20, [R1+0x6b70] ;  /* 0x006b700001147983 */ /* 0x000f280000300a00 */
[----:B------:R4:W-:Y:S02]  /*49160*/  STL.64 [R1+0x6ab8], R26 ;  /* 0x006ab81a01007387 */ /* 0x0009e40000100a00 */
[----:B----4-:R-:W-:-:S02]  /*49170*/  IMAD.MOV.U32 R26, RZ, RZ, R21 ;  /* 0x000000ffff1a7224 */ /* 0x010fc400078e0015 */
[----:B------:R-:W4:Y:S01]  /*49180*/  LDL.LU R21, [R1+0x6b6c] ;  /* 0x006b6c0001157983 */ /* 0x000f220000300800 */
[C---:B---3--:R-:W-:Y:S01]  /*49190*/  HMMA.16816.F32 R12, R4.reuse, R22, R12 ;  /* 0x00000016040c723c */ /* 0x048fe2000000180c */
[----:B------:R-:W-:Y:S02]  /*491a0*/  IMAD.MOV.U32 R27, RZ, RZ, R3 ;  /* 0x000000ffff1b7224 */ /* 0x000fe400078e0003 */
[----:B------:R-:W3:Y:S04]  /*491b0*/  LDL.LU R3, [R1+0x6b68] ;  /* 0x006b680001037983 */ /* 0x000ee80000300800 */
[----:B------:R0:W-:Y:S04]  /*491c0*/  STL.64 [R1+0x6ab0], R24 ;  /* 0x006ab01801007387 */ /* 0x0001e80000100a00 */
[----:B------:R1:W-:Y:S04]  /*491d0*/  STL.64 [R1+0x6b00], R26 ;  /* 0x006b001a01007387 */ /* 0x0003e80000100a00 */
[----:B0-----:R-:W2:Y:S04]  /*491e0*/  LDL.LU.64 R24, [R1+0xc80] ;  /* 0x000c800001187983 */ /* 0x001ea80000300a00 */
[----:B-1----:R-:W2:Y:S04]  /*491f0*/  LDL.LU.64 R26, [R1+0xc88] ;  /* 0x000c8800011a7983 */ /* 0x002ea80000300a00 */
[----:B------:R-:W-:Y:S04]  /*49200*/  STL.64 [R1+0x230], R12 ;  /* 0x0002300c01007387 */ /* 0x000fe80000100a00 */
[----:B------:R0:W-:Y:S04]  /*49210*/  STL.64 [R1+0x238], R14 ;  /* 0x0002380e01007387 */ /* 0x0001e80000100a00 */
[----:B0-----:R-:W3:Y:S04]  /*49220*/  LDL.LU.64 R14, [R1+0x6b60] ;  /* 0x006b6000010e7983 */ /* 0x001ee80000300a00 */
[----:B------:R-:W2:Y:S01]  /*49230*/  LDL.LU.64 R12, [R1+0x6b58] ;  /* 0x006b5800010c7983 */ /* 0x000ea20000300a00 */
[----:B----4-:R-:W-:-:S15]  /*49240*/  HMMA.16816.F32 R16, R4, R20, R16 ;  /* 0x000000140410723c */ /* 0x010fde0000001810 */
[----:B------:R-:W-:-:S08]  /*49250*/  NOP ;  /* 0x0000000000007918 */ /* 0x000fd00000000000 */
[----:B------:R-:W-:Y:S04]  /*49260*/  STL.64 [R1+0x220], R16 ;  /* 0x0002201001007387 */ /* 0x000fe80000100a00 */
[----:B------:R0:W-:Y:S04]  /*49270*/  STL.64 [R1+0x228], R18 ;  /* 0x0002281201007387 */ /* 0x0001e80000100a00 */
[----:B0-----:R-:W2:Y:S04]  /*49280*/  LDL.LU.64 R18, [R1+0x6b50] ;  /* 0x006b500001127983 */ /* 0x001ea80000300a00 */
[----:B------:R-:W4:Y:S04]  /*49290*/  LDL.LU.64 R16, [R1+0x6b48] ;  /* 0x006b480001107983 */ /* 0x000f280000300a00 */
[----:B------:R3:W-:Y:S04]  /*492a0*/  STL.64 [R1+0x6ac8], R22 ;  /* 0x006ac81601007387 */ /* 0x0007e80000100a00 */
[----:B------:R-:W-:Y:S04]  /*492b0*/  STL.64 [R1+0x6ac0], R20 ;  /* 0x006ac01401007387 */ /* 0x000fe80000100a00 */
[----:B------:R-:W4:Y:S01]  /*492c0*/  LDL.64 R28, [R1] ;  /* 0x00000000011c7983 */ /* 0x000f220000100a00 */
[----:B---3--:R-:W-:-:S02]  /*492d0*/  IMAD.MOV.U32 R22, RZ, RZ, R14 ;  /* 0x000000ffff167224 */ /* 0x008fc400078e000e */
[----:B------:R-:W-:Y:S01]  /*492e0*/  IMAD.MOV.U32 R23, RZ, RZ, R15 ;  /* 0x000000ffff177224 */ /* 0x000fe200078e000f */
[----:B--2---:R-:W-:Y:S01]  /*492f0*/  HMMA.16816.F32 R24, R4, R18, R24 ;  /* 0x000000120418723c */ /* 0x004fe20000001818 */
[----:B----4-:R-:W-:Y:S04]  /*49300*/  STL [R1+0x6af8], R29 ;  /* 0x006af81d01007387 */ /* 0x010fe80000100800 */
[----:B------:R-:W2:-:S15]  /*49310*/  LDL.LU R14, [R1+0x6b40] ;  /* 0x006b4000010e7983 */ /* 0x000e9e0000300800 */
[----:B------:R-:W-:-:S03]  /*49320*/  NOP ;  /* 0x0000000000007918 */ /* 0x000fc60000000000 */
[----:B------:R-:W-:Y:S04]  /*49330*/  STL.64 [R1+0x210], R24 ;  /* 0x0002101801007387 */ /* 0x000fe80000100a00 */
[----:B------:R-:W-:Y:S04]  /*49340*/  STL.64 [R1+0x218], R26 ;  /* 0x0002181a01007387 */ /* 0x000fe80000100a00 */
[----:B------:R-:W2:Y:S04]  /*49350*/  LDL.LU R15, [R1+0x6b3c] ;  /* 0x006b3c00010f7983 */ /* 0x000ea80000300800 */
[----:B------:R0:W-:Y:S02]  /*49360*/  STL.64 [R1+0x6ae0], R22 ;  /* 0x006ae01601007387 */ /* 0x0001e40000100a00 */
[----:B0-----:R-:W-:Y:S02]  /*49370*/  HMMA.16816.F32 R20, R4, R16, R8 ;  /* 0x000000100414723c */ /* 0x001fe40000001808 */
[----:B------:R-:W3:Y:S04]  /*49380*/  LDL.LU.64 R8, [R1+0xc50] ;  /* 0x000c500001087983 */ /* 0x000ee80000300a00 */
[----:B------:R-:W4:-:S15]  /*49390*/  LDL.LU.64 R10, [R1+0xc58] ;  /* 0x000c5800010a7983 */ /* 0x000f1e0000300a00 */
[----:B------:R-:W-:-:S02]  /*493a0*/  NOP ;  /* 0x0000000000007918 */ /* 0x000fc40000000000 */
[----:B------:R-:W-:Y:S04]  /*493b0*/  STL.64 [R1+0x200], R20 ;  /* 0x0002001401007387 */ /* 0x000fe80000100a00 */
[----:B------:R-:W-:Y:S04]  /*493c0*/  STL.64 [R1+0x208], R22 ;  /* 0x0002081601007387 */ /* 0x000fe80000100a00 */
[----:B----4-:R-:W-:Y:S04]  /*493d0*/  STL.64 [R1+0x6b30], R10 ;  /* 0x006b300a01007387 */ /* 0x010fe80000100a00 */
[----:B---3--:R0:W-:Y:S04]  /*493e0*/  STL.64 [R1+0x6b28], R8 ;  /* 0x006b280801007387 */ /* 0x0081e80000100a00 */
[----:B0-----:R-:W2:Y:S04]  /*493f0*/  LDL.LU.64 R8, [R1+0xc60] ;  /* 0x000c600001087983 */ /* 0x001ea80000300a00 */
[----:B------:R-:W2:Y:S04]  /*49400*/  LDL.LU.64 R10, [R1+0xc68] ;  /* 0x000c6800010a7983 */ /* 0x000ea80000300a00 */
[----:B------:R-:W3:Y:S04]  /*49410*/  LDL.LU.64 R24, [R1+0xbd0] ;  /* 0x000bd00001187983 */ /* 0x000ee80000300a00 */
[----:B------:R-:W4:Y:S01]  /*49420*/  LDL.LU.64 R26, [R1+0xbd8] ;  /* 0x000bd800011a7983 */ /* 0x000f220000300a00 */
[----:B------:R-:W-:-:S02]  /*49430*/  IMAD.MOV.U32 R20, RZ, RZ, R13 ;  /* 0x000000ffff147224 */ /* 0x000fc400078e000d */
[----:B------:R-:W-:Y:S01]  /*49440*/  IMAD.MOV.U32 R21, RZ, RZ, R0 ;  /* 0x000000ffff157224 */ /* 0x000fe200078e0000 */
[C---:B--2---:R-:W-:Y:S01]  /*49450*/  HMMA.16816.F32 R8, R4.reuse, R14, R8 ;  /* 0x0000000e0408723c */ /* 0x044fe20000001808 */
[----:B----4-:R-:W-:Y:S04]  /*49460*/  STL.64 [R1+0x6b10], R26 ;  /* 0x006b101a01007387 */ /* 0x010fe80000100a00 */
[----:B---3--:R0:W-:Y:S04]  /*49470*/  STL.64 [R1+0x6b08], R24 ;  /* 0x006b081801007387 */ /* 0x0081e80000100a00 */
[----:B0-----:R-:W2:Y:S04]  /*49480*/  LDL.LU.64 R24, [R1+0xc40] ;  /* 0x000c400001187983 */ /* 0x001ea80000300a00 */
[----:B------:R-:W2:Y:S04]  /*49490*/  LDL.LU.64 R26, [R1+0xc48] ;  /* 0x000c4800011a7983 */ /* 0x000ea80000300a00 */
[----:B------:R-:W3:Y:S04]  /*494a0*/  LDL.LU R13, [R1+0x6b38] ;  /* 0x006b3800010d7983 */ /* 0x000ee80000300800 */
[----:B------:R-:W4:Y:S04]  /*494b0*/  LDL.LU R29, [R1+0x3d4] ;  /* 0x0003d400011d7983 */ /* 0x000f280000300800 */
[----:B------:R-:W4:Y:S04]  /*494c0*/  LDL.LU R22, [R1+0x3e0] ;  /* 0x0003e00001167983 */ /* 0x000f280000300800 */
[----:B------:R-:W4:Y:S04]  /*494d0*/  LDL.LU R23, [R1+0x3ec] ;  /* 0x0003ec0001177983 */ /* 0x000f280000300800 */
[----:B------:R-:W4:Y:S04]  /*494e0*/  LDL.LU R0, [R1+0x3e8] ;  /* 0x0003e80001007983 */ /* 0x000f280000300800 */
[----:B------:R-:W-:Y:S04]  /*494f0*/  STL.64 [R1+0x6aa0], R18 ;  /* 0x006aa01201007387 */ /* 0x000fe80000100a00 */
[----:B------:R0:W-:Y:S04]  /*49500*/  STL.64 [R1+0x6a98], R16 ;  /* 0x006a981001007387 */ /* 0x0001e80000100a00 */
[----:B0-----:R-:W4:Y:S04]  /*49510*/  LDL.LU.64 R16, [R1+0x9c0] ;  /* 0x0009c00001107983 */ /* 0x001f280000300a00 */
[----:B------:R-:W4:Y:S04]  /*49520*/  LDL.LU.64 R18, [R1+0x9c8] ;  /* 0x0009c80001127983 */ /* 0x000f280000300a00 */
[----:B------:R-:W-:Y:S04]  /*49530*/  STL.64 [R1+0x1f0], R8 ;  /* 0x0001f00801007387 */ /* 0x000fe80000100a00 */
[----:B------:R0:W-:Y:S04]  /*49540*/  STL.64 [R1+0x1f8], R10 ;  /* 0x0001f80a01007387 */ /* 0x0001e80000100a00 */
[----:B0-----:R-:W3:Y:S04]  /*49550*/  LDL.LU.64 R10, [R1+0x6b30] ;  /* 0x006b3000010a7983 */ /* 0x001ee80000300a00 */
[----:B------:R-:W3:Y:S02]  /*49560*/  LDL.LU.64 R8, [R1+0x6b28] ;  /* 0x006b280001087983 */ /* 0x000ee40000300a00 */
[----:B---3--:R-:W-:-:S15]  /*49570*/  HMMA.16816.F32 R8, R4, R12, R8 ;  /* 0x0000000c0408723c */ /* 0x008fde0000001808 */
[----:B------:R-:W-:-:S08]  /*49580*/  NOP ;  /* 0x0000000000007918 */ /* 0x000fd00000000000 */
[----:B------:R-:W-:Y:S04]  /*49590*/  STL.64 [R1+0x1e0], R8 ;  /* 0x0001e00801007387 */ /* 0x000fe80000100a00 */
[----:B------:R0:W-:Y:S04]  /*495a0*/  STL.64 [R1+0x1e8], R10 ;  /* 0x0001e80a01007387 */ /* 0x0001e80000100a00 */
[----:B0-----:R-:W2:Y:S04]  /*495b0*/  LDL.LU.64 R10, [R1+0x6b20] ;  /* 0x006b2000010a7983 */ /* 0x001ea80000300a00 */
[----:B------:R-:W3:Y:S04]  /*495c0*/  LDL.LU.64 R8, [R1+0x6b18] ;  /* 0x006b180001087983 */ /* 0x000ee80000300a00 */
[----:B------:R-:W-:Y:S04]  /*495d0*/  STL.64 [R1+0x6a90], R14 ;  /* 0x006a900e01007387 */ /* 0x000fe80000100a00 */
[----:B------:R0:W-:Y:S04]  /*495e0*/  STL.64 [R1+0x6a88], R12 ;  /* 0x006a880c01007387 */ /* 0x0001e80000100a00 */
[----:B0-----:R-:W4:Y:S04]  /*495f0*/  LDL.LU.64 R12, [R1+0xab0] ;  /* 0x000ab000010c7983 */ /* 0x001f280000300a00 */
[----:B------:R-:W4:Y:S01]  /*49600*/  LDL.LU.64 R14, [R1+0xab8] ;  /* 0x000ab800010e7983 */ /* 0x000f220000300a00 */
[----:B--2---:R-:W-:-:S15]  /*49610*/  HMMA.16816.F32 R24, R4, R10, R24 ;  /* 0x0000000a0418723c */ /* 0x004fde0000001818 */
[----:B------:R-:W-:-:S08]  /*49620*/  NOP ;  /* 0x0000000000007918 */ /* 0x000fd00000000000 */
        /* <DEDUP_REMOVED lines=8> */
[----:B0-----:R-:W2:Y:S01]  /*496b0*/  LDL.LU.64 R26, [R1+0x6b00] ;  /* 0x006b0000011a7983 */ /* 0x001ea20000300a00 */
[C---:B----4-:R-:W-:Y:S03]  /*496c0*/  HMMA.16816.F32 R12, R4.reuse, R2, R12 ;  /* 0x00000002040c723c */ /* 0x050fe6000000180c */
[----:B------:R-:W-:Y:S04]  /*496d0*/  STL.64 [R1+0x6a70], R10 ;  /* 0x006a700a01007387 */ /* 0x000fe80000100a00 */
[----:B------:R2:W-:Y:S02]  /*496e0*/  STL.64 [R1+0x6a68], R8 ;  /* 0x006a680801007387 */ /* 0x0005e40000100a00 */
[----:B--2---:R-:W-:Y:S02]  /*496f0*/  HMMA.16816.F32 R8, R4, R26, R16 ;  /* 0x0000001a0408723c */ /* 0x004fe40000001810 */
[----:B------:R-:W2:-:S12]  /*49700*/  LDL.LU R4, [R1+0x3d0] ;  /* 0x0003d00001047983 */ /* 0x000e980000300800 */
[----:B------:R-:W-:Y:S04]  /*49710*/  STL.64 [R1+0x2b0], R12 ;  /* 0x0002b00c01007387 */ /* 0x000fe80000100a00 */
[----:B------:R-:W-:Y:S04]  /*49720*/  STL.64 [R1+0x2b8], R14 ;  /* 0x0002b80e01007387 */ /* 0x000fe80000100a00 */
[----:B------:R-:W3:Y:S04]  /*49730*/  LDL.LU R5, [R1+0x3dc] ;  /* 0x0003dc0001057983 */ /* 0x000ee80000300800 */
[----:B------:R-:W-:Y:S04]  /*49740*/  STL.64 [R1+0x1c0], R8 ;  /* 0x0001c00801007387 */ /* 0x000fe80000100a00 */
[----:B------:R-:W-:Y:S04]  /*49750*/  STL.64 [R1+0x1c8], R10 ;  /* 0x0001c80a01007387 */ /* 0x000fe80000100a00 */
[----:B------:R-:W3:Y:S04]  /*49760*/  LDL.LU R6, [R1+0x3d8] ;  /* 0x0003d80001067983 */ /* 0x000ee80000300800 */
[----:B------:R-:W4:Y:S04]  /*49770*/  LDL.LU R7, [R1+0x3e4] ;  /* 0x0003e40001077983 */ /* 0x000f280000300800 */
[----:B------:R-:W2:Y:S04]  /*49780*/  LDL.LU.64 R24, [R1+0xa80] ;  /* 0x000a800001187983 */ /* 0x000ea80000300a00 */
[----:B------:R-:W3:Y:S04]  /*49790*/  LDL.LU.64 R26, [R1+0xa88] ;  /* 0x000a8800011a7983 */ /* 0x000ee80000300a00 */
[----:B---3--:R-:W-:Y:S04]  /*497a0*/  STL.64 [R1+0x6ad8], R26 ;  /* 0x006ad81a01007387 */ /* 0x008fe80000100a00 */
[----:B--2---:R0:W-:Y:S04]  /*497b0*/  STL.64 [R1+0x6ad0], R24 ;  /* 0x006ad01801007387 */ /* 0x0041e80000100a00 */
[----:B0-----:R-:W2:Y:S04]  /*497c0*/  LDL.LU.64 R24, [R1+0xa90] ;  /* 0x000a900001187983 */ /* 0x001ea80000300a00 */
[----:B------:R-:W3:Y:S01]  /*497d0*/  LDL.LU.64 R26, [R1+0xa98] ;  /* 0x000a9800011a7983 */ /* 0x000ee20000300a00 */
[----:B------:R-:W-:-:S02]  /*497e0*/  IMAD R5, R6, 0x100, R5 ;  /* 0x0000010006057824 */ /* 0x000fc400078e0205 */
[----:B----4-:R-:W-:Y:S02]  /*497f0*/  IMAD R6, R22, 0x100, R7 ;  /* 0x0000010016067824 */ /* 0x010fe400078e0207 */
[----:B------:R-:W-:Y:S02]  /*49800*/  IMAD R4, R4, 0x100, R29 ;  /* 0x0000010004047824 */ /* 0x000fe400078e021d */
[----:B------:R-:W-:Y:S01]  /*49810*/  IMAD R7, R0, 0x100, R23 ;  /* 0x0000010000077824 */ /* 0x000fe200078e0217 */
[----:B---3--:R-:W-:Y:S04]  /*49820*/  STL.64 [R1+0x6af0], R26 ;  /* 0x006af01a01007387 */ /* 0x008fe80000100a00 */
[----:B--2---:R0:W-:Y:S04]  /*49830*/  STL.64 [R1+0x6ae8], R24 ;  /* 0x006ae81801007387 */ /* 0x0041e80000100a00 */
[----:B0-----:R-:W2:Y:S04]  /*49840*/  LDL.LU.64 R24, [R1+0xaa0] ;  /* 0x000aa00001187983 */ /* 0x001ea80000300a00 */
[----:B------:R-:W2:Y:S01]  /*49850*/  LDL.LU.64 R26, [R1+0xaa8] ;  /* 0x000aa800011a7983 */ /* 0x000ea20000300a00 */
[----:B------:R-:W-:-:S02]  /*49860*/  F2FP.F16.E5M2.UNPACK_B R4, R4 ;  /* 0x00000004ff04723e */ /* 0x000fc400020004ff */
[----:B------:R-:W-:Y:S01]  /*49870*/  F2FP.F16.E5M2.UNPACK_B R5, R5 ;  /* 0x00000005ff05723e */ /* 0x000fe200020004ff */
[----:B------:R-:W3:Y:S01]  /*49880*/  LDL.LU.64 R16, [R1+0xa70] ;  /* 0x000a700001107983 */ /* 0x000ee20000300a00 */
[----:B------:R-:W-:Y:S02]  /*49890*/  F2FP.F16.E5M2.UNPACK_B R6, R6 ;  /* 0x00000006ff06723e */ /* 0x000fe400020004ff */
[----:B------:R-:W-:Y:S01]  /*498a0*/  F2FP.F16.E5M2.UNPACK_B R7, R7 ;  /* 0x00000007ff07723e */ /* 0x000fe200020004ff */
[----:B------:R-:W3:Y:S04]  /*498b0*/  LDL.LU.64 R18, [R1+0xa78] ;  /* 0x000a780001127983 */ /* 0x000ee80000300a00 */
[----:B------:R-:W4:Y:S04]  /*498c0*/  LDL.LU.64 R12, [R1+0xa60] ;  /* 0x000a6000010c7983 */ /* 0x000f280000300a00 */
[----:B------:R-:W4:Y:S04]  /*498d0*/  LDL.LU.64 R14, [R1+0xa68] ;  /* 0x000a6800010e7983 */ /* 0x000f280000300a00 */
[----:B------:R-:W3:Y:S04]  /*498e0*/  LDL.LU.64 R8, [R1+0xa50] ;  /* 0x000a500001087983 */ /* 0x000ee80000300a00 */
[----:B------:R-:W3:Y:S04]  /*498f0*/  LDL.LU.64 R10, [R1+0xa58] ;  /* 0x000a5800010a7983 */ /* 0x000ee80000300a00 */
[----:B------:R-:W4:Y:S01]  /*49900*/  LDL.LU R29, [R1+0x6af8] ;  /* 0x006af800011d7983 */ /* 0x000f220000300800 */
[----:B--2---:R-:W-:Y:S03]  /*49910*/  HMMA.16816.F32 R20, R4, R20, R24 ;  /* 0x000000140414723c */ /* 0x004fe60000001818 */
[----:B------:R-:W2:Y:S04]  /*49920*/  LDL.LU.64 R26, [R1+0x6af0] ;  /* 0x006af000011a7983 */ /* 0x000ea80000300a00 */
[----:B------:R-:W2:-:S15]  /*49930*/  LDL.LU.64 R24, [R1+0x6ae8] ;  /* 0x006ae80001187983 */ /* 0x000e9e0000300a00 */
[----:B------:R-:W-:-:S01]  /*49940*/  NOP ;  /* 0x0000000000007918 */ /* 0x000fc20000000000 */
[----:B------:R-:W-:Y:S04]  /*49950*/  STL.64 [R1+0x1b0], R20 ;  /* 0x0001b01401007387 */ /* 0x000fe80000100a00 */
[----:B------:R0:W-:Y:S04]  /*49960*/  STL.64 [R1+0x1b8], R22 ;  /* 0x0001b81601007387 */ /* 0x0001e80000100a00 */
[----:B0-----:R-:W2:Y:S02]  /*49970*/  LDL.LU.64 R22, [R1+0x6ae0] ;  /* 0x006ae00001167983 */ /* 0x001ea40000300a00 */
[----:B--2---:R-:W-:Y:S02]  /*49980*/  HMMA.16816.F32 R20, R4, R22, R24 ;  /* 0x000000160414723c */ /* 0x004fe40000001818 */
[----:B------:R-:W2:Y:S04]  /*49990*/  LDL.LU.64 R26, [R1+0x6ad8] ;  /* 0x006ad800011a7983 */ /* 0x000ea80000300a00 */
[----:B------:R-:W2:Y:S01]  /*499a0*/  LDL.LU.64 R24, [R1+0x6ad0] ;  /* 0x006ad00001187983 */ /* 0x000ea20000300a00 */
[----:B----4-:R-:W-:-:S15]  /*499b0*/  IMAD.MOV.U32 R0, RZ, RZ, R29 ;  /* 0x000000ffff007224 */ /* 0x010fde00078e001d */
[----:B------:R-:W-:-:S01]  /*499c0*/  NOP ;  /* 0x0000000000007918 */ /* 0x000fc20000000000 */
        /* <DEDUP_REMOVED lines=8> */
[----:B0-----:R-:W2:Y:S04]  /*49a50*/  LDL.LU.64 R26, [R1+0x6ab8] ;  /* 0x006ab800011a7983 */ /* 0x001ea80000300a00 */
[----:B------:R-:W4:Y:S04]  /*49a60*/  LDL.LU.64 R24, [R1+0x6ab0] ;  /* 0x006ab00001187983 */ /* 0x000f280000300a00 */
[----:B------:R-:W3:Y:S01]  /*49a70*/  LDL.LU.64 R28, [R1+0x6aa8] ;  /* 0x006aa800011c7983 */ /* 0x000ee20000300a00 */
[C---:B--2---:R-:W-:Y:S06]  /*49a80*/  HMMA.16816.F32 R12, R4.reuse, R26, R12 ;  /* 0x0000001a040c723c */ /* 0x044fec000000180c */
[C---:B---3--:R-:W-:Y:S06]  /*49a90*/  HMMA.16816.F32 R16, R4.reuse, R28, R16 ;  /* 0x0000001c0410723c */ /* 0x048fec0000001810 */
[----:B----4-:R-:W-:-:S15]  /*49aa0*/  HMMA.16816.F32 R8, R4, R24, R8 ;  /* 0x000000180408723c */ /* 0x010fde0000001808 */
[----:B------:R-:W-:-:S02]  /*49ab0*/  NOP ;  /* 0x0000000000007918 */ /* 0x000fc40000000000 */
[----:B------:R0:W-:Y:S04]  /*49ac0*/  STL.64 [R1+0x180], R16 ;  /* 0x0001801001007387 */ /* 0x0001e80000100a00 */
[----:B------:R1:W-:Y:S04]  /*49ad0*/  STL.64 [R1+0x188], R18 ;  /* 0x0001881201007387 */ /* 0x0003e80000100a00 */
[----:B0-----:R-:W2:Y:S04]  /*49ae0*/  LDL.LU.64 R16, [R1+0xa40] ;  /* 0x000a400001107983 */ /* 0x001ea80000300a00 */
[----:B-1----:R-:W2:Y:S04]  /*49af0*/  LDL.LU.64 R18, [R1+0xa48] ;  /* 0x000a480001127983 */ /* 0x002ea80000300a00 */
[----:B------:R0:W-:Y:S04]  /*49b00*/  STL.64 [R1+0x170], R12 ;  /* 0x0001700c01007387 */ /* 0x0001e80000100a00 */
[----:B------:R1:W-:Y:S04]  /*49b10*/  STL.64 [R1+0x178], R14 ;  /* 0x0001780e01007387 */ /* 0x0003e80000100a00 */
[----:B0-----:R-:W3:Y:S04]  /*49b20*/  LDL.LU.64 R12, [R1+0xa20] ;  /* 0x000a2000010c7983 */ /* 0x001ee80000300a00 */
[----:B-1----:R-:W3:Y:S04]  /*49b30*/  LDL.LU.64 R14, [R1+0xa28] ;  /* 0x000a2800010e7983 */ /* 0x002ee80000300a00 */
[----:B------:R0:W-:Y:S04]  /*49b40*/  STL.64 [R1+0x160], R8 ;  /* 0x0001600801007387 */ /* 0x0001e80000100a00 */
[----:B------:R1:W-:Y:S04]  /*49b50*/  STL.64 [R1+0x168], R10 ;  /* 0x0001680a01007387 */ /* 0x0003e80000100a00 */
[----:B0-----:R-:W4:Y:S04]  /*49b60*/  LDL.LU.64 R8, [R1+0x9f0] ;  /* 0x0009f00001087983 */ /* 0x001f280000300a00 */
[----:B-1----:R-:W2:Y:S04]  /*49b70*/  LDL.LU.64 R10, [R1+0x9f8] ;  /* 0x0009f800010a7983 */ /* 0x002ea80000300a00 */
[----:B--2---:R-:W-:Y:S04]  /*49b80*/  STL.64 [R1+0x6a80], R10 ;  /* 0x006a800a01007387 */ /* 0x004fe80000100a00 */
[----:B----4-:R0:W-:Y:S04]  /*49b90*/  STL.64 [R1+0x6a78], R8 ;  /* 0x006a780801007387 */ /* 0x0101e80000100a00 */
[----:B0-----:R-:W2:Y:S04]  /*49ba0*/  LDL.LU.64 R8, [R1+0xa00] ;  /* 0x000a000001087983 */ /* 0x001ea80000300a00 */
[----:B------:R-:W2:Y:S04]  /*49bb0*/  LDL.LU.64 R10, [R1+0xa08] ;  /* 0x000a0800010a7983 */ /* 0x000ea80000300a00 */
[----:B------:R0:W-:Y:S04]  /*49bc0*/  STL.64 [R1+0x6a10], R26 ;  /* 0x006a101a01007387 */ /* 0x0001e80000100a00 */
[----:B0-----:R-:W4:Y:S01]  /*49bd0*/  LDL.64 R26, [R1+0x18] ;  /* 0x00001800011a7983 */ /* 0x001f220000100a00 */
[C---:B------:R-:W-:Y:S03]  /*49be0*/  HMMA.16816.F32 R16, R4.reuse, R22, R16 ;  /* 0x000000160410723c */ /* 0x040fe60000001810 */
[----:B------:R0:W-:Y:S04]  /*49bf0*/  STL.64 [R1+0x6a08], R24 ;  /* 0x006a081801007387 */ /* 0x0001e80000100a00 */
[----:B----4-:R1:W-:Y:S04]  /*49c00*/  STL.64 [R1+0x6a60], R26 ;  /* 0x006a601a01007387 */ /* 0x0103e80000100a00 */
[----:B0-----:R-:W4:Y:S04]  /*49c10*/  LDL.LU.64 R24, [R1+0xa30] ;  /* 0x000a300001187983 */ /* 0x001f280000300a00 */
[----:B-1----:R-:W4:Y:S08]  /*49c20*/  LDL.LU.64 R26, [R1+0xa38] ;  /* 0x000a3800011a7983 */ /* 0x002f300000300a00 */
[----:B------:R-:W-:Y:S04]  /*49c30*/  STL.64 [R1+0x150], R16 ;  /* 0x0001501001007387 */ /* 0x000fe80000100a00 */
[----:B------:R0:W-:Y:S04]  /*49c40*/  STL.64 [R1+0x158], R18 ;  /* 0x0001581201007387 */ /* 0x0001e80000100a00 */
[----:B0-----:R-:W3:Y:S04]  /*49c50*/  LDL.LU.64 R18, [R1+0x6aa0] ;  /* 0x006aa00001127983 */ /* 0x001ee80000300a00 */
[----:B------:R-:W2:Y:S01]  /*49c60*/  LDL.LU.64 R16, [R1+0x6a98] ;  /* 0x006a980001107983 */ /* 0x000ea20000300a00 */
[C---:B----4-:R-:W-:Y:S06]  /*49c70*/  HMMA.16816.F32 R24, R4.reuse, R20, R24 ;  /* 0x000000140418723c */ /* 0x050fec0000001818 */
[----:B---3--:R-:W-:-:S15]  /*49c80*/  HMMA.16816.F32 R12, R4, R18, R12 ;  /* 0x00000012040c723c */ /* 0x008fde000000180c */
[----:B------:R-:W-:-:S02]  /*49c90*/  NOP ;  /* 0x0000000000007918 */ /* 0x000fc40000000000 */
[----:B------:R0:W-:Y:S04]  /*49ca0*/  STL.64 [R1+0x140], R24 ;  /* 0x0001401801007387 */ /* 0x0001e80000100a00 */
[----:B------:R1:W-:Y:S04]  /*49cb0*/  STL.64 [R1+0x148], R26 ;  /* 0x0001481a01007387 */ /* 0x0003e80000100a00 */
[----:B0-----:R-:W3:Y:S04]  /*49cc0*/  LDL.LU.64 R24, [R1+0x9e0] ;  /* 0x0009e00001187983 */ /* 0x001ee80000300a00 */
[----:B-1----:R-:W3:Y:S04]  /*49cd0*/  LDL.LU.64 R26, [R1+0x9e8] ;  /* 0x0009e800011a7983 */ /* 0x002ee80000300a00 */
[----:B------:R-:W-:Y:S04]  /*49ce0*/  STL.64 [R1+0x6a00], R22 ;  /* 0x006a001601007387 */ /* 0x000fe80000100a00 */
[----:B------:R0:W-:Y:S04]  /*49cf0*/  STL.64 [R1+0x69f8], R20 ;  /* 0x0069f81401007387 */ /* 0x0001e80000100a00 */
[----:B0-----:R-:W2:Y:S04]  /*49d00*/  LDL.LU.64 R20, [R1+0xa10] ;  /* 0x000a100001147983 */ /* 0x001ea80000300a00 */
[----:B------:R-:W2:Y:S04]  /*49d10*/  LDL.LU.64 R22, [R1+0xa18] ;  /* 0x000a180001167983 */ /* 0x000ea80000300a00 */
[----:B------:R-:W-:Y:S04]  /*49d20*/  STL.64 [R1+0x130], R12 ;  /* 0x0001300c01007387 */ /* 0x000fe80000100a00 */
[----:B------:R0:W-:Y:S04]  /*49d30*/  STL.64 [R1+0x138], R14 ;  /* 0x0001380e01007387 */ /* 0x0001e80000100a00 */
[----:B0-----:R-:W4:Y:S04]  /*49d40*/  LDL.LU.64 R14, [R1+0x6a90] ;  /* 0x006a9000010e7983 */ /* 0x001f280000300a00 */
[----:B------:R-:W3:Y:S01]  /*49d50*/  LDL.LU.64 R12, [R1+0x6a88] ;  /* 0x006a8800010c7983 */ /* 0x000ee20000300a00 */
[C---:B--2---:R-:W-:Y:S06]  /*49d60*/  HMMA.16816.F32 R20, R4.reuse, R16, R20 ;  /* 0x000000100414723c */ /* 0x044fec0000001814 */
[----:B----4-:R-:W-:-:S15]  /*49d70*/  HMMA.16816.F32 R8, R4, R14, R8 ;  /* 0x0000000e0408723c */ /* 0x010fde0000001808 */
[----:B------:R-:W-:-:S02]  /*49d80*/  NOP ;  /* 0x0000000000007918 */ /* 0x000fc40000000000 */
[----:B------:R0:W-:Y:S04]  /*49d90*/  STL.64 [R1+0x120], R20 ;  /* 0x0001201401007387 */ /* 0x0001e80000100a00 */
[----:B------:R1:W-:Y:S04]  /*49da0*/  STL.64 [R1+0x128], R22 ;  /* 0x0001281601007387 */ /* 0x0003e80000100a00 */
[----:B0-----:R-:W2:Y:S04]  /*49db0*/  LDL.LU.64 R20, [R1+0x890] ;  /* 0x0008900001147983 */ /* 0x001ea80000300a00 */
[----:B-1----:R-:W2:Y:S04]  /*49dc0*/  LDL.LU.64 R22, [R1+0x898] ;  /* 0x0008980001167983 */ /* 0x002ea80000300a00 */
        /* <DEDUP_REMOVED lines=12> */
[----:B0-----:R-:W3:Y:S04]  /*49e90*/  LDL.LU.64 R10, [R1+0x6a70] ;  /* 0x006a7000010a7983 */ /* 0x001ee80000300a00 */
[----:B------:R-:W2:Y:S04]  /*49ea0*/  LDL.LU.64 R8, [R1+0x6a68] ;  /* 0x006a680001087983 */ /* 0x000ea80000300a00 */
[----:B------:R-:W-:Y:S04]  /*49eb0*/  STL.64 [R1+0x69d0], R14 ;  /* 0x0069d00e01007387 */ /* 0x000fe80000100a00 */
[----:B------:R0:W-:Y:S04]  /*49ec0*/  STL.64 [R1+0x69c8], R12 ;  /* 0x0069c80c01007387 */ /* 0x0001e80000100a00 */
[----:B0-----:R-:W2:Y:S04]  /*49ed0*/  LDL.LU.64 R12, [R1+0x990] ;  /* 0x00099000010c7983 */ /* 0x001ea80000300a00 */
[----:B------:R-:W2:Y:S01]  /*49ee0*/  LDL.LU.64 R14, [R1+0x998] ;  /* 0x00099800010e7983 */ /* 0x000ea20000300a00 */
[----:B---3--:R-:W-:-:S15]  /*49ef0*/  HMMA.16816.F32 R24, R4, R10, R24 ;  /* 0x0000000a0418723c */ /* 0x008fde0000001818 */
[----:B------:R-:W-:-:S08]  /*49f00*/  NOP ;  /* 0x0000000000007918 */ /* 0x000fd00000000000 */
[----:B------:R-:W-:Y:S04]  /*49f10*/  STL.64 [R1+0x2f0], R24 ;  /* 0x0002f01801007387 */ /* 0x000fe80000100a00 */
[----:B------:R0:W-:Y:S04]  /*49f20*/  STL.64 [R1+0x2f8], R26 ;  /* 0x0002f81a01007387 */ /* 0x0001e80000100a00 */
[----:B0-----:R-:W3:Y:S01]  /*49f30*/  LDL.LU.64 R26, [R1+0x6a60] ;  /* 0x006a6000011a7983 */ /* 0x001ee20000300a00 */
[C---:B--2---:R-:W-:Y:S06]  /*49f40*/  HMMA.16816.F32 R12, R4.reuse, R8, R12 ;  /* 0x00000008040c723c */ /* 0x044fec000000180c */
[----:B----4-:R-:W-:Y:S01]  /*49f50*/  HMMA.16816.F32 R16, R4, R2, R16 ;  /* 0x000000020410723c */ /* 0x010fe20000001810 */
[----:B------:R0:W-:Y:S04]  /*49f60*/  STL.64 [R1+0x69e0], R10 ;  /* 0x0069e00a01007387 */ /* 0x0001e80000100a00 */
[----:B0-----:R-:W2:-:S12]  /*49f70*/  LDL R10, [R1] ;  /* 0x00000000010a7983 */ /* 0x001e980000100800 */
[----:B------:R0:W-:Y:S04]  /*49f80*/  STL.64 [R1+0x300], R12 ;  /* 0x0003000c01007387 */ /* 0x0001e80000100a00 */
[----:B------:R1:W-:Y:S04]  /*49f90*/  STL.64 [R1+0x308], R14 ;  /* 0x0003080e01007387 */ /* 0x0003e80000100a00 */
[----:B------:R4:W-:Y:S04]  /*49fa0*/  STL.64 [R1+0x69d8], R8 ;  /* 0x0069d80801007387 */ /* 0x0009e80000100a00 */
[----:B0-----:R-:W2:Y:S04]  /*49fb0*/  LDL.LU R12, [R1+0x4d8] ;  /* 0x0004d800010c7983 */ /* 0x001ea80000300800 */
[----:B------:R-:W2:Y:S01]  /*49fc0*/  LDL.LU R13, [R1+0x4e4] ;  /* 0x0004e400010d7983 */ /* 0x000ea20000300800 */
[----:B------:R-:W-:-:S03]  /*49fd0*/  IMAD.MOV.U32 R11, RZ, RZ, R0 ;  /* 0x000000ffff0b7224 */ /* 0x000fc600078e0000 */
[----:B------:R-:W-:Y:S04]  /*49fe0*/  STL.64 [R1+0x320], R16 ;  /* 0x0003201001007387 */ /* 0x000fe80000100a00 */
[----:B------:R-:W-:Y:S04]  /*49ff0*/  STL.64 [R1+0x328], R18 ;  /* 0x0003281201007387 */ /* 0x000fe80000100a00 */
[----:B-1----:R-:W2:Y:S04]  /*4a000*/  LDL.LU R14, [R1+0x4e0] ;  /* 0x0004e000010e7983 */ /* 0x002ea80000300800 */
[----:B------:R-:W2:Y:S04]  /*4a010*/  LDL.LU R15, [R1+0x4ec] ;  /* 0x0004ec00010f7983 */ /* 0x000ea80000300800 */
[----:B------:R-:W2:Y:S01]  /*4a020*/  LDL.LU R0, [R1+0x4e8] ;  /* 0x0004e80001007983 */ /* 0x000ea20000300800 */
[----:B---3--:R-:W-:Y:S06]  /*4a030*/  HMMA.16816.F32 R4, R4, R26, R20 ;  /* 0x0000001a0404723c */ /* 0x008fec0000001814 */
[----:B----4-:R-:W-:-:S02]  /*4a040*/  IMAD.MOV.U32 R9, RZ, RZ, R26 ;  /* 0x000000ffff097224 */ /* 0x010fc400078e001a */
[----:B------:R-:W-:-:S15]  /*4a050*/  IMAD.MOV.U32 R8, RZ, RZ, R27 ;  /* 0x000000ffff087224 */ /* 0x000fde00078e001b */
[----:B------:R0:W-:Y:S04]  /*4a060*/  STL.64 [R1+0x310], R4 ;  /* 0x0003100401007387 */ /* 0x0001e80000100a00 */
[----:B------:R1:W-:Y:S04]  /*4a070*/  STL.64 [R1+0x318], R6 ;  /* 0x0003180601007387 */ /* 0x0003e80000100a00 */
[----:B0-----:R-:W3:Y:S04]  /*4a080*/  LDL.LU R5, [R1+0x4d4] ;  /* 0x0004d40001057983 */ /* 0x001ee80000300800 */
[----:B-1----:R-:W3:Y:S04]  /*4a090*/  LDL.LU R6, [R1+0x4d0] ;  /* 0x0004d00001067983 */ /* 0x002ee80000300800 */
[----:B------:R-:W4:Y:S04]  /*4a0a0*/  LDL.LU R7, [R1+0x4dc] ;  /* 0x0004dc0001077983 */ /* 0x000f280000300800 */
[----:B------:R0:W-:Y:S04]  /*4a0b0*/  STL.64 [R1+0x6a18], R8 ;  /* 0x006a180801007387 */ /* 0x0001e80000100a00 */
[----:B0-----:R-:W3:Y:S04]  /*4a0c0*/  LDL R8, [R1+0x8] ;  /* 0x0000080001087983 */ /* 0x001ee80000100800 */
[----:B------:R-:W3:Y:S04]  /*4a0d0*/  LDL R9, [R1+0xc] ;  /* 0x00000c0001097983 */ /* 0x000ee80000100800 */
[----:B--2---:R0:W-:Y:S04]  /*4a0e0*/  STL.64 [R1+0x6a30], R10 ;  /* 0x006a300a01007387 */ /* 0x0041e80000100a00 */
[----:B0-----:R-:W2:Y:S04]  /*4a0f0*/  LDL R10, [R1+0x10] ;  /* 0x00001000010a7983 */ /* 0x001ea80000100800 */
[----:B------:R-:W2:Y:S04]  /*4a100*/  LDL R11, [R1+0x14] ;  /* 0x00001400010b7983 */ /* 0x000ea80000100800 */
[----:B---3--:R-:W-:Y:S04]  /*4a110*/  STL.64 [R1+0x6a48], R8 ;  /* 0x006a480801007387 */ /* 0x008fe80000100a00 */
[----:B------:R-:W3:Y:S04]  /*4a120*/  LDL.LU.64 R24, [R1+0x930] ;  /* 0x0009300001187983 */ /* 0x000ee80000300a00 */
[----:B------:R-:W4:Y:S04]  /*4a130*/  LDL.LU.64 R26, [R1+0x938] ;  /* 0x00093800011a7983 */ /* 0x000f280000300a00 */
[----:B----4-:R-:W-:Y:S04]  /*4a140*/  STL.64 [R1+0x6a28], R26 ;  /* 0x006a281a01007387 */ /* 0x010fe80000100a00 */
[----:B---3--:R0:W-:Y:S04]  /*4a150*/  STL.64 [R1+0x6a20], R24 ;  /* 0x006a201801007387 */ /* 0x0081e80000100a00 */
[----:B0-----:R-:W3:Y:S04]  /*4a160*/  LDL.LU.64 R24, [R1+0x940] ;  /* 0x0009400001187983 */ /* 0x001ee80000300a00 */
[----:B------:R-:W4:Y:S04]  /*4a170*/  LDL.LU.64 R26, [R1+0x948] ;  /* 0x00094800011a7983 */ /* 0x000f280000300a00 */
[----:B----4-:R-:W-:Y:S04]  /*4a180*/  STL.64 [R1+0x6a40], R26 ;  /* 0x006a401a01007387 */ /* 0x010fe80000100a00 */
[----:B---3--:R0:W-:Y:S04]  /*4a190*/  STL.64 [R1+0x6a38], R24 ;  /* 0x006a381801007387 */ /* 0x0081e80000100a00 */
[----:B0-----:R-:W3:Y:S04]  /*4a1a0*/  LDL.LU.64 R24, [R1+0x950] ;  /* 0x0009500001187983 */ /* 0x001ee80000300a00 */
[----:B------:R-:W4:Y:S01]  /*4a1b0*/  LDL.LU.64 R26, [R1+0x958] ;  /* 0x00095800011a7983 */ /* 0x000f220000300a00 */
[----:B------:R-:W-:-:S02]  /*4a1c0*/  IMAD R4, R6, 0x100, R5 ;  /* 0x0000010006047824 */ /* 0x000fc400078e0205 */
[----:B------:R-:W-:Y:S02]  /*4a1d0*/  IMAD R5, R12, 0x100, R7 ;  /* 0x000001000c057824 */ /* 0x000fe400078e0207 */
[----:B------:R-:W-:Y:S02]  /*4a1e0*/  IMAD R6, R14, 0x100, R13 ;  /* 0x000001000e067824 */ /* 0x000fe400078e020d */
[----:B------:R-:W-:Y:S01]  /*4a1f0*/  IMAD R7, R0, 0x100, R15 ;  /* 0x0000010000077824 */ /* 0x000fe200078e020f */
[----:B----4-:R-:W-:Y:S04]  /*4a200*/  STL.64 [R1+0x6a58], R26 ;  /* 0x006a581a01007387 */ /* 0x010fe80000100a00 */
[----:B---3--:R0:W-:Y:S04]  /*4a210*/  STL.64 [R1+0x6a50], R24 ;  /* 0x006a501801007387 */ /* 0x0081e80000100a00 */
        /* <DEDUP_REMOVED lines=10> */
[----:B------:R-:W4:Y:S04]  /*4a2c0*/  LDL.LU.64 R12, [R1+0x900] ;  /* 0x00090000010c7983 */ /* 0x000f280000300a00 */
[----:B------:R-:W4:Y:S01]  /*4a2d0*/  LDL.LU.64 R14, [R1+0x908] ;  /* 0x00090800010e7983 */ /* 0x000f220000300a00 */
[----:B--2---:R-:W-:Y:S03]  /*4a2e0*/  HMMA.16816.F32 R8, R4, R10, R24 ;  /* 0x0000000a0408723c */ /* 0x004fe60000001818 */
[----:B------:R-:W2:Y:S04]  /*4a2f0*/  LDL.LU.64 R26, [R1+0x6a58] ;  /* 0x006a5800011a7983 */ /* 0x000ea80000300a00 */
[----:B------:R-:W2:-:S15]  /*4a300*/  LDL.LU.64 R24, [R1+0x6a50] ;  /* 0x006a500001187983 */ /* 0x000e9e0000300a00 */
[----:B------:R-:W-:-:S01]  /*4a310*/  NOP ;  /* 0x0000000000007918 */ /* 0x000fc20000000000 */
[----:B------:R0:W-:Y:S04]  /*4a320*/  STL.64 [R1+0x330], R8 ;  /* 0x0003300801007387 */ /* 0x0001e80000100a00 */
[----:B------:R2:W-:Y:S04]  /*4a330*/  STL.64 [R1+0x338], R10 ;  /* 0x0003380a01007387 */ /* 0x0005e80000100a00 */
[----:B0-----:R-:W2:Y:S02]  /*4a340*/  LDL.LU.64 R8, [R1+0x6a48] ;  /* 0x006a480001087983 */ /* 0x001ea40000300a00 */
[----:B--2---:R-:W-:Y:S02]  /*4a350*/  HMMA.16816.F32 R8, R4, R8, R24 ;  /* 0x000000080408723c */ /* 0x004fe40000001818 */
[----:B------:R-:W2:Y:S04]  /*4a360*/  LDL.LU.64 R26, [R1+0x6a40] ;  /* 0x006a4000011a7983 */ /* 0x000ea80000300a00 */
[----:B------:R-:W2:-:S15]  /*4a370*/  LDL.LU.64 R24, [R1+0x6a38] ;  /* 0x006a380001187983 */ /* 0x000e9e0000300a00 */
[----:B------:R-:W-:-:S02]  /*4a380*/  NOP ;  /* 0x0000000000007918 */ /* 0x000fc40000000000 */
[----:B------:R-:W-:Y:S04]  /*4a390*/  STL.64 [R1+0x340], R8 ;  /* 0x0003400801007387 */ /* 0x000fe80000100a00 */
[----:B------:R0:W-:Y:S04]  /*4a3a0*/  STL.64 [R1+0x348], R10 ;  /* 0x0003480a01007387 */ /* 0x0001e80000100a00 */
[----:B0-----:R-:W2:Y:S02]  /*4a3b0*/  LDL.LU.64 R10, [R1+0x6a30] ;  /* 0x006a3000010a7983 */ /* 0x001ea40000300a00 */
[----:B--2---:R-:W-:Y:S02]  /*4a3c0*/  HMMA.16816.F32 R8, R4, R10, R24 ;  /* 0x0000000a0408723c */ /* 0x004fe40000001818 */
[----:B------:R-:W2:Y:S04]  /*4a3d0*/  LDL.LU.64 R26, [R1+0x6a28] ;  /* 0x006a2800011a7983 */ /* 0x000ea80000300a00 */
[----:B------:R-:W2:-:S15]  /*4a3e0*/  LDL.LU.64 R24, [R1+0x6a20] ;  /* 0x006a200001187983 */ /* 0x000e9e0000300a00 */
[----:B------:R-:W-:-:S02]  /*4a3f0*/  NOP ;  /* 0x0000000000007918 */ /* 0x000fc40000000000 */
[----:B------:R0:W-:Y:S04]  /*4a400*/  STL.64 [R1+0x350], R8 ;  /* 0x0003500801007387 */ /* 0x0001e80000100a00 */
[----:B------:R-:W-:Y:S04]  /*4a410*/  STL.64 [R1+0x358], R10 ;  /* 0x0003580a01007387 */ /* 0x000fe80000100a00 */
[----:B0-----:R-:W4:Y:S01]  /*4a420*/  LDL.LU.64 R8, [R1+0x6a18] ;  /* 0x006a180001087983 */ /* 0x001f220000300a00 */
[----:B--2---:R-:W-:-:S15]  /*4a430*/  HMMA.16816.F32 R24, R4, R28, R24 ;  /* 0x0000001c0418723c */ /* 0x004fde0000001818 */
[----:B------:R-:W-:-:S08]  /*4a440*/  NOP ;  /* 0x0000000000007918 */ /* 0x000fd00000000000 */
[----:B------:R-:W-:Y:S04]  /*4a450*/  STL.64 [R1+0x360], R24 ;  /* 0x0003601801007387 */ /* 0x000fe80000100a00 */
[----:B------:R0:W-:Y:S04]  /*4a460*/  STL.64 [R1+0x368], R26 ;  /* 0x0003681a01007387 */ /* 0x0001e80000100a00 */
[----:B0-----:R-:W3:Y:S04]  /*4a470*/  LDL.LU.64 R26, [R1+0x6a10] ;  /* 0x006a1000011a7983 */ /* 0x001ee80000300a00 */
[----:B------:R-:W4:Y:S04]  /*4a480*/  LDL.LU.64 R24, [R1+0x6a08] ;  /* 0x006a080001187983 */ /* 0x000f280000300a00 */
[----:B------:R-:W-:Y:S01]  /*4a490*/  STL.64 [R1+0x6990], R28 ;  /* 0x0069901c01007387 */ /* 0x000fe20000100a00 */
[----:B---3--:R-:W-:-:S15]  /*4a4a0*/  HMMA.16816.F32 R20, R4, R26, R20 ;  /* 0x0000001a0414723c */ /* 0x008fde0000001814 */
[----:B------:R-:W-:-:S08]  /*4a4b0*/  NOP ;  /* 0x0000000000007918 */ /* 0x000fd00000000000 */
[----:B------:R-:W-:Y:S04]  /*4a4c0*/  STL.64 [R1+0x370], R20 ;  /* 0x0003701401007387 */ /* 0x000fe80000100a00 */
[----:B------:R0:W-:Y:S04]  /*4a4d0*/  STL.64 [R1+0x378], R22 ;  /* 0x0003781601007387 */ /* 0x0001e80000100a00 */
[----:B0-----:R-:W2:Y:S01]  /*4a4e0*/  LDL.LU.64 R22, [R1+0x6a00] ;  /* 0x006a000001167983 */ /* 0x001ea20000300a00 */
[----:B----4-:R-:W-:Y:S03]  /*4a4f0*/  HMMA.16816.F32 R16, R4, R24, R16 ;  /* 0x000000180410723c */ /* 0x010fe60000001810 */
[----:B------:R-:W3:Y:S01]  /*4a500*/  LDL.LU.64 R20, [R1+0x69f8] ;  /* 0x0069f80001147983 */ /* 0x000ee20000300a00 */
[----:B------:R-:W-:-:S02]  /*4a510*/  IMAD.MOV.U32 R28, RZ, RZ, R9 ;  /* 0x000000ffff1c7224 */ /* 0x000fc400078e0009 */
[----:B------:R-:W-:-:S15]  /*4a520*/  IMAD.MOV.U32 R29, RZ, RZ, R8 ;  /* 0x000000ffff1d7224 */ /* 0x000fde00078e0008 */
[----:B------:R-:W-:-:S02]  /*4a530*/  NOP ;  /* 0x0000000000007918 */ /* 0x000fc40000000000 */
[----:B------:R0:W-:Y:S04]  /*4a540*/  STL.64 [R1+0x380], R16 ;  /* 0x0003801001007387 */ /* 0x0001e80000100a00 */
[----:B------:R1:W-:Y:S04]  /*4a550*/  STL.64 [R1+0x388], R18 ;  /* 0x0003881201007387 */ /* 0x0003e80000100a00 */
[----:B0-----:R-:W3:Y:S04]  /*4a560*/  LDL.LU.64 R16, [R1+0x8f0] ;  /* 0x0008f00001107983 */ /* 0x001ee80000300a00 */
[----:B-1----:R-:W3:Y:S04]  /*4a570*/  LDL.LU.64 R18, [R1+0x8f8] ;  /* 0x0008f80001127983 */ /* 0x002ee80000300a00 */
[----:B------:R-:W4:Y:S04]  /*4a580*/  LDL.LU R0, [R1+0x508] ;  /* 0x0005080001007983 */ /* 0x000f280000300800 */
[----:B------:R-:W-:Y:S04]  /*4a590*/  STL.64 [R1+0x6980], R26 ;  /* 0x0069801a01007387 */ /* 0x000fe80000100a00 */
[----:B------:R-:W-:Y:S01]  /*4a5a0*/  STL.64 [R1+0x6978], R24 ;  /* 0x0069781801007387 */ /* 0x000fe20000100a00 */
[----:B--2---:R-:W-:-:S15]  /*4a5b0*/  HMMA.16816.F32 R12, R4, R22, R12 ;  /* 0x00000016040c723c */ /* 0x004fde000000180c */
[----:B------:R-:W-:-:S08]  /*4a5c0*/  NOP ;  /* 0x0000000000007918 */ /* 0x000fd00000000000 */
[----:B------:R0:W-:Y:S04]  /*4a5d0*/  STL.64 [R1+0x390], R12 ;  /* 0x0003900c01007387 */ /* 0x0001e80000100a00 */
[----:B------:R1:W-:Y:S04]  /*4a5e0*/  STL.64 [R1+0x398], R14 ;  /* 0x0003980e01007387 */ /* 0x0003e80000100a00 */
[----:B------:R-:W2:Y:S04]  /*4a5f0*/  LDL.LU.64 R8, [R1+0x8e0] ;  /* 0x0008e00001087983 */ /* 0x000ea80000300a00 */
[----:B------:R-:W2:Y:S04]  /*4a600*/  LDL.LU.64 R10, [R1+0x8e8] ;  /* 0x0008e800010a7983 */ /* 0x000ea80000300a00 */
[----:B0-----:R-:W4:Y:S04]  /*4a610*/  LDL.LU.64 R12, [R1+0x8d0] ;  /* 0x0008d000010c7983 */ /* 0x001f280000300a00 */
[----:B-1----:R-:W4:Y:S04]  /*4a620*/  LDL.LU.64 R14, [R1+0x8d8] ;  /* 0x0008d800010e7983 */ /* 0x002f280000300a00 */
[----:B------:R-:W2:Y:S04]  /*4a630*/  LDL.64 R26, [R1+0x8] ;  /* 0x00000800011a7983 */ /* 0x000ea80000100a00 */
[----:B------:R-:W4:Y:S01]  /*4a640*/  LDL.64 R24, [R1+0x10] ;  /* 0x0000100001187983 */ /* 0x000f220000100a00 */
[C---:B---3--:R-:W-:Y:S03]  /*4a650*/  HMMA.16816.F32 R16, R4.reuse, R20, R16 ;  /* 0x000000140410723c */ /* 0x048fe60000001810 */
[----:B--2---:R-:W-:Y:S04]  /*4a660*/  STL.64 [R1+0x69a0], R26 ;  /* 0x0069a01a01007387 */ /* 0x004fe80000100a00 */
[----:B----4-:R0:W-:Y:S04]  /*4a670*/  STL.64 [R1+0x6998], R24 ;  /* 0x0069981801007387 */ /* 0x0101e80000100a00 */
[----:B0-----:R-:W2:Y:S04]  /*4a680*/  LDL.LU.64 R24, [R1+0x8b0] ;  /* 0x0008b00001187983 */ /* 0x001ea80000300a00 */
[----:B------:R-:W2:Y:S08]  /*4a690*/  LDL.LU.64 R26, [R1+0x8b8] ;  /* 0x0008b800011a7983 */ /* 0x000eb00000300a00 */
[----:B------:R-:W-:Y:S04]  /*4a6a0*/  STL.64 [R1+0x3a0], R16 ;  /* 0x0003a01001007387 */ /* 0x000fe80000100a00 */
[----:B------:R0:W-:Y:S04]  /*4a6b0*/  STL.64 [R1+0x3a8], R18 ;  /* 0x0003a81201007387 */ /* 0x0001e80000100a00 */
[----:B0-----:R-:W3:Y:S04]  /*4a6c0*/  LDL.LU.64 R18, [R1+0x69f0] ;  /* 0x0069f00001127983 */ /* 0x001ee80000300a00 */
[----:B------:R-:W4:Y:S04]  /*4a6d0*/  LDL.LU.64 R16, [R1+0x69e8] ;  /* 0x0069e80001107983 */ /* 0x000f280000300a00 */
[----:B------:R0:W-:Y:S04]  /*4a6e0*/  STL.64 [R1+0x6960], R22 ;  /* 0x0069601601007387 */ /* 0x0001e80000100a00 */
[----:B0-----:R-:W2:Y:S04]  /*4a6f0*/  LDL.LU R22, [R1+0x500] ;  /* 0x0005000001167983 */ /* 0x001ea80000300800 */
[----:B------:R-:W2:Y:S04]  /*4a700*/  LDL.LU R23, [R1+0x50c] ;  /* 0x00050c0001177983 */ /* 0x000ea80000300800 */
[----:B------:R0:W-:Y:S04]  /*4a710*/  STL.64 [R1+0x6958], R20 ;  /* 0x0069581401007387 */ /* 0x0001e80000100a00 */
[----:B0-----:R-:W2:Y:S04]  /*4a720*/  LDL.LU R20, [R1+0x4f8] ;  /* 0x0004f80001147983 */ /* 0x001ea80000300800 */
[----:B------:R-:W2:Y:S01]  /*4a730*/  LDL.LU R21, [R1+0x504] ;  /* 0x0005040001157983 */ /* 0x000ea20000300800 */
[C---:B---3--:R-:W-:Y:S06]  /*4a740*/  HMMA.16816.F32 R8, R4.reuse, R18, R8 ;  /* 0x000000120408723c */ /* 0x048fec0000001808 */
[C---:B----4-:R-:W-:Y:S01]  /*4a750*/  HMMA.16816.F32 R12, R4.reuse, R16, R12 ;  /* 0x00000010040c723c */ /* 0x050fe2000000180c */
[----:B--2---:R-:W-:Y:S04]  /*4a760*/  STL.64 [R1+0x69b0], R22 ;  /* 0x0069b01601007387 */ /* 0x004fe80000100a00 */
[----:B------:R0:W-:Y:S04]  /*4a770*/  STL.64 [R1+0x69a8], R20 ;  /* 0x0069a81401007387 */ /* 0x0001e80000100a00 */
[----:B0-----:R-:W2:Y:S04]  /*4a780*/  LDL.LU.64 R20, [R1+0x8c0] ;  /* 0x0008c00001147983 */ /* 0x001ea80000300a00 */
[----:B------:R-:W2:Y:S04]  /*4a790*/  LDL.LU.64 R22, [R1+0x8c8] ;  /* 0x0008c80001167983 */ /* 0x000ea80000300a00 */
[----:B------:R-:W-:Y:S04]  /*4a7a0*/  STL.64 [R1+0x3b0], R8 ;  /* 0x0003b00801007387 */ /* 0x000fe80000100a00 */
[----:B------:R0:W-:Y:S04]  /*4a7b0*/  STL.64 [R1+0x3b8], R10 ;  /* 0x0003b80a01007387 */ /* 0x0001e80000100a00 */
[----:B0-----:R-:W3:Y:S04]  /*4a7c0*/  LDL.LU.64 R10, [R1+0x69e0] ;  /* 0x0069e000010a7983 */ /* 0x001ee80000300a00 */
[----:B------:R-:W4:Y:S04]  /*4a7d0*/  LDL.LU.64 R8, [R1+0x69d8] ;  /* 0x0069d80001087983 */ /* 0x000f280000300a00 */
        /* <DEDUP_REMOVED lines=10> */
[----:B------:R0:W-:Y:S04]  /*4a880*/  STL.64 [R1+0x3d0], R20 ;  /* 0x0003d01401007387 */ /* 0x0001e80000100a00 */
[----:B------:R1:W-:Y:S04]  /*4a890*/  STL.64 [R1+0x3d8], R22 ;  /* 0x0003d81601007387 */ /* 0x0003e80000100a00 */
[----:B0-----:R-:W2:Y:S04]  /*4a8a0*/  LDL.LU.64 R20, [R1+0x420] ;  /* 0x0004200001147983 */ /* 0x001ea80000300a00 */
[----:B-1----:R-:W4:Y:S01]  /*4a8b0*/  LDL.LU.64 R22, [R1+0x428] ;  /* 0x0004280001167983 */ /* 0x002f220000300a00 */
[----:B---3--:R-:W-:-:S15]  /*4a8c0*/  HMMA.16816.F32 R24, R4, R12, R24 ;  /* 0x0000000c0418723c */ /* 0x008fde0000001818 */
[----:B------:R-:W-:-:S08]  /*4a8d0*/  NOP ;  /* 0x0000000000007918 */ /* 0x000fd00000000000 */
[----:B------:R-:W-:Y:S04]  /*4a8e0*/  STL.64 [R1+0x3e0], R24 ;  /* 0x0003e01801007387 */ /* 0x000fe80000100a00 */
[----:B------:R-:W-:Y:S04]  /*4a8f0*/  STL.64 [R1+0x3e8], R26 ;  /* 0x0003e81a01007387 */ /* 0x000fe80000100a00 */
[----:B----4-:R-:W-:Y:S04]  /*4a900*/  STL.64 [R1+0x69c0], R22 ;  /* 0x0069c01601007387 */ /* 0x010fe80000100a00 */
[----:B--2---:R0:W-:Y:S04]  /*4a910*/  STL.64 [R1+0x69b8], R20 ;  /* 0x0069b81401007387 */ /* 0x0041e80000100a00 */
[----:B0-----:R-:W2:Y:S04]  /*4a920*/  LDL.LU.64 R20, [R1+0x400] ;  /* 0x0004000001147983 */ /* 0x001ea80000300a00 */
[----:B------:R-:W2:Y:S04]  /*4a930*/  LDL.LU.64 R22, [R1+0x408] ;  /* 0x0004080001167983 */ /* 0x000ea80000300a00 */
[----:B------:R-:W3:Y:S04]  /*4a940*/  LDL.LU.64 R24, [R1+0x410] ;  /* 0x0004100001187983 */ /* 0x000ee80000300a00 */
[----:B------:R-:W3:Y:S04]  /*4a950*/  LDL.LU.64 R26, [R1+0x418] ;  /* 0x00041800011a7983 */ /* 0x000ee80000300a00 */
[----:B------:R-:W-:Y:S04]  /*4a960*/  STL [R1+0x6920], R12 ;  /* 0x0069200c01007387 */ /* 0x000fe80000100800 */
[----:B------:R-:W-:Y:S04]  /*4a970*/  STL [R1+0x691c], R13 ;  /* 0x00691c0d01007387 */ /* 0x000fe80000100800 */
[----:B------:R0:W-:Y:S02]  /*4a980*/  STL.64 [R1+0x6988], R14 ;  /* 0x0069880e01007387 */ /* 0x0001e40000100a00 */
[----:B0-----:R-:W-:Y:S02]  /*4a990*/  HMMA.16816.F32 R12, R4, R10, R16 ;  /* 0x0000000a040c723c */ /* 0x001fe40000001810 */
[----:B------:R-:W4:Y:S04]  /*4a9a0*/  LDL.LU.64 R16, [R1+0x430] ;  /* 0x0004300001107983 */ /* 0x000f280000300a00 */
[----:B------:R-:W4:-:S15]  /*4a9b0*/  LDL.LU.64 R18, [R1+0x438] ;  /* 0x0004380001127983 */ /* 0x000f1e0000300a00 */
[----:B------:R-:W-:-:S02]  /*4a9c0*/  NOP ;  /* 0x0000000000007918 */ /* 0x000fc40000000000 */
[----:B------:R0:W-:Y:S04]  /*4a9d0*/  STL.64 [R1+0x3f0], R12 ;  /* 0x0003f00c01007387 */ /* 0x0001e80000100a00 */
[----:B------:R1:W-:Y:S04]  /*4a9e0*/  STL.64 [R1+0x3f8], R14 ;  /* 0x0003f80e01007387 */ /* 0x0003e80000100a00 */
[----:B0-----:R-:W4:Y:S04]  /*4a9f0*/  LDL.LU.64 R12, [R1+0x440] ;  /* 0x00044000010c7983 */ /* 0x001f280000300a00 */
[----:B-1----:R-:W4:Y:S04]  /*4aa00*/  LDL.LU.64 R14, [R1+0x448] ;  /* 0x00044800010e7983 */ /* 0x002f280000300a00 */
[----:B------:R0:W-:Y:S04]  /*4aa10*/  STL [R1+0x6918], R10 ;  /* 0x0069180a01007387 */ /* 0x0001e80000100800 */
[----:B0-----:R-:W4:Y:S04]  /*4aa20*/  LDL.LU R10, [R1+0x4fc] ;  /* 0x0004fc00010a7983 */ /* 0x001f280000300800 */
[----:B------:R0:W-:Y:S04]  /*4aa30*/  STL [R1+0x6914], R11 ;  /* 0x0069140b01007387 */ /* 0x0001e80000100800 */
[----:B0-----:R-:W4:Y:S01]  /*4aa40*/  LDL.LU R11, [R1+0x4f0] ;  /* 0x0004f000010b7983 */ /* 0x001f220000300800 */
[----:B--2---:R-:W-:-:S15]  /*4aa50*/  HMMA.16816.F32 R20, R4, R8, R20 ;  /* 0x000000080414723c */ /* 0x004fde0000001814 */
[----:B------:R-:W-:-:S08]  /*4aa60*/  NOP ;  /* 0x0000000000007918 */ /* 0x000fd00000000000 */
[----:B------:R-:W-:Y:S04]  /*4aa70*/  STL.64 [R1+0x400], R20 ;  /* 0x0004001401007387 */ /* 0x000fe80000100a00 */
[----:B------:R0:W-:Y:S04]  /*4aa80*/  STL.64 [R1+0x408], R22 ;  /* 0x0004081601007387 */ /* 0x0001e80000100a00 */
[----:B0-----:R-:W2:Y:S04]  /*4aa90*/  LDL.LU.64 R22, [R1+0x69c0] ;  /* 0x0069c00001167983 */ /* 0x001ea80000300a00 */
[----:B------:R-:W2:Y:S04]  /*4aaa0*/  LDL.LU.64 R20, [R1+0x69b8] ;  /* 0x0069b80001147983 */ /* 0x000ea80000300a00 */
[----:B------:R0:W-:Y:S04]  /*4aab0*/  STL [R1+0x6910], R9 ;  /* 0x0069100901007387 */ /* 0x0001e80000100800 */
[----:B0-----:R-:W4:Y:S01]  /*4aac0*/  LDL.LU R9, [R1+0x4f4] ;  /* 0x0004f40001097983 */ /* 0x001f220000300800 */
[C---:B--2---:R-:W-:Y:S06]  /*4aad0*/  HMMA.16816.F32 R20, R4.reuse, R2, R20 ;  /* 0x000000020414723c */ /* 0x044fec0000001814 */
[----:B---3--:R-:W-:-:S15]  /*4aae0*/  HMMA.16816.F32 R4, R4, R28, R24 ;  /* 0x0000001c0404723c */ /* 0x008fde0000001818 */
[----:B------:R-:W-:-:S02]  /*4aaf0*/  NOP ;  /* 0x0000000000007918 */ /* 0x000fc40000000000 */
[----:B------:R-:W-:Y:S04]  /*4ab00*/  STL.64 [R1+0x420], R20 ;  /* 0x0004201401007387 */ /* 0x000fe80000100a00 */
[----:B------:R0:W-:Y:S04]  /*4ab10*/  STL.64 [R1+0x428], R22 ;  /* 0x0004281601007387 */ /* 0x0001e80000100a00 */
[----:B0-----:R-:W2:Y:S04]  /*4ab20*/  LDL.LU.64 R22, [R1+0x69b0] ;  /* 0x0069b00001167983 */ /* 0x001ea80000300a00 */
[----:B------:R-:W3:Y:S04]  /*4ab30*/  LDL.LU.64 R20, [R1+0x69a8] ;  /* 0x0069a80001147983 */ /* 0x000ee80000300a00 */
[----:B------:R-:W3:Y:S04]  /*4ab40*/  LDL.LU.64 R26, [R1+0x69a0] ;  /* 0x0069a000011a7983 */ /* 0x000ee80000300a00 */
[----:B------:R-:W3:Y:S04]  /*4ab50*/  LDL.LU.64 R24, [R1+0x6998] ;  /* 0x0069980001187983 */ /* 0x000ee80000300a00 */
[----:B------:R-:W3:Y:S04]  /*4ab60*/  LDL.LU.64 R28, [R1+0x6990] ;  /* 0x00699000011c7983 */ /* 0x000ee80000300a00 */
[----:B------:R4:W-:Y:S04]  /*4ab70*/  STL.64 [R1+0x410], R4 ;  /* 0x0004100401007387 */ /* 0x0009e80000100a00 */
[----:B------:R2:W-:Y:S01]  /*4ab80*/  STL.64 [R1+0x418], R6 ;  /* 0x0004180601007387 */ /* 0x0005e20000100a00 */
[----:B----4-:R-:W-:-:S05]  /*4ab90*/  IMAD R4, R11, 0x100, R9 ;  /* 0x000001000b047824 */ /* 0x010fca00078e0209 */
[----:B------:R-:W-:Y:S01]  /*4aba0*/  F2FP.F16.E5M2.UNPACK_B R4, R4 ;  /* 0x00000004ff04723e */ /* 0x000fe200020004ff */
[----:B--2---:R-:W-:Y:S02]  /*4abb0*/  IMAD R7, R0, 0x100, R23 ;  /* 0x0000010000077824 */ /* 0x004fe400078e0217 */
[----:B---3--:R-:W-:Y:S02]  /*4abc0*/  IMAD R5, R20, 0x100, R10 ;  /* 0x0000010014057824 */ /* 0x008fe400078e020a */
[----:B------:R-:W-:Y:S01]  /*4abd0*/  IMAD R6, R22, 0x100, R21 ;  /* 0x0000010016067824 */ /* 0x000fe200078e0215 */
[----:B------:R-:W-:Y:S02]  /*4abe0*/  F2FP.F16.E5M2.UNPACK_B R7, R7 ;  /* 0x00000007ff07723e */ /* 0x000fe400020004ff */
[----:B------:R-:W-:Y:S02]  /*4abf0*/  F2FP.F16.E5M2.UNPACK_B R5, R5 ;  /* 0x00000005ff05723e */ /* 0x000fe400020004ff */
[----:B------:R-:W-:-:S07]  /*4ac00*/  F2FP.F16.E5M2.UNPACK_B R6, R6 ;  /* 0x00000006ff06723e */ /* 0x000fce00020004ff */
[C---:B------:R-:W-:Y:S06]  /*4ac10*/  HMMA.16816.F32 R16, R4.reuse, R24, R16 ;  /* 0x000000180410723c */ /* 0x040fec0000001810 */
[----:B------:R-:W-:Y:S01]  /*4ac20*/  HMMA.16816.F32 R12, R4, R26, R12 ;  /* 0x0000001a040c723c */ /* 0x000fe2000000180c */
[----:B------:R-:W-:Y:S02]  /*4ac30*/  IMAD.MOV.U32 R9, RZ, RZ, R24 ;  /* 0x000000ffff097224 */ /* 0x000fe400078e0018 */
[----:B------:R-:W-:-:S03]  /*4ac40*/  IMAD.MOV.U32 R0, RZ, RZ, R25 ;  /* 0x000000ffff007224 */ /* 0x000fc600078e0019 */
[----:B------:R-:W-:Y:S02]  /*4ac50*/  IMAD.MOV.U32 R10, RZ, RZ, R26 ;  /* 0x000000ffff0a7224 */ /* 0x000fe400078e001a */
[----:B------:R-:W-:-:S09]  /*4ac60*/  IMAD.MOV.U32 R11, RZ, RZ, R27 ;  /* 0x000000ffff0b7224 */ /* 0x000fd200078e001b */
[----:B------:R-:W-:Y:S04]  /*4ac70*/  STL.64 [R1+0x430], R16 ;  /* 0x0004301001007387 */ /* 0x000fe80000100a00 */
[----:B------:R-:W-:Y:S04]  /*4ac80*/  STL.64 [R1+0x438], R18 ;  /* 0x0004381201007387 */ /* 0x000fe80000100a00 */
[----:B------:R0:W-:Y:S04]  /*4ac90*/  STL.64 [R1+0x440], R12 ;  /* 0x0004400c01007387 */ /* 0x0001e80000100a00 */
[----:B------:R1:W-:Y:S04]  /*4aca0*/  STL.64 [R1+0x448], R14 ;  /* 0x0004480e01007387 */ /* 0x0003e80000100a00 */
[----:B0-----:R-:W2:Y:S04]  /*4acb0*/  LDL.LU.64 R12, [R1+0x450] ;  /* 0x00045000010c7983 */ /* 0x001ea80000300a00 */
[----:B-1----:R-:W2:Y:S04]  /*4acc0*/  LDL.LU.64 R14, [R1+0x458] ;  /* 0x00045800010e7983 */ /* 0x002ea80000300a00 */
[----:B------:R-:W3:Y:S04]  /*4acd0*/  LDL.LU.64 R24, [R1+0x460] ;  /* 0x0004600001187983 */ /* 0x000ee80000300a00 */
[----:B------:R-:W3:Y:S04]  /*4ace0*/  LDL.LU.64 R26, [R1+0x468] ;  /* 0x00046800011a7983 */ /* 0x000ee80000300a00 */
[----:B------:R-:W4:Y:S04]  /*4acf0*/  LDL.LU.64 R20, [R1+0x480] ;  /* 0x0004800001147983 */ /* 0x000f280000300a00 */
[----:B------:R-:W2:Y:S04]  /*4ad00*/  LDL.LU.64 R22, [R1+0x488] ;  /* 0x0004880001167983 */ /* 0x000ea80000300a00 */
[----:B--2---:R-:W-:Y:S04]  /*4ad10*/  STL.64 [R1+0x6970], R22 ;  /* 0x0069701601007387 */ /* 0x004fe80000100a00 */
[----:B----4-:R0:W-:Y:S04]  /*4ad20*/  STL.64 [R1+0x6968], R20 ;  /* 0x0069681401007387 */ /* 0x0101e80000100a00 */
[----:B0-----:R-:W2:Y:S04]  /*4ad30*/  LDL.LU.64 R20, [R1+0x470] ;  /* 0x0004700001147983 */ /* 0x001ea80000300a00 */
[----:B------:R-:W2:Y:S04]  /*4ad40*/  LDL.LU.64 R22, [R1+0x478] ;  /* 0x0004780001167983 */ /* 0x000ea80000300a00 */
[----:B------:R-:W4:Y:S04]  /*4ad50*/  LDL.LU.64 R16, [R1+0x4a0] ;  /* 0x0004a00001107983 */ /* 0x000f280000300a00 */
[----:B------:R-:W3:Y:S04]  /*4ad60*/  LDL.LU.64 R18, [R1+0x4a8] ;  /* 0x0004a80001127983 */ /* 0x000ee80000300a00 */
[----:B---3--:R-:W-:Y:S04]  /*4ad70*/  STL.64 [R1+0x6950], R18 ;  /* 0x0069501201007387 */ /* 0x008fe80000100a00 */
[----:B----4-:R0:W-:Y:S04]  /*4ad80*/  STL.64 [R1+0x6948], R16 ;  /* 0x0069481001007387 */ /* 0x0101e80000100a00 */
[----:B0-----:R-:W3:Y:S04]  /*4ad90*/  LDL.LU.64 R16, [R1+0x490] ;  /* 0x0004900001107983 */ /* 0x001ee80000300a00 */
[----:B------:R-:W3:Y:S04]  /*4ada0*/  LDL.LU.64 R18, [R1+0x498] ;  /* 0x0004980001127983 */ /* 0x000ee80000300a00 */
[----:B------:R0:W-:Y:S04]  /*4adb0*/  STL.64 [R1+0x6930], R10 ;  /* 0x0069300a01007387 */ /* 0x0001e80000100a00 */
[----:B0-----:R-:W4:Y:S01]  /*4adc0*/  LDL.64 R10, [R1] ;  /* 0x00000000010a7983 */ /* 0x001f220000100a00 */
[C---:B------:R-:W-:Y:S03]  /*4add0*/  HMMA.16816.F32 R24, R4.reuse, R28, R24 ;  /* 0x0000001c0418723c */ /* 0x040fe60000001818 */
[----:B------:R-:W-:Y:S03]  /*4ade0*/  STL.64 [R1+0x6928], R8 ;  /* 0x0069280801007387 */ /* 0x000fe60000100a00 */
[----:B----4-:R-:W-:-:S15]  /*4adf0*/  HMMA.16816.F32 R12, R4, R10, R12 ;  /* 0x0000000a040c723c */ /* 0x010fde000000180c */
[----:B------:R-:W-:-:S08]  /*4ae00*/  NOP ;  /* 0x0000000000007918 */ /* 0x000fd00000000000 */
[----:B------:R0:W-:Y:S04]  /*4ae10*/  STL.64 [R1+0x450], R12 ;  /* 0x0004500c01007387 */ /* 0x0001e80000100a00 */
[----:B------:R1:W-:Y:S01]  /*4ae20*/  STL.64 [R1+0x458], R14 ;  /* 0x0004580e01007387 */ /* 0x0003e20000100a00 */
[----:B0-----:R-:W-:Y:S02]  /*4ae30*/  IMAD.MOV.U32 R12, RZ, RZ, R10 ;  /* 0x000000ffff0c7224 */ /* 0x001fe400078e000a */
[----:B------:R-:W-:Y:S01]  /*4ae40*/  IMAD.MOV.U32 R13, RZ, RZ, R11 ;  /* 0x000000ffff0d7224 */ /* 0x000fe200078e000b */
[----:B-1----:R-:W4:Y:S04]  /*4ae50*/  LDL.LU.64 R14, [R1+0x6988] ;  /* 0x00698800010e7983 */ /* 0x002f280000300a00 */
[----:B------:R-:W4:Y:S04]  /*4ae60*/  LDL.LU.64 R8, [R1+0x4b0] ;  /* 0x0004b00001087983 */ /* 0x000f280000300a00 */
[----:B------:R-:W4:Y:S04]  /*4ae70*/  LDL.LU.64 R10, [R1+0x4b8] ;  /* 0x0004b800010a7983 */ /* 0x000f280000300a00 */
[----:B------:R-:W-:Y:S04]  /*4ae80*/  STL.64 [R1+0x460], R24 ;  /* 0x0004601801007387 */ /* 0x000fe80000100a00 */
[----:B------:R0:W-:Y:S04]  /*4ae90*/  STL.64 [R1+0x468], R26 ;  /* 0x0004681a01007387 */ /* 0x0001e80000100a00 */
[----:B0-----:R-:W2:Y:S04]  /*4aea0*/  LDL.LU.64 R26, [R1+0x6980] ;  /* 0x00698000011a7983 */ /* 0x001ea80000300a00 */
[----:B------:R-:W3:Y:S04]  /*4aeb0*/  LDL.LU.64 R24, [R1+0x6978] ;  /* 0x0069780001187983 */ /* 0x000ee80000300a00 */
[----:B------:R-:W-:Y:S01]  /*4aec0*/  STL [R1+0x68f0], R29 ;  /* 0x0068f01d01007387 */ /* 0x000fe20000100800 */
        /* <DEDUP_REMOVED lines=12> */
[----:B------:R0:W-:Y:S04]  /*4af90*/  STL.64 [R1+0x68a0], R26 ;  /* 0x0068a01a01007387 */ /* 0x0001e80000100a00 */
[----:B0-----:R-:W4:Y:S04]  /*4afa0*/  LDL.64 R26, [R1+0x18] ;  /* 0x00001800011a7983 */ /* 0x001f280000100a00 */
[----:B------:R0:W-:Y:S01]  /*4afb0*/  STL.64 [R1+0x6898], R24 ;  /* 0x0068981801007387 */ /* 0x0001e20000100a00 */
[----:B--2---:R-:W-:Y:S03]  /*4afc0*/  HMMA.16816.F32 R16, R4, R22, R16 ;  /* 0x000000160410723c */ /* 0x004fe60000001810 */
[----:B----4-:R1:W-:Y:S04]  /*4afd0*/  STL.64 [R1+0x68f8], R26 ;  /* 0x0068f81a01007387 */ /* 0x0103e80000100a00 */
[----:B0-----:R-:W2:Y:S04]  /*4afe0*/  LDL.LU.64 R24, [R1+0x860] ;  /* 0x0008600001187983 */ /* 0x001ea80000300a00 */
[----:B-1----:R-:W2:-:S12]  /*4aff0*/  LDL.LU.64 R26, [R1+0x868] ;  /* 0x00086800011a7983 */ /* 0x002e980000300a00 */
        /* <DEDUP_REMOVED lines=9> */
[----:B------:R-:W4:Y:S04]  /*4b090*/  LDL.LU.64 R16, [R1+0x6938] ;  /* 0x0069380001107983 */ /* 0x000f280000300a00 */
[----:B------:R-:W-:Y:S04]  /*4b0a0*/  STL.64 [R1+0x68b0], R22 ;  /* 0x0068b01601007387 */ /* 0x000fe80000100a00 */
[----:B------:R0:W-:Y:S04]  /*4b0b0*/  STL.64 [R1+0x68a8], R20 ;  /* 0x0068a81401007387 */ /* 0x0001e80000100a00 */
[----:B0-----:R-:W4:Y:S04]  /*4b0c0*/  LDL.LU.64 R20, [R1+0x4c0] ;  /* 0x0004c00001147983 */ /* 0x001f280000300a00 */
[----:B------:R-:W4:Y:S01]  /*4b0d0*/  LDL.LU.64 R22, [R1+0x4c8] ;  /* 0x0004c80001167983 */ /* 0x000f220000300a00 */
[C---:B---3--:R-:W-:Y:S06]  /*4b0e0*/  HMMA.16816.F32 R8, R4.reuse, R18, R8 ;  /* 0x000000120408723c */ /* 0x048fec0000001808 */
[----:B----4-:R-:W-:-:S15]  /*4b0f0*/  HMMA.16816.F32 R20, R4, R16, R20 ;  /* 0x000000100414723c */ /* 0x010fde0000001814 */
[----:B------:R-:W-:-:S02]  /*4b100*/  NOP ;  /* 0x0000000000007918 */ /* 0x000fc40000000000 */
[----:B------:R-:W-:Y:S04]  /*4b110*/  STL.64 [R1+0x4b0], R8 ;  /* 0x0004b00801007387 */ /* 0x000fe80000100a00 */
[----:B------:R0:W-:Y:S04]  /*4b120*/  STL.64 [R1+0x4b8], R10 ;  /* 0x0004b80a01007387 */ /* 0x0001e80000100a00 */
[----:B0-----:R-:W3:Y:S04]  /*4b130*/  LDL.LU.64 R10, [R1+0x6930] ;  /* 0x00693000010a7983 */ /* 0x001ee80000300a00 */
[----:B------:R-:W4:Y:S04]  /*4b140*/  LDL.LU.64 R8, [R1+0x6928] ;  /* 0x0069280001087983 */ /* 0x000f280000300a00 */
[----:B------:R-:W-:Y:S04]  /*4b150*/  STL.64 [R1+0x4c0], R20 ;  /* 0x0004c01401007387 */ /* 0x000fe80000100a00 */
[----:B------:R0:W-:Y:S02]  /*4b160*/  STL.64 [R1+0x4c8], R22 ;  /* 0x0004c81601007387 */ /* 0x0001e40000100a00 */
[----:B0-----:R-:W-:-:S02]  /*4b170*/  IMAD.MOV.U32 R22, RZ, RZ, R12 ;  /* 0x000000ffff167224 */ /* 0x001fc400078e000c */
[----:B------:R-:W-:Y:S01]  /*4b180*/  IMAD.MOV.U32 R23, RZ, RZ, R13 ;  /* 0x000000ffff177224 */ /* 0x000fe200078e000d */
[----:B------:R-:W4:Y:S04]  /*4b190*/  LDL.LU R12, [R1+0x6920] ;  /* 0x00692000010c7983 */ /* 0x000f280000300800 */
[----:B------:R-:W4:Y:S04]  /*4b1a0*/  LDL.LU R13, [R1+0x691c] ;  /* 0x00691c00010d7983 */ /* 0x000f280000300800 */
[----:B------:R-:W-:Y:S04]  /*4b1b0*/  STL.64 [R1+0x68c0], R22 ;  /* 0x0068c01601007387 */ /* 0x000fe80000100a00 */
[----:B------:R-:W-:Y:S04]  /*4b1c0*/  STL.64 [R1+0x6890], R18 ;  /* 0x0068901201007387 */ /* 0x000fe80000100a00 */
[----:B------:R2:W-:Y:S02]  /*4b1d0*/  STL.64 [R1+0x6888], R16 ;  /* 0x0068881001007387 */ /* 0x0005e40000100a00 */
[----:B--2---:R-:W-:Y:S02]  /*4b1e0*/  HMMA.16816.F32 R16, R4, R14, R24 ;  /* 0x0000000e0410723c */ /* 0x004fe40000001818 */
[----:B------:R-:W2:Y:S04]  /*4b1f0*/  LDL.LU.64 R24, [R1+0x830] ;  /* 0x0008300001187983 */ /* 0x000ea80000300a00 */
[----:B------:R-:W4:-:S15]  /*4b200*/  LDL.LU.64 R26, [R1+0x838] ;  /* 0x00083800011a7983 */ /* 0x000f1e0000300a00 */
[----:B------:R-:W-:-:S02]  /*4b210*/  NOP ;  /* 0x0000000000007918 */ /* 0x000fc40000000000 */
[----:B------:R-:W-:Y:S04]  /*4b220*/  STL.64 [R1+0x4d0], R16 ;  /* 0x0004d01001007387 */ /* 0x000fe80000100a00 */
[----:B------:R-:W-:Y:S01]  /*4b230*/  STL.64 [R1+0x4d8], R18 ;  /* 0x0004d81201007387 */ /* 0x000fe20000100a00 */
[----:B---3--:R-:W-:Y:S02]  /*4b240*/  IMAD.MOV.U32 R20, RZ, RZ, R10 ;  /* 0x000000ffff147224 */ /* 0x008fe400078e000a */
[----:B------:R-:W-:Y:S01]  /*4b250*/  IMAD.MOV.U32 R21, RZ, RZ, R11 ;  /* 0x000000ffff157224 */ /* 0x000fe200078e000b */
[----:B----4-:R-:W-:Y:S04]  /*4b260*/  STL.64 [R1+0x6908], R26 ;  /* 0x0069081a01007387 */ /* 0x010fe80000100a00 */
[----:B--2---:R0:W-:Y:S04]  /*4b270*/  STL.64 [R1+0x6900], R24 ;  /* 0x0069001801007387 */ /* 0x0041e80000100a00 */
[----:B0-----:R-:W2:Y:S04]  /*4b280*/  LDL.LU.64 R24, [R1+0x840] ;  /* 0x0008400001187983 */ /* 0x001ea80000300a00 */
[----:B------:R-:W2:Y:S04]  /*4b290*/  LDL.LU.64 R26, [R1+0x848] ;  /* 0x00084800011a7983 */ /* 0x000ea80000300a00 */
[----:B------:R-:W3:Y:S04]  /*4b2a0*/  LDL.LU.64 R16, [R1+0x510] ;  /* 0x0005100001107983 */ /* 0x000ee80000300a00 */
[----:B------:R-:W3:Y:S04]  /*4b2b0*/  LDL.LU.64 R18, [R1+0x518] ;  /* 0x0005180001127983 */ /* 0x000ee80000300a00 */
[----:B------:R-:W2:Y:S04]  /*4b2c0*/  LDL.LU R10, [R1+0x6918] ;  /* 0x00691800010a7983 */ /* 0x000ea80000300800 */
[----:B------:R-:W2:Y:S04]  /*4b2d0*/  LDL.LU R11, [R1+0x6914] ;  /* 0x00691400010b7983 */ /* 0x000ea80000300800 */
[----:B------:R0:W-:Y:S04]  /*4b2e0*/  STL.64 [R1+0x68d8], R20 ;  /* 0x0068d81401007387 */ /* 0x0001e80000100a00 */
[----:B0-----:R-:W4:Y:S04]  /*4b2f0*/  LDL.LU.64 R20, [R1+0x850] ;  /* 0x0008500001147983 */ /* 0x001f280000300a00 */
[----:B------:R-:W4:Y:S01]  /*4b300*/  LDL.LU.64 R22, [R1+0x858] ;  /* 0x0008580001167983 */ /* 0x000f220000300a00 */
[C---:B--2---:R-:W-:Y:S06]  /*4b310*/  HMMA.16816.F32 R24, R4.reuse, R10, R24 ;  /* 0x0000000a0418723c */ /* 0x044fec0000001818 */
[----:B----4-:R-:W-:-:S15]  /*4b320*/  HMMA.16816.F32 R20, R4, R12, R20 ;  /* 0x0000000c0414723c */ /* 0x010fde0000001814 */
[----:B------:R-:W-:-:S08]  /*4b330*/  NOP ;  /* 0x0000000000007918 */ /* 0x000fd00000000000 */
[----:B------:R-:W-:Y:S04]  /*4b340*/  STL.64 [R1+0x4e0], R20 ;  /* 0x0004e01401007387 */ /* 0x000fe80000100a00 */
[----:B------:R0:W-:Y:S02]  /*4b350*/  STL.64 [R1+0x4e8], R22 ;  /* 0x0004e81601007387 */ /* 0x0001e40000100a00 */
[----:B0-----:R-:W-:Y:S02]  /*4b360*/  IMAD.MOV.U32 R22, RZ, RZ, R9 ;  /* 0x000000ffff167224 */ /* 0x001fe400078e0009 */
[----:B------:R-:W2:Y:S01]  /*4b370*/  LDL.LU R9, [R1+0x6910] ;  /* 0x0069100001097983 */ /* 0x000ea20000300800 */
[----:B------:R-:W-:-:S03]  /*4b380*/  IMAD.MOV.U32 R23, RZ, RZ, R0 ;  /* 0x000000ffff177224 */ /* 0x000fc600078e0000 */
[----:B------:R-:W4:Y:S04]  /*4b390*/  LDL.LU R29, [R1+0xe50] ;  /* 0x000e5000011d7983 */ /* 0x000f280000300800 */
[----:B------:R-:W4:Y:S04]  /*4b3a0*/  LDL.LU R20, [R1+0xe5c] ;  /* 0x000e5c0001147983 */ /* 0x000f280000300800 */
[----:B------:R-:W4:Y:S04]  /*4b3b0*/  LDL.LU R21, [R1+0xe68] ;  /* 0x000e680001157983 */ /* 0x000f280000300800 */
[----:B------:R-:W4:Y:S04]  /*4b3c0*/  LDL.LU R0, [R1+0xe64] ;  /* 0x000e640001007983 */ /* 0x000f280000300800 */
[----:B------:R-:W-:Y:S04]  /*4b3d0*/  STL.64 [R1+0x6870], R14 ;  /* 0x0068700e01007387 */ /* 0x000fe80000100a00 */
[----:B------:R0:W-:Y:S04]  /*4b3e0*/  STL.64 [R1+0x6868], R12 ;  /* 0x0068680c01007387 */ /* 0x0001e80000100a00 */
[----:B0-----:R-:W3:Y:S04]  /*4b3f0*/  LDL.LU.64 R12, [R1+0x520] ;  /* 0x00052000010c7983 */ /* 0x001ee80000300a00 */
        /* <DEDUP_REMOVED lines=9> */
[----:B0-----:R-:W2:Y:S01]  /*4b490*/  LDL.LU.64 R26, [R1+0x68f8] ;  /* 0x0068f800011a7983 */ /* 0x001ea20000300a00 */
[----:B---3--:R-:W-:Y:S03]  /*4b4a0*/  HMMA.16816.F32 R12, R4, R2, R12 ;  /* 0x00000002040c723c */ /* 0x008fe6000000180c */
[----:B------:R-:W-:Y:S04]  /*4b4b0*/  STL.64 [R1+0x6850], R10 ;  /* 0x0068500a01007387 */ /* 0x000fe80000100a00 */
[----:B------:R0:W-:-:S15]  /*4b4c0*/  STL.64 [R1+0x6848], R8 ;  /* 0x0068480801007387 */ /* 0x0001de0000100a00 */
[----:B------:R-:W-:-:S01]  /*4b4d0*/  NOP ;  /* 0x0000000000007918 */ /* 0x000fc20000000000 */
[----:B------:R-:W-:Y:S04]  /*4b4e0*/  STL.64 [R1+0x520], R12 ;  /* 0x0005200c01007387 */ /* 0x000fe80000100a00 */
[----:B------:R-:W-:Y:S01]  /*4b4f0*/  STL.64 [R1+0x528], R14 ;  /* 0x0005280e01007387 */ /* 0x000fe20000100a00 */
[----:B--2---:R-:W-:Y:S06]  /*4b500*/  HMMA.16816.F32 R4, R4, R26, R16 ;  /* 0x0000001a0404723c */ /* 0x004fec0000001810 */
[----:B0-----:R-:W-:-:S02]  /*4b510*/  IMAD.MOV.U32 R9, RZ, RZ, R26 ;  /* 0x000000ffff097224 */ /* 0x001fc400078e001a */
[----:B------:R-:W-:-:S15]  /*4b520*/  IMAD.MOV.U32 R8, RZ, RZ, R27 ;  /* 0x000000ffff087224 */ /* 0x000fde00078e001b */
[----:B------:R0:W-:Y:S04]  /*4b530*/  STL.64 [R1+0x510], R4 ;  /* 0x0005100401007387 */ /* 0x0001e80000100a00 */
[----:B------:R1:W-:Y:S04]  /*4b540*/  STL.64 [R1+0x518], R6 ;  /* 0x0005180601007387 */ /* 0x0003e80000100a00 */
[----:B0-----:R-:W2:Y:S04]  /*4b550*/  LDL.LU R4, [R1+0xe4c] ;  /* 0x000e4c0001047983 */ /* 0x001ea80000300800 */
[----:B------:R-:W3:Y:S04]  /*4b560*/  LDL.LU R5, [R1+0xe58] ;  /* 0x000e580001057983 */ /* 0x000ee80000300800 */
[----:B-1----:R-:W3:Y:S04]  /*4b570*/  LDL.LU R6, [R1+0xe54] ;  /* 0x000e540001067983 */ /* 0x002ee80000300800 */
[----:B------:R-:W4:Y:S04]  /*4b580*/  LDL.LU R7, [R1+0xe60] ;  /* 0x000e600001077983 */ /* 0x000f280000300800 */
[----:B------:R0:W-:Y:S04]  /*4b590*/  STL.64 [R1+0x68b8], R8 ;  /* 0x0068b80801007387 */ /* 0x0001e80000100a00 */
[----:B0-----:R-:W2:Y:S04]  /*4b5a0*/  LDL.LU.64 R8, [R1+0x550] ;  /* 0x0005500001087983 */ /* 0x001ea80000300a00 */
        /* <DEDUP_REMOVED lines=22> */
[----:B------:R-:W4:Y:S04]  /*4b710*/  LDL.LU.64 R14, [R1+0x588] ;  /* 0x00058800010e7983 */ /* 0x000f280000300a00 */
[----:B------:R-:W3:Y:S04]  /*4b720*/  LDL.LU R29, [R1+0x68f0] ;  /* 0x0068f000011d7983 */ /* 0x000ee80000300800 */
[----:B------:R-:W4:Y:S01]  /*4b730*/  LDL.LU R0, [R1+0xe6c] ;  /* 0x000e6c0001007983 */ /* 0x000f220000300800 */
        /* <DEDUP_REMOVED lines=13> */
[----:B0-----:R-:W2:Y:S01]  /*4b810*/  LDL.LU.64 R22, [R1+0x68c0] ;  /* 0x0068c00001167983 */ /* 0x001ea20000300a00 */
[C---:B---3--:R-:W-:Y:S06]  /*4b820*/  HMMA.16816.F32 R24, R4.reuse, R28, R24 ;  /* 0x0000001c0418723c */ /* 0x048fec0000001818 */
[----:B--2---:R-:W-:Y:S01]  /*4b830*/  HMMA.16816.F32 R20, R4, R22, R8 ;  /* 0x000000160414723c */ /* 0x004fe20000001808 */
[----:B------:R-:W2:-:S15]  /*4b840*/  LDL.LU.64 R8, [R1+0x68b8] ;  /* 0x0068b80001087983 */ /* 0x000e9e0000300a00 */
[----:B------:R-:W-:-:S07]  /*4b850*/  NOP ;  /* 0x0000000000007918 */ /* 0x000fce0000000000 */
[----:B------:R-:W-:Y:S04]  /*4b860*/  STL.64 [R1+0x550], R20 ;  /* 0x0005501401007387 */ /* 0x000fe80000100a00 */
[----:B------:R0:W-:Y:S04]  /*4b870*/  STL.64 [R1+0x558], R22 ;  /* 0x0005581601007387 */ /* 0x0001e80000100a00 */
[----:B0-----:R-:W3:Y:S04]  /*4b880*/  LDL.LU.64 R22, [R1+0x68b0] ;  /* 0x0068b00001167983 */ /* 0x001ee80000300a00 */
[----:B------:R-:W3:Y:S04]  /*4b890*/  LDL.LU.64 R20, [R1+0x68a8] ;  /* 0x0068a80001147983 */ /* 0x000ee80000300a00 */
[----:B------:R-:W-:Y:S04]  /*4b8a0*/  STL.64 [R1+0x560], R24 ;  /* 0x0005601801007387 */ /* 0x000fe80000100a00 */
[----:B------:R0:W-:Y:S04]  /*4b8b0*/  STL.64 [R1+0x568], R26 ;  /* 0x0005681a01007387 */ /* 0x0001e80000100a00 */
[----:B0-----:R-:W4:Y:S04]  /*4b8c0*/  LDL.LU.64 R26, [R1+0x68a0] ;  /* 0x0068a000011a7983 */ /* 0x001f280000300a00 */
[----:B------:R-:W2:Y:S01]  /*4b8d0*/  LDL.LU.64 R24, [R1+0x6898] ;  /* 0x0068980001187983 */ /* 0x000ea20000300a00 */
[C---:B----4-:R-:W-:Y:S06]  /*4b8e0*/  HMMA.16816.F32 R16, R4.reuse, R26, R16 ;  /* 0x0000001a0410723c */ /* 0x050fec0000001810 */
[----:B--2---:R-:W-:-:S15]  /*4b8f0*/  HMMA.16816.F32 R12, R4, R24, R12 ;  /* 0x00000018040c723c */ /* 0x004fde000000180c */
[----:B------:R-:W-:-:S02]  /*4b900*/  NOP ;  /* 0x0000000000007918 */ /* 0x000fc40000000000 */
[----:B------:R0:W-:Y:S04]  /*4b910*/  STL.64 [R1+0x570], R16 ;  /* 0x0005701001007387 */ /* 0x0001e80000100a00 */
[----:B------:R1:W-:Y:S04]  /*4b920*/  STL.64 [R1+0x578], R18 ;  /* 0x0005781201007387 */ /* 0x0003e80000100a00 */
[----:B0-----:R-:W3:Y:S04]  /*4b930*/  LDL.LU.64 R16, [R1+0x590] ;  /* 0x0005900001107983 */ /* 0x001ee80000300a00 */
[----:B-1----:R-:W3:Y:S04]  /*4b940*/  LDL.LU.64 R18, [R1+0x598] ;  /* 0x0005980001127983 */ /* 0x002ee80000300a00 */
[----:B------:R-:W-:Y:S04]  /*4b950*/  STL.64 [R1+0x580], R12 ;  /* 0x0005800c01007387 */ /* 0x000fe80000100a00 */
[----:B------:R-:W-:Y:S04]  /*4b960*/  STL.64 [R1+0x588], R14 ;  /* 0x0005880e01007387 */ /* 0x000fe80000100a00 */
[----:B------:R0:W-:Y:S04]  /*4b970*/  STL.64 [R1+0x67e0], R26 ;  /* 0x0067e01a01007387 */ /* 0x0001e80000100a00 */
[----:B0-----:R-:W2:Y:S04]  /*4b980*/  LDL.LU R27, [R1+0xe70] ;  /* 0x000e7000011b7983 */ /* 0x001ea80000300800 */
[----:B------:R0:W-:Y:S04]  /*4b990*/  STL.64 [R1+0x67d8], R24 ;  /* 0x0067d81801007387 */ /* 0x0001e80000100a00 */
[----:B------:R-:W4:Y:S04]  /*4b9a0*/  LDL.LU.64 R12, [R1+0x5c0] ;  /* 0x0005c000010c7983 */ /* 0x000f280000300a00 */
[----:B------:R-:W3:Y:S01]  /*4b9b0*/  LDL.LU.64 R14, [R1+0x5c8] ;  /* 0x0005c800010e7983 */ /* 0x000ee20000300a00 */
[----:B0-----:R-:W-:-:S02]  /*4b9c0*/  IMAD.MOV.U32 R24, RZ, RZ, R9 ;  /* 0x000000ffff187224 */ /* 0x001fc400078e0009 */
[----:B------:R-:W-:Y:S01]  /*4b9d0*/  IMAD.MOV.U32 R25, RZ, RZ, R8 ;  /* 0x000000ffff197224 */ /* 0x000fe200078e0008 */
[----:B---3--:R-:W-:Y:S04]  /*4b9e0*/  STL.64 [R1+0x6880], R14 ;  /* 0x0068800e01007387 */ /* 0x008fe80000100a00 */
[----:B----4-:R0:W-:Y:S04]  /*4b9f0*/  STL.64 [R1+0x6878], R12 ;  /* 0x0068780c01007387 */ /* 0x0101e80000100a00 */
[----:B0-----:R-:W3:Y:S04]  /*4ba00*/  LDL.LU.64 R12, [R1+0x5b0] ;  /* 0x0005b000010c7983 */ /* 0x001ee80000300a00 */
[----:B------:R-:W3:Y:S04]  /*4ba10*/  LDL.LU.64 R14, [R1+0x5b8] ;  /* 0x0005b800010e7983 */ /* 0x000ee80000300a00 */
[----:B------:R-:W4:Y:S04]  /*4ba20*/  LDL.LU.64 R8, [R1+0x5e0] ;  /* 0x0005e00001087983 */ /* 0x000f280000300a00 */
[----:B------:R-:W2:Y:S01]  /*4ba30*/  LDL.LU.64 R10, [R1+0x5e8] ;  /* 0x0005e800010a7983 */ /* 0x000ea20000300a00 */
[C---:B------:R-:W-:Y:S03]  /*4ba40*/  HMMA.16816.F32 R16, R4.reuse, R22, R16 ;  /* 0x000000160410723c */ /* 0x040fe60000001810 */
[----:B--2---:R-:W-:Y:S04]  /*4ba50*/  STL.64 [R1+0x6860], R10 ;  /* 0x0068600a01007387 */ /* 0x004fe80000100a00 */
[----:B----4-:R0:W-:Y:S04]  /*4ba60*/  STL.64 [R1+0x6858], R8 ;  /* 0x0068580801007387 */ /* 0x0101e80000100a00 */
[----:B0-----:R-:W2:Y:S04]  /*4ba70*/  LDL.LU.64 R8, [R1+0x5d0] ;  /* 0x0005d00001087983 */ /* 0x001ea80000300a00 */
[----:B------:R-:W2:Y:S04]  /*4ba80*/  LDL.LU.64 R10, [R1+0x5d8] ;  /* 0x0005d800010a7983 */ /* 0x000ea80000300a00 */
[----:B------:R-:W-:Y:S04]  /*4ba90*/  STL [R1+0x6840], R27 ;  /* 0x0068401b01007387 */ /* 0x000fe80000100800 */
[----:B------:R0:W-:Y:S04]  /*4baa0*/  STL.64 [R1+0x6838], R24 ;  /* 0x0068381801007387 */ /* 0x0001e80000100a00 */
[----:B0-----:R-:W4:Y:S04]  /*4bab0*/  LDL.LU.64 R24, [R1+0x5a0] ;  /* 0x0005a00001187983 */ /* 0x001f280000300a00 */
[----:B------:R-:W4:Y:S04]  /*4bac0*/  LDL.LU.64 R26, [R1+0x5a8] ;  /* 0x0005a800011a7983 */ /* 0x000f280000300a00 */
        /* <DEDUP_REMOVED lines=13> */
[----:B0-----:R-:W4:Y:S04]  /*4bba0*/  LDL.LU.64 R20, [R1+0x610] ;  /* 0x0006100001147983 */ /* 0x001f280000300a00 */
[----:B------:R-:W4:Y:S04]  /*4bbb0*/  LDL.LU.64 R22, [R1+0x618] ;  /* 0x0006180001167983 */ /* 0x000f280000300a00 */
        /* <DEDUP_REMOVED lines=28> */
[----:B0-----:R-:W3:Y:S04]  /*4bd80*/  LDL.LU.64 R12, [R1+0x600] ;  /* 0x00060000010c7983 */ /* 0x001ee80000300a00 */
[----:B------:R-:W3:Y:S01]  /*4bd90*/  LDL.LU.64 R14, [R1+0x608] ;  /* 0x00060800010e7983 */ /* 0x000ee20000300a00 */
[----:B--2---:R-:W-:-:S15]  /*4bda0*/  HMMA.16816.F32 R24, R4, R10, R24 ;  /* 0x0000000a0418723c */ /* 0x004fde0000001818 */
[----:B------:R-:W-:-:S08]  /*4bdb0*/  NOP ;  /* 0x0000000000007918 */ /* 0x000fd00000000000 */
[----:B------:R-:W-:Y:S04]  /*4bdc0*/  STL.64 [R1+0x5f0], R24 ;  /* 0x0005f01801007387 */ /* 0x000fe80000100a00 */
[----:B------:R0:W-:Y:S04]  /*4bdd0*/  STL.64 [R1+0x5f8], R26 ;  /* 0x0005f81a01007387 */ /* 0x0001e80000100a00 */
[----:B0-----:R-:W2:Y:S04]  /*4bde0*/  LDL.LU R27, [R1+0x6840] ;  /* 0x00684000011b7983 */ /* 0x001ea80000300800 */
[----:B------:R-:W2:Y:S01]  /*4bdf0*/  LDL.LU.64 R24, [R1+0x6838] ;  /* 0x0068380001187983 */ /* 0x000ea20000300a00 */
[C---:B---3--:R-:W-:Y:S03]  /*4be00*/  HMMA.16816.F32 R12, R4.reuse, R8, R12 ;  /* 0x00000008040c723c */ /* 0x048fe6000000180c */
[----:B------:R-:W-:Y:S04]  /*4be10*/  STL.64 [R1+0x6780], R10 ;  /* 0x0067800a01007387 */ /* 0x000fe80000100a00 */
[----:B------:R4:W-:Y:S02]  /*4be20*/  STL.64 [R1+0x6778], R8 ;  /* 0x0067780801007387 */ /* 0x0009e40000100a00 */
[----:B----4-:R-:W-:-:S14]  /*4be30*/  HMMA.16816.F32 R8, R4, R2, R16 ;  /* 0x000000020408723c */ /* 0x010fdc0000001810 */
[----:B------:R-:W-:Y:S04]  /*4be40*/  STL.64 [R1+0x600], R12 ;  /* 0x0006000c01007387 */ /* 0x000fe80000100a00 */
[----:B------:R-:W-:Y:S05]  /*4be50*/  STL.64 [R1+0x608], R14 ;  /* 0x0006080e01007387 */ /* 0x000fea0000100a00 */
[----:B------:R-:W-:Y:S04]  /*4be60*/  STL.64 [R1+0x620], R8 ;  /* 0x0006200801007387 */ /* 0x000fe80000100a00 */
[----:B------:R0:W-:Y:S04]  /*4be70*/  STL.64 [R1+0x628], R10 ;  /* 0x0006280a01007387 */ /* 0x0001e80000100a00 */
[----:B0-----:R-:W3:Y:S01]  /*4be80*/  LDL.LU R11, [R1+0xe78] ;  /* 0x000e7800010b7983 */ /* 0x001ee20000300800 */
[----:B--2---:R-:W-:Y:S07]  /*4be90*/  HMMA.16816.F32 R12, R4, R24, R20 ;  /* 0x00000018040c723c */ /* 0x004fee0000001814 */
[----:B------:R-:W-:-:S15]  /*4bea0*/  IMAD R4, R0, 0x100, R27 ;  /* 0x0000010000047824 */ /* 0x000fde00078e021b */
[----:B------:R-:W-:-:S01]  /*4beb0*/  NOP ;  /* 0x0000000000007918 */ /* 0x000fc20000000000 */
[----:B------:R0:W-:Y:S04]  /*4bec0*/  STL.64 [R1+0x610], R12 ;  /* 0x0006100c01007387 */ /* 0x0001e80000100a00 */
[----:B------:R1:W-:Y:S04]  /*4bed0*/  STL.64 [R1+0x618], R14 ;  /* 0x0006180e01007387 */ /* 0x0003e80000100a00 */
[----:B0-----:R-:W3:Y:S04]  /*4bee0*/  LDL.LU R12, [R1+0xe74] ;  /* 0x000e7400010c7983 */ /* 0x001ee80000300800 */
[----:B------:R-:W2:Y:S04]  /*4bef0*/  LDL.LU R13, [R1+0xe80] ;  /* 0x000e8000010d7983 */ /* 0x000ea80000300800 */
[----:B-1----:R-:W2:Y:S04]  /*4bf00*/  LDL.LU R14, [R1+0xe7c] ;  /* 0x000e7c00010e7983 */ /* 0x002ea80000300800 */
[----:B------:R-:W4:Y:S04]  /*4bf10*/  LDL.LU R15, [R1+0xe88] ;  /* 0x000e8800010f7983 */ /* 0x000f280000300800 */
[----:B------:R-:W4:Y:S04]  /*4bf20*/  LDL.LU R0, [R1+0xe84] ;  /* 0x000e840001007983 */ /* 0x000f280000300800 */
[----:B------:R-:W3:Y:S04]  /*4bf30*/  LDL.LU.64 R24, [R1+0x660] ;  /* 0x0006600001187983 */ /* 0x000ee80000300a00 */
[----:B------:R-:W2:Y:S04]  /*4bf40*/  LDL.LU.64 R26, [R1+0x668] ;  /* 0x00066800011a7983 */ /* 0x000ea80000300a00 */
[----:B--2---:R0:W-:Y:S04]  /*4bf50*/  STL.64 [R1+0x67f0], R26 ;  /* 0x0067f01a01007387 */ /* 0x0041e80000100a00 */
[----:B0-----:R-:W2:Y:S04]  /*4bf60*/  LDL R26, [R1] ;  /* 0x00000000011a7983 */ /* 0x001ea80000100800 */
[----:B------:R-:W2:Y:S04]  /*4bf70*/  LDL R27, [R1+0x4] ;  /* 0x00000400011b7983 */ /* 0x000ea80000100800 */
[----:B---3--:R0:W-:Y:S04]  /*4bf80*/  STL.64 [R1+0x67e8], R24 ;  /* 0x0067e81801007387 */ /* 0x0081e80000100a00 */
        /* <DEDUP_REMOVED lines=60> */
[----:B------:R-:W3:Y:S01]  /*4c350*/  LDL.LU.64 R24, [R1+0x67d8] ;  /* 0x0067d80001187983 */ /* 0x000ee20000300a00 */
[C---:B--2---:R-:W-:Y:S06]  /*4c360*/  HMMA.16816.F32 R16, R4.reuse, R26, R16 ;  /* 0x0000001a0410723c */ /* 0x044fec0000001810 */
[----:B---3--:R-:W-:-:S15]  /*4c370*/  HMMA.16816.F32 R20, R4, R24, R20 ;  /* 0x000000180414723c */ /* 0x008fde0000001814 */
[----:B------:R-:W-:-:S02]  /*4c380*/  NOP ;  /* 0x0000000000007918 */ /* 0x000fc40000000000 */
[----:B------:R-:W-:Y:S04]  /*4c390*/  STL.64 [R1+0x670], R16 ;  /* 0x0006701001007387 */ /* 0x000fe80000100a00 */
[----:B------:R0:W-:Y:S04]  /*4c3a0*/  STL.64 [R1+0x678], R18 ;  /* 0x0006781201007387 */ /* 0x0001e80000100a00 */
[----:B0-----:R-:W2:Y:S04]  /*4c3b0*/  LDL.LU.64 R18, [R1+0x67d0] ;  /* 0x0067d00001127983 */ /* 0x001ea80000300a00 */
[----:B------:R-:W3:Y:S04]  /*4c3c0*/  LDL.LU.64 R16, [R1+0x67c8] ;  /* 0x0067c80001107983 */ /* 0x000ee80000300a00 */
[----:B------:R-:W-:Y:S04]  /*4c3d0*/  STL.64 [R1+0x6d0], R20 ;  /* 0x0006d01401007387 */ /* 0x000fe80000100a00 */
[----:B------:R0:W-:Y:S04]  /*4c3e0*/  STL.64 [R1+0x6d8], R22 ;  /* 0x0006d81601007387 */ /* 0x0001e80000100a00 */
[----:B0-----:R-:W4:Y:S04]  /*4c3f0*/  LDL.LU.64 R22, [R1+0x67c0] ;  /* 0x0067c00001167983 */ /* 0x001f280000300a00 */
[----:B------:R-:W2:Y:S04]  /*4c400*/  LDL.LU.64 R20, [R1+0x67b8] ;  /* 0x0067b80001147983 */ /* 0x000ea80000300a00 */
[----:B------:R0:W-:Y:S04]  /*4c410*/  STL.64 [R1+0x6708], R26 ;  /* 0x0067081a01007387 */ /* 0x0001e80000100a00 */
[----:B0-----:R-:W3:Y:S04]  /*4c420*/  LDL.LU R26, [R1+0xea8] ;  /* 0x000ea800011a7983 */ /* 0x001ee80000300800 */
[----:B------:R-:W3:Y:S04]  /*4c430*/  LDL.LU R27, [R1+0xea4] ;  /* 0x000ea400011b7983 */ /* 0x000ee80000300800 */
[----:B------:R0:W-:Y:S04]  /*4c440*/  STL.64 [R1+0x6700], R24 ;  /* 0x0067001801007387 */ /* 0x0001e80000100a00 */
[----:B0-----:R-:W4:Y:S04]  /*4c450*/  LDL.LU R24, [R1+0xea0] ;  /* 0x000ea00001187983 */ /* 0x001f280000300800 */
[----:B------:R-:W4:Y:S04]  /*4c460*/  LDL.LU R25, [R1+0xe9c] ;  /* 0x000e9c0001197983 */ /* 0x000f280000300800 */
[----:B---3--:R-:W-:Y:S04]  /*4c470*/  STL.64 [R1+0x6760], R26 ;  /* 0x0067601a01007387 */ /* 0x008fe80000100a00 */
[----:B----4-:R0:W-:Y:S02]  /*4c480*/  STL.64 [R1+0x6758], R24 ;  /* 0x0067581801007387 */ /* 0x0101e40000100a00 */
[----:B0-----:R-:W-:Y:S02]  /*4c490*/  HMMA.16816.F32 R24, R4, R22, R12 ;  /* 0x000000160418723c */ /* 0x001fe4000000180c */
[----:B------:R-:W3:-:S15]  /*4c4a0*/  LDL.LU.64 R12, [R1+0x790] ;  /* 0x00079000010c7983 */ /* 0x000ede0000300a00 */
[----:B------:R-:W-:-:S06]  /*4c4b0*/  NOP ;  /* 0x0000000000007918 */ /* 0x000fcc0000000000 */
[----:B------:R-:W-:Y:S04]  /*4c4c0*/  STL.64 [R1+0x740], R24 ;  /* 0x0007401801007387 */ /* 0x000fe80000100a00 */
[----:B------:R-:W-:Y:S04]  /*4c4d0*/  STL.64 [R1+0x748], R26 ;  /* 0x0007481a01007387 */ /* 0x000fe80000100a00 */
[----:B------:R-:W4:Y:S01]  /*4c4e0*/  LDL.LU.64 R14, [R1+0x798] ;  /* 0x00079800010e7983 */ /* 0x000f220000300a00 */
[----:B--2---:R-:W-:-:S15]  /*4c4f0*/  HMMA.16816.F32 R8, R4, R20, R8 ;  /* 0x000000140408723c */ /* 0x004fde0000001808 */
[----:B------:R-:W-:-:S08]  /*4c500*/  NOP ;  /* 0x0000000000007918 */ /* 0x000fd00000000000 */
[----:B------:R-:W-:Y:S04]  /*4c510*/  STL.64 [R1+0x760], R8 ;  /* 0x0007600801007387 */ /* 0x000fe80000100a00 */
[----:B------:R-:W-:Y:S04]  /*4c520*/  STL.64 [R1+0x768], R10 ;  /* 0x0007680a01007387 */ /* 0x000fe80000100a00 */
[----:B----4-:R-:W-:Y:S04]  /*4c530*/  STL.64 [R1+0x67b0], R14 ;  /* 0x0067b00e01007387 */ /* 0x010fe80000100a00 */
[----:B---3--:R0:W-:Y:S04]  /*4c540*/  STL.64 [R1+0x67a8], R12 ;  /* 0x0067a80c01007387 */ /* 0x0081e80000100a00 */
[----:B0-----:R-:W2:Y:S04]  /*4c550*/  LDL.LU.64 R12, [R1+0x780] ;  /* 0x00078000010c7983 */ /* 0x001ea80000300a00 */
[----:B------:R-:W2:Y:S04]  /*4c560*/  LDL.LU.64 R14, [R1+0x788] ;  /* 0x00078800010e7983 */ /* 0x000ea80000300a00 */
[----:B------:R-:W3:Y:S04]  /*4c570*/  LDL.LU.64 R8, [R1+0x7c0] ;  /* 0x0007c00001087983 */ /* 0x000ee80000300a00 */
[----:B------:R-:W4:Y:S04]  /*4c580*/  LDL.LU.64 R10, [R1+0x7c8] ;  /* 0x0007c800010a7983 */ /* 0x000f280000300a00 */
[----:B----4-:R-:W-:Y:S04]  /*4c590*/  STL.64 [R1+0x6790], R10 ;  /* 0x0067900a01007387 */ /* 0x010fe80000100a00 */
[----:B---3--:R0:W-:Y:S04]  /*4c5a0*/  STL.64 [R1+0x6788], R8 ;  /* 0x0067880801007387 */ /* 0x0081e80000100a00 */
[----:B0-----:R-:W3:Y:S04]  /*4c5b0*/  LDL.LU.64 R8, [R1+0x7b0] ;  /* 0x0007b00001087983 */ /* 0x001ee80000300a00 */
[----:B------:R-:W3:Y:S04]  /*4c5c0*/  LDL.LU.64 R10, [R1+0x7b8] ;  /* 0x0007b800010a7983 */ /* 0x000ee80000300a00 */
[----:B------:R-:W4:Y:S04]  /*4c5d0*/  LDL.LU.64 R24, [R1+0x7e0] ;  /* 0x0007e00001187983 */ /* 0x000f280000300a00 */
[----:B------:R-:W3:Y:S01]  /*4c5e0*/  LDL.LU.64 R26, [R1+0x7e8] ;  /* 0x0007e800011a7983 */ /* 0x000ee20000300a00 */
[----:B--2---:R-:W-:-:S15]  /*4c5f0*/  HMMA.16816.F32 R12, R4, R18, R12 ;  /* 0x00000012040c723c */ /* 0x004fde000000180c */
[----:B------:R-:W-:-:S09]  /*4c600*/  NOP ;  /* 0x0000000000007918 */ /* 0x000fd20000000000 */
[----:B------:R-:W-:Y:S01]  /*4c610*/  IMAD.MOV.U32 R0, RZ, RZ, R15 ;  /* 0x000000ffff007224 */ /* 0x000fe200078e000f */
[----:B---3--:R-:W-:Y:S04]  /*4c620*/  STL.64 [R1+0x6770], R26 ;  /* 0x0067701a01007387 */ /* 0x008fe80000100a00 */
[----:B----4-:R0:W-:Y:S04]  /*4c630*/  STL.64 [R1+0x6768], R24 ;  /* 0x0067681801007387 */ /* 0x0101e80000100a00 */
[----:B0-----:R-:W2:Y:S04]  /*4c640*/  LDL.LU.64 R24, [R1+0x7d0] ;  /* 0x0007d00001187983 */ /* 0x001ea80000300a00 */
[----:B------:R-:W2:Y:S04]  /*4c650*/  LDL.LU.64 R26, [R1+0x7d8] ;  /* 0x0007d800011a7983 */ /* 0x000ea80000300a00 */
[----:B------:R0:W-:Y:S04]  /*4c660*/  STL.64 [R1+0x66e8], R22 ;  /* 0x0066e81601007387 */ /* 0x0001e80000100a00 */
[----:B0-----:R-:W3:Y:S04]  /*4c670*/  LDL.LU R22, [R1+0xe98] ;  /* 0x000e980001167983 */ /* 0x001ee80000300800 */
[----:B------:R-:W3:Y:S04]  /*4c680*/  LDL.LU R23, [R1+0xe94] ;  /* 0x000e940001177983 */ /* 0x000ee80000300800 */
[----:B------:R0:W-:Y:S04]  /*4c690*/  STL.64 [R1+0x66e0], R20 ;  /* 0x0066e01401007387 */ /* 0x0001e80000100a00 */
[----:B0-----:R-:W4:Y:S04]  /*4c6a0*/  LDL.LU R20, [R1+0xe90] ;  /* 0x000e900001147983 */ /* 0x001f280000300800 */
[----:B------:R-:W4:Y:S04]  /*4c6b0*/  LDL.LU R21, [R1+0xe8c] ;  /* 0x000e8c0001157983 */ /* 0x000f280000300800 */
[----:B------:R-:W-:Y:S04]  /*4c6c0*/  STL.64 [R1+0x780], R12 ;  /* 0x0007800c01007387 */ /* 0x000fe80000100a00 */
[----:B------:R0:W-:Y:S04]  /*4c6d0*/  STL [R1+0x788], R14 ;  /* 0x0007880e01007387 */ /* 0x0001e80000100800 */
[----:B0-----:R-:W2:Y:S04]  /*4c6e0*/  LDL.LU.64 R14, [R1+0x67b0] ;  /* 0x0067b000010e7983 */ /* 0x001ea80000300a00 */
[----:B------:R-:W2:Y:S04]  /*4c6f0*/  LDL.LU.64 R12, [R1+0x67a8] ;  /* 0x0067a800010c7983 */ /* 0x000ea80000300a00 */
[----:B------:R-:W-:Y:S01]  /*4c700*/  STL [R1+0x60e8], R0 ;  /* 0x0060e80001007387 */ /* 0x000fe20000100800 */
[----:B--2---:R-:W-:-:S15]  /*4c710*/  HMMA.16816.F32 R12, R4, R16, R12 ;  /* 0x00000010040c723c */ /* 0x004fde000000180c */
[----:B------:R-:W-:-:S08]  /*4c720*/  NOP ;  /* 0x0000000000007918 */ /* 0x000fd00000000000 */
[----:B------:R-:W-:Y:S04]  /*4c730*/  STL.64 [R1+0x790], R12 ;  /* 0x0007900c01007387 */ /* 0x000fe80000100a00 */
[----:B------:R0:W-:Y:S04]  /*4c740*/  STL.64 [R1+0x798], R14 ;  /* 0x0007980e01007387 */ /* 0x0001e80000100a00 */
[----:B0-----:R-:W2:Y:S04]  /*4c750*/  LDL.LU.64 R14, [R1+0x67a0] ;  /* 0x0067a000010e7983 */ /* 0x001ea80000300a00 */
[----:B------:R-:W3:Y:S04]  /*4c760*/  LDL.LU.64 R12, [R1+0x6798] ;  /* 0x00679800010c7983 */ /* 0x000ee80000300a00 */
[----:B------:R0:W-:Y:S04]  /*4c770*/  STL.64 [R1+0x66c8], R18 ;  /* 0x0066c81201007387 */ /* 0x0001e80000100a00 */
[----:B0-----:R-:W4:Y:S04]  /*4c780*/  LDL R18, [R1+0x18] ;  /* 0x0000180001127983 */ /* 0x001f280000100800 */
[----:B------:R-:W4:Y:S04]  /*4c790*/  LDL R19, [R1+0x1c] ;  /* 0x00001c0001137983 */ /* 0x000f280000100800 */
[----:B------:R-:W-:Y:S01]  /*4c7a0*/  STL.64 [R1+0x66c0], R16 ;  /* 0x0066c01001007387 */ /* 0x000fe20000100a00 */
        /* <DEDUP_REMOVED lines=31> */
[----:B------:R-:W4:Y:S04]  /*4c9a0*/  LDL.LU.64 R10, [R1+0x828] ;  /* 0x00082800010a7983 */ /* 0x000f280000300a00 */
[----:B------:R0:W-:Y:S04]  /*4c9b0*/  STL [R1+0x6684], R2 ;  /* 0x0066840201007387 */ /* 0x0001e80000100800 */
[----:B------:R1:W-:Y:S01]  /*4c9c0*/  STL [R1+0x6680], R3 ;  /* 0x0066800301007387 */ /* 0x0003e20000100800 */
[C---:B----4-:R-:W-:Y:S06]  /*4c9d0*/  HMMA.16816.F32 R8, R4.reuse, R2, R8 ;  /* 0x000000020408723c */ /* 0x050fec0000001808 */
[----:B------:R-:W-:-:S15]  /*4c9e0*/  HMMA.16816.F32 R4, R4, R18, R12 ;  /* 0x000000120404723c */ /* 0x000fde000000180c */
[----:B------:R-:W-:-:S02]  /*4c9f0*/  NOP ;  /* 0x0000000000007918 */ /* 0x000fc40000000000 */
[----:B------:R-:W-:Y:S04]  /*4ca00*/  STL.64 [R1+0x8f0], R8 ;  /* 0x0008f00801007387 */ /* 0x000fe80000100a00 */
[----:B------:R-:W-:Y:S04]  /*4ca10*/  STL.64 [R1+0x8f8], R10 ;  /* 0x0008f80a01007387 */ /* 0x000fe80000100a00 */
[----:B0-----:R-:W4:Y:S04]  /*4ca20*/  LDL.LU R2, [R1] ;  /* 0x0000000001027983 */ /* 0x001f280000300800 */
[----:B------:R-:W-:Y:S04]  /*4ca30*/  STL.64 [R1+0x8e0], R4 ;  /* 0x0008e00401007387 */ /* 0x000fe80000100a00 */
[----:B------:R3:W-:Y:S04]  /*4ca40*/  STL.64 [R1+0x8e8], R6 ;  /* 0x0008e80601007387 */ /* 0x0007e80000100a00 */
[----:B-1----:R-:W4:Y:S01]  /*4ca50*/  LDL.LU R3, [R1+0x4] ;  /* 0x0000040001037983 */ /* 0x002f220000300800 */
[----:B---3--:R-:W-:-:S02]  /*4ca60*/  IMAD R6, R25, 0x100, R24 ;  /* 0x0000010019067824 */ /* 0x008fc400078e0218 */
[----:B--2---:R-:W-:Y:S01]  /*4ca70*/  IMAD R7, R27, 0x100, R26 ;  /* 0x000001001b077824 */ /* 0x004fe200078e021a */
[----:B------:R-:W2:Y:S04]  /*4ca80*/  LDL.LU.64 R24, [R1+0x770] ;  /* 0x0007700001187983 */ /* 0x000ea80000300a00 */
[----:B------:R-:W3:Y:S04]  /*4ca90*/  LDL.LU.64 R26, [R1+0x778] ;  /* 0x00077800011a7983 */ /* 0x000ee80000300a00 */
[----:B---3--:R-:W-:Y:S04]  /*4caa0*/  STL.64 [R1+0x6718], R26 ;  /* 0x0067181a01007387 */ /* 0x008fe80000100a00 */
[----:B--2---:R0:W-:Y:S04]  /*4cab0*/  STL.64 [R1+0x6710], R24 ;  /* 0x0067101801007387 */ /* 0x0041e80000100a00 */
[----:B0-----:R-:W2:Y:S04]  /*4cac0*/  LDL.LU.64 R24, [R1+0x7a0] ;  /* 0x0007a00001187983 */ /* 0x001ea80000300a00 */
[----:B------:R-:W3:Y:S04]  /*4cad0*/  LDL.LU.64 R26, [R1+0x7a8] ;  /* 0x0007a800011a7983 */ /* 0x000ee80000300a00 */
[----:B---3--:R0:W-:Y:S04]  /*4cae0*/  STL.64 [R1+0x6728], R26 ;  /* 0x0067281a01007387 */ /* 0x0081e80000100a00 */
[----:B0-----:R-:W3:Y:S04]  /*4caf0*/  LDL.LU R26, [R1+0x8] ;  /* 0x00000800011a7983 */ /* 0x001ee80000300800 */
[----:B------:R-:W3:Y:S01]  /*4cb00*/  LDL.LU R27, [R1+0xc] ;  /* 0x00000c00011b7983 */ /* 0x000ee20000300800 */
[----:B------:R-:W-:-:S03]  /*4cb10*/  IMAD R4, R21, 0x100, R20 ;  /* 0x0000010015047824 */ /* 0x000fc600078e0214 */
[----:B--2---:R0:W-:Y:S01]  /*4cb20*/  STL.64 [R1+0x6720], R24 ;  /* 0x0067201801007387 */ /* 0x0041e20000100a00 */
[----:B------:R-:W-:-:S03]  /*4cb30*/  IMAD R5, R23, 0x100, R22 ;  /* 0x0000010017057824 */ /* 0x000fc600078e0216 */
[----:B0-----:R-:W2:Y:S04]  /*4cb40*/  LDL.LU R24, [R1+0x10] ;  /* 0x0000100001187983 */ /* 0x001ea80000300800 */
[----:B------:R-:W2:Y:S04]  /*4cb50*/  LDL.LU R25, [R1+0x14] ;  /* 0x0000140001197983 */ /* 0x000ea80000300800 */
        /* <DEDUP_REMOVED lines=11> */
[----:B------:R-:W-:-:S02]  /*4cc10*/  F2FP.F16.E5M2.UNPACK_B R4, R4 ;  /* 0x00000004ff04723e */ /* 0x000fc400020004ff */
[----:B------:R-:W-:Y:S01]  /*4cc20*/  F2FP.F16.E5M2.UNPACK_B R5, R5 ;  /* 0x00000005ff05723e */ /* 0x000fe200020004ff */
[----:B----4-:R-:W-:Y:S04]  /*4cc30*/  STL.64 [R1+0x6750], R22 ;  /* 0x0067501601007387 */ /* 0x010fe80000100a00 */
[----:B---3--:R0:W-:Y:S04]  /*4cc40*/  STL.64 [R1+0x6748], R20 ;  /* 0x0067481401007387 */ /* 0x0081e80000100a00 */
[----:B0-----:R-:W2:Y:S04]  /*4cc50*/  LDL.LU.64 R20, [R1+0x800] ;  /* 0x0008000001147983 */ /* 0x001ea80000300a00 */
[----:B------:R-:W2:Y:S04]  /*4cc60*/  LDL.LU.64 R22, [R1+0x808] ;  /* 0x0008080001167983 */ /* 0x000ea80000300a00 */
[----:B------:R-:W3:Y:S04]  /*4cc70*/  LDL.LU.64 R16, [R1+0x710] ;  /* 0x0007100001107983 */ /* 0x000ee80000300a00 */
[----:B------:R-:W4:Y:S01]  /*4cc80*/  LDL.LU.64 R18, [R1+0x718] ;  /* 0x0007180001127983 */ /* 0x000f220000300a00 */
[----:B------:R-:W-:-:S02]  /*4cc90*/  F2FP.F16.E5M2.UNPACK_B R6, R6 ;  /* 0x00000006ff06723e */ /* 0x000fc400020004ff */
[----:B------:R-:W-:-:S07]  /*4cca0*/  F2FP.F16.E5M2.UNPACK_B R7, R7 ;  /* 0x00000007ff07723e */ /* 0x000fce00020004ff */
[C---:B--2---:R-:W-:Y:S01]  /*4ccb0*/  HMMA.16816.F32 R24, R4.reuse, R24, R20 ;  /* 0x000000180418723c */ /* 0x044fe20000001814 */
[----:B----4-:R-:W-:Y:S04]  /*4ccc0*/  STL.64 [R1+0x66d8], R18 ;  /* 0x0066d81201007387 */ /* 0x010fe80000100a00 */
[----:B---3--:R0:W-:Y:S04]  /*4ccd0*/  STL.64 [R1+0x66d0], R16 ;  /* 0x0066d01001007387 */ /* 0x0081e80000100a00 */
[----:B0-----:R-:W2:Y:S04]  /*4cce0*/  LDL.LU.64 R16, [R1+0x720] ;  /* 0x0007200001107983 */ /* 0x001ea80000300a00 */
[----:B------:R-:W2:Y:S04]  /*4ccf0*/  LDL.LU.64 R18, [R1+0x728] ;  /* 0x0007280001127983 */ /* 0x000ea80000300a00 */
[----:B------:R-:W3:Y:S04]  /*4cd00*/  LDL.LU.64 R8, [R1+0x700] ;  /* 0x0007000001087983 */ /* 0x000ee80000300a00 */
[----:B------:R-:W3:Y:S04]  /*4cd10*/  LDL.LU.64 R10, [R1+0x708] ;  /* 0x00070800010a7983 */ /* 0x000ee80000300a00 */
[----:B------:R-:W4:Y:S04]  /*4cd20*/  LDL.LU.64 R12, [R1+0x6f0] ;  /* 0x0006f000010c7983 */ /* 0x000f280000300a00 */
[----:B------:R-:W4:Y:S04]  /*4cd30*/  LDL.LU.64 R14, [R1+0x6f8] ;  /* 0x0006f800010e7983 */ /* 0x000f280000300a00 */
[----:B------:R-:W2:Y:S04]  /*4cd40*/  LDL.LU.64 R22, [R1+0x6750] ;  /* 0x0067500001167983 */ /* 0x000ea80000300a00 */
[----:B------:R-:W2:Y:S04]  /*4cd50*/  LDL.LU.64 R20, [R1+0x6748] ;  /* 0x0067480001147983 */ /* 0x000ea80000300a00 */
        /* <DEDUP_REMOVED lines=23> */
[----:B--2---:R-:W-:-:S15]  /*4ced0*/  HMMA.16816.F32 R20, R4, R26, R20 ;  /* 0x0000001a0414723c */ /* 0x004fde0000001814 */
[----:B------:R-:W-:-:S08]  /*4cee0*/  NOP ;  /* 0x0000000000007918 */ /* 0x000fd00000000000 */
[----:B------:R-:W-:Y:S04]  /*4cef0*/  STL.64 [R1+0x890], R20 ;  /* 0x0008901401007387 */ /* 0x000fe80000100a00 */
[----:B------:R0:W-:Y:S04]  /*4cf00*/  STL.64 [R1+0x898], R22 ;  /* 0x0008981601007387 */ /* 0x0001e80000100a00 */
[----:B0-----:R-:W3:Y:S04]  /*4cf10*/  LDL.LU.64 R22, [R1+0x66f8] ;  /* 0x0066f80001167983 */ /* 0x001ee80000300a00 */
[----:B------:R-:W3:Y:S02]  /*4cf20*/  LDL.LU.64 R20, [R1+0x66f0] ;  /* 0x0066f00001147983 */ /* 0x000ee40000300a00 */
[----:B---3--:R-:W-:Y:S02]  /*4cf30*/  HMMA.16816.F32 R24, R4, R24, R20 ;  /* 0x000000180418723c */ /* 0x008fe40000001814 */
[----:B------:R-:W2:Y:S04]  /*4cf40*/  LDL.LU.64 R22, [R1+0x66e8] ;  /* 0x0066e80001167983 */ /* 0x000ea80000300a00 */
[----:B------:R-:W3:-:S15]  /*4cf50*/  LDL.LU.64 R20, [R1+0x66e0] ;  /* 0x0066e00001147983 */ /* 0x000ede0000300a00 */
[----:B------:R-:W-:-:S02]  /*4cf60*/  NOP ;  /* 0x0000000000007918 */ /* 0x000fc40000000000 */
[----:B------:R0:W-:Y:S04]  /*4cf70*/  STL.64 [R1+0x880], R24 ;  /* 0x0008801801007387 */ /* 0x0001e80000100a00 */
[----:B------:R1:W-:Y:S04]  /*4cf80*/  STL.64 [R1+0x888], R26 ;  /* 0x0008881a01007387 */ /* 0x0003e80000100a00 */
[----:B0-----:R-:W4:Y:S04]  /*4cf90*/  LDL.LU.64 R24, [R1+0x6b0] ;  /* 0x0006b00001187983 */ /* 0x001f280000300a00 */
[----:B-1----:R-:W4:Y:S01]  /*4cfa0*/  LDL.LU.64 R26, [R1+0x6b8] ;  /* 0x0006b800011a7983 */ /* 0x002f220000300a00 */
        /* <DEDUP_REMOVED lines=8> */
[----:B------:R-:W4:-:S15]  /*4d030*/  LDL.LU.64 R16, [R1+0x66c0] ;  /* 0x0066c00001107983 */ /* 0x000f1e0000300a00 */
[----:B------:R-:W-:-:S02]  /*4d040*/  NOP ;  /* 0x0000000000007918 */ /* 0x000fc40000000000 */
[----:B------:R0:W-:Y:S04]  /*4d050*/  STL.64 [R1+0x860], R20 ;  /* 0x0008601401007387 */ /* 0x0001e80000100a00 */
[----:B------:R1:W-:Y:S04]  /*4d060*/  STL.64 [R1+0x868], R22 ;  /* 0x0008681601007387 */ /* 0x0003e80000100a00 */
[----:B0-----:R-:W3:Y:S04]  /*4d070*/  LDL.LU.64 R20, [R1+0x6c0] ;  /* 0x0006c00001147983 */ /* 0x001ee80000300a00 */
[----:B-1----:R-:W3:Y:S01]  /*4d080*/  LDL.LU.64 R22, [R1+0x6c8] ;  /* 0x0006c80001167983 */ /* 0x002ee20000300a00 */
[C---:B--2---:R-:W-:Y:S06]  /*4d090*/  HMMA.16816.F32 R8, R4.reuse, R18, R8 ;  /* 0x000000120408723c */ /* 0x044fec0000001808 */
[----:B----4-:R-:W-:-:S15]  /*4d0a0*/  HMMA.16816.F32 R16, R4, R16, R12 ;  /* 0x000000100410723c */ /* 0x010fde000000180c */
[----:B------:R-:W-:-:S02]  /*4d0b0*/  NOP ;  /* 0x0000000000007918 */ /* 0x000fc40000000000 */
[----:B------:R-:W-:Y:S04]  /*4d0c0*/  STL.64 [R1+0x850], R8 ;  /* 0x0008500801007387 */ /* 0x000fe80000100a00 */
[----:B------:R0:W-:Y:S04]  /*4d0d0*/  STL.64 [R1+0x858], R10 ;  /* 0x0008580a01007387 */ /* 0x0001e80000100a00 */
[----:B0-----:R-:W2:Y:S04]  /*4d0e0*/  LDL.LU.64 R10, [R1+0x66b8] ;  /* 0x0066b800010a7983 */ /* 0x001ea80000300a00 */
[----:B------:R-:W4:Y:S04]  /*4d0f0*/  LDL.LU.64 R8, [R1+0x66b0] ;  /* 0x0066b00001087983 */ /* 0x000f280000300a00 */
[----:B------:R-:W2:Y:S04]  /*4d100*/  LDL.LU.64 R14, [R1+0x66a8] ;  /* 0x0066a800010e7983 */ /* 0x000ea80000300a00 */
[----:B------:R-:W3:Y:S04]  /*4d110*/  LDL.LU.64 R12, [R1+0x66a0] ;  /* 0x0066a000010c7983 */ /* 0x000ee80000300a00 */
[----:B------:R0:W-:Y:S04]  /*4d120*/  STL.64 [R1+0x840], R16 ;  /* 0x0008401001007387 */ /* 0x0001e80000100a00 */
[----:B------:R1:W-:Y:S04]  /*4d130*/  STL.64 [R1+0x848], R18 ;  /* 0x0008481201007387 */ /* 0x0003e80000100a00 */
[----:B0-----:R-:W2:Y:S04]  /*4d140*/  LDL.LU.64 R16, [R1+0x6e0] ;  /* 0x0006e00001107983 */ /* 0x001ea80000300a00 */
[----:B-1----:R-:W2:Y:S01]  /*4d150*/  LDL.LU.64 R18, [R1+0x6e8] ;  /* 0x0006e80001127983 */ /* 0x002ea20000300a00 */
[C---:B---3--:R-:W-:Y:S06]  /*4d160*/  HMMA.16816.F32 R20, R4.reuse, R12, R20 ;  /* 0x0000000c0414723c */ /* 0x048fec0000001814 */
[----:B--2---:R-:W-:-:S15]  /*4d170*/  HMMA.16816.F32 R16, R4, R14, R16 ;  /* 0x0000000e0410723c */ /* 0x004fde0000001810 */
[----:B------:R-:W-:-:S08]  /*4d180*/  NOP ;  /* 0x0000000000007918 */ /* 0x000fd00000000000 */
[----:B------:R0:W-:Y:S04]  /*4d190*/  STL.64 [R1+0x830], R16 ;  /* 0x0008301001007387 */ /* 0x0001e80000100a00 */
[----:B------:R-:W-:Y:S04]  /*4d1a0*/  STL.64 [R1+0x838], R18 ;  /* 0x0008381201007387 */ /* 0x000fe80000100a00 */
[----:B0-----:R-:W2:Y:S04]  /*4d1b0*/  LDL.LU R16, [R1+0xeac] ;  /* 0x000eac0001107983 */ /* 0x001ea80000300800 */
[----:B------:R-:W-:Y:S04]  /*4d1c0*/  STL.64 [R1+0x820], R20 ;  /* 0x0008201401007387 */ /* 0x000fe80000100a00 */
[----:B------:R-:W-:Y:S04]  /*4d1d0*/  STL.64 [R1+0x828], R22 ;  /* 0x0008281601007387 */ /* 0x000fe80000100a00 */
[----:B------:R-:W3:Y:S01]  /*4d1e0*/  LDL.LU R17, [R1+0xeb4] ;  /* 0x000eb40001117983 */ /* 0x000ee20000300800 */
[----:B------:R-:W-:-:S15]  /*4d1f0*/  HMMA.16816.F32 R12, R4, R10, R24 ;  /* 0x0000000a040c723c */ /* 0x000fde0000001818 */
[----:B------:R-:W-:-:S08]  /*4d200*/  NOP ;  /* 0x0000000000007918 */ /* 0x000fd00000000000 */
[----:B------:R-:W-:Y:S04]  /*4d210*/  STL.64 [R1+0x810], R12 ;  /* 0x0008100c01007387 */ /* 0x000fe80000100a00 */
[----:B------:R-:W-:Y:S04]  /*4d220*/  STL.64 [R1+0x818], R14 ;  /* 0x0008180e01007387 */ /* 0x000fe80000100a00 */
[----:B---3--:R0:W-:Y:S04]  /*4d230*/  STL [R1+0x668c], R17 ;  /* 0x00668c1101007387 */ /* 0x0081e80000100800 */
[----:B0-----:R-:W2:Y:S04]  /*4d240*/  LDL.LU R17, [R1+0xeb0] ;  /* 0x000eb00001117983 */ /* 0x001ea80000300800 */
[----:B------:R-:W3:Y:S04]  /*4d250*/  LDL.LU R2, [R1+0xec0] ;  /* 0x000ec00001027983 */ /* 0x000ee80000300800 */
[----:B---3--:R0:W-:Y:S04]  /*4d260*/  STL [R1+0x6688], R2 ;  /* 0x0066880201007387 */ /* 0x0081e80000100800 */
[----:B0-----:R-:W3:Y:S04]  /*4d270*/  LDL.LU R2, [R1+0xeb8] ;  /* 0x000eb80001027983 */ /* 0x001ee80000300800 */
[----:B------:R-:W4:Y:S04]  /*4d280*/  LDL.LU R18, [R1+0xebc] ;  /* 0x000ebc0001127983 */ /* 0x000f280000300800 */
[----:B------:R-:W3:Y:S04]  /*4d290*/  LDL.LU R3, [R1+0xec8] ;  /* 0x000ec80001037983 */ /* 0x000ee80000300800 */
[----:B------:R-:W4:Y:S04]  /*4d2a0*/  LDL.LU R19, [R1+0xec4] ;  /* 0x000ec40001137983 */ /* 0x000f280000300800 */
[----:B----4-:R-:W-:Y:S04]  /*4d2b0*/  STL.64 [R1+0x6698], R18 ;  /* 0x0066981201007387 */ /* 0x010fe80000100a00 */
[----:B--2---:R0:W-:Y:S04]  /*4d2c0*/  STL.64 [R1+0x6690], R16 ;  /* 0x0066901001007387 */ /* 0x0041e80000100a00 */
[----:B0-----:R-:W2:Y:S04]  /*4d2d0*/  LDL.LU.64 R16, [R1+0x6a0] ;  /* 0x0006a00001107983 */ /* 0x001ea80000300a00 */
[----:B------:R-:W2:Y:S04]  /*4d2e0*/  LDL.LU.64 R18, [R1+0x6a8] ;  /* 0x0006a80001127983 */ /* 0x000ea80000300a00 */
[----:B------:R-:W4:Y:S04]  /*4d2f0*/  LDL.LU R13, [R1+0xaf0] ;  /* 0x000af000010d7983 */ /* 0x000f280000300800 */
[----:B------:R-:W3:Y:S04]  /*4d300*/  LDL.LU R14, [R1+0xaf4] ;  /* 0x000af400010e7983 */ /* 0x000ee80000300800 */
[----:B------:R-:W3:Y:S04]  /*4d310*/  LDL.LU R15, [R1+0xb00] ;  /* 0x000b0000010f7983 */ /* 0x000ee80000300800 */
[----:B---3--:R-:W-:Y:S04]  /*4d320*/  STL.64 [R1+0x6658], R14 ;  /* 0x0066580e01007387 */ /* 0x008fe80000100a00 */
[----:B----4-:R0:W-:Y:S04]  /*4d330*/  STL [R1+0x6650], R13 ;  /* 0x0066500d01007387 */ /* 0x0101e80000100800 */
[----:B------:R-:W3:Y:S04]  /*4d340*/  LDL.LU R12, [R1+0x30] ;  /* 0x00003000010c7983 */ /* 0x000ee80000300800 */
[----:B0-----:R-:W3:Y:S04]  /*4d350*/  LDL.LU R13, [R1+0x34] ;  /* 0x00003400010d7983 */ /* 0x001ee80000300800 */
[----:B------:R-:W4:Y:S04]  /*4d360*/  LDL.LU R14, [R1+0x38] ;  /* 0x00003800010e7983 */ /* 0x000f280000300800 */
[----:B------:R-:W4:Y:S01]  /*4d370*/  LDL.LU R15, [R1+0x3c] ;  /* 0x00003c00010f7983 */ /* 0x000f220000300800 */
[----:B--2---:R-:W-:Y:S03]  /*4d380*/  HMMA.16816.F32 R16, R4, R8, R16 ;  /* 0x000000080410723c */ /* 0x004fe60000001810 */
[----:B----4-:R-:W-:Y:S04]  /*4d390*/  STL.64 [R1+0x6668], R14 ;  /* 0x0066680e01007387 */ /* 0x010fe80000100a00 */
[----:B---3--:R-:W-:Y:S04]  /*4d3a0*/  STL.64 [R1+0x6660], R12 ;  /* 0x0066600c01007387 */ /* 0x008fe80000100a00 */
[----:B------:R-:W2:Y:S04]  /*4d3b0*/  LDL.LU R10, [R1+0xae0] ;  /* 0x000ae000010a7983 */ /* 0x000ea80000300800 */
[----:B------:R-:W3:Y:S04]  /*4d3c0*/  LDL.LU R11, [R1+0xae4] ;  /* 0x000ae400010b7983 */ /* 0x000ee80000300800 */
[----:B------:R-:W4:Y:S04]  /*4d3d0*/  LDL.LU R28, [R1+0xb04] ;  /* 0x000b0400011c7983 */ /* 0x000f280000300800 */
[----:B------:R-:W2:Y:S04]  /*4d3e0*/  LDL.LU R20, [R1+0x50] ;  /* 0x0000500001147983 */ /* 0x000ea80000300800 */
[----:B------:R-:W2:Y:S04]  /*4d3f0*/  LDL.LU R21, [R1+0x54] ;  /* 0x0000540001157983 */ /* 0x000ea80000300800 */
[----:B------:R-:W3:Y:S04]  /*4d400*/  LDL.LU R22, [R1+0x58] ;  /* 0x0000580001167983 */ /* 0x000ee80000300800 */
[----:B------:R-:W3:Y:S04]  /*4d410*/  LDL.LU R23, [R1+0x5c] ;  /* 0x00005c0001177983 */ /* 0x000ee80000300800 */
[----:B---3--:R-:W-:Y:S04]  /*4d420*/  STL.64 [R1+0x6678], R22 ;  /* 0x0066781601007387 */ /* 0x008fe80000100a00 */
[----:B--2---:R0:W-:Y:S04]  /*4d430*/  STL.64 [R1+0x6670], R20 ;  /* 0x0066701401007387 */ /* 0x0041e80000100a00 */
[----:B0-----:R-:W2:Y:S04]  /*4d440*/  LDL.LU.64 R20, [R1+0x690] ;  /* 0x0006900001147983 */ /* 0x001ea80000300a00 */
[----:B------:R-:W2:Y:S04]  /*4d450*/  LDL.LU.64 R22, [R1+0x698] ;  /* 0x0006980001167983 */ /* 0x000ea80000300a00 */
[----:B------:R-:W3:Y:S04]  /*4d460*/  LDL.LU.64 R12, [R1+0x680] ;  /* 0x00068000010c7983 */ /* 0x000ee80000300a00 */
[----:B------:R-:W3:Y:S04]  /*4d470*/  LDL.LU.64 R14, [R1+0x688] ;  /* 0x00068800010e7983 */ /* 0x000ee80000300a00 */
[----:B------:R-:W4:Y:S04]  /*4d480*/  LDL.LU R29, [R1+0xb10] ;  /* 0x000b1000011d7983 */ /* 0x000f280000300800 */
[----:B------:R-:W4:Y:S04]  /*4d490*/  LDL.LU R0, [R1+0xb14] ;  /* 0x000b140001007983 */ /* 0x000f280000300800 */
[----:B------:R-:W4:Y:S04]  /*4d4a0*/  LDL.LU R24, [R1+0x60] ;  /* 0x0000600001187983 */ /* 0x000f280000300800 */
[----:B------:R-:W4:Y:S04]  /*4d4b0*/  LDL.LU R25, [R1+0x64] ;  /* 0x0000640001197983 */ /* 0x000f280000300800 */
[----:B------:R-:W4:Y:S04]  /*4d4c0*/  LDL.LU R26, [R1+0x68] ;  /* 0x00006800011a7983 */ /* 0x000f280000300800 */
[----:B------:R-:W4:Y:S04]  /*4d4d0*/  LDL.LU R27, [R1+0x6c] ;  /* 0x00006c00011b7983 */ /* 0x000f280000300800 */
[----:B------:R-:W-:Y:S04]  /*4d4e0*/  STL.64 [R1+0x800], R16 ;  /* 0x0008001001007387 */ /* 0x000fe80000100a00 */
[----:B------:R0:W-:Y:S04]  /*4d4f0*/  STL.64 [R1+0x808], R18 ;  /* 0x0008081201007387 */ /* 0x0001e80000100a00 */
[----:B0-----:R-:W2:Y:S04]  /*4d500*/  LDL.LU.64 R18, [R1+0x6698] ;  /* 0x0066980001127983 */ /* 0x001ea80000300a00 */
[----:B------:R-:W3:Y:S04]  /*4d510*/  LDL.LU.64 R16, [R1+0x6690] ;  /* 0x0066900001107983 */ /* 0x000ee80000300a00 */
[----:B------:R-:W4:Y:S04]  /*4d520*/  LDL.LU R8, [R1+0xad0] ;  /* 0x000ad00001087983 */ /* 0x000f280000300800 */
[----:B------:R-:W4:Y:S01]  /*4d530*/  LDL.LU R9, [R1+0xad4] ;  /* 0x000ad40001097983 */ /* 0x000f220000300800 */
[----:B---3--:R-:W-:-:S03]  /*4d540*/  IMAD R16, R16, 0x100, R17 ;  /* 0x0000010010107824 */ /* 0x008fc600078e0211 */
[----:B------:R-:W3:Y:S02]  /*4d550*/  LDL.LU R17, [R1+0x668c] ;  /* 0x00668c0001117983 */ /* 0x000ee40000300800 */
[----:B---3--:R-:W-:Y:S02]  /*4d560*/  IMAD R17, R17, 0x100, R2 ;  /* 0x0000010011117824 */ /* 0x008fe400078e0202 */
[----:B------:R-:W3:Y:S01]  /*4d570*/  LDL.LU R2, [R1+0x6688] ;  /* 0x0066880001027983 */ /* 0x000ee20000300800 */
[----:B--2---:R-:W-:Y:S02]  /*4d580*/  IMAD R19, R19, 0x100, R3 ;  /* 0x0000010013137824 */ /* 0x004fe400078e0203 */
[----:B---3--:R-:W-:Y:S02]  /*4d590*/  IMAD R18, R18, 0x100, R2 ;  /* 0x0000010012127824 */ /* 0x008fe400078e0202 */
[----:B------:R-:W2:Y:S04]  /*4d5a0*/  LDL.LU R2, [R1+0x6684] ;  /* 0x0066840001027983 */ /* 0x000ea80000300800 */
[----:B------:R-:W2:Y:S02]  /*4d5b0*/  LDL.LU R3, [R1+0x6680] ;  /* 0x0066800001037983 */ /* 0x000ea40000300800 */
[----:B--2---:R-:W-:-:S15]  /*4d5c0*/  HMMA.16816.F32 R20, R4, R2, R20 ;  /* 0x000000020414723c */ /* 0x004fde0000001814 */
[----:B------:R-:W-:-:S08]  /*4d5d0*/  NOP ;  /* 0x0000000000007918 */ /* 0x000fd00000000000 */
[----:B------:R-:W-:Y:S04]  /*4d5e0*/  STL.64 [R1+0x7f0], R20 ;  /* 0x0007f01401007387 */ /* 0x000fe80000100a00 */
[----:B------:R0:W-:Y:S04]  /*4d5f0*/  STL.64 [R1+0x7f8], R22 ;  /* 0x0007f81601007387 */ /* 0x0001e80000100a00 */
[----:B0-----:R-:W2:Y:S04]  /*4d600*/  LDL.LU.64 R22, [R1+0x6678] ;  /* 0x0066780001167983 */ /* 0x001ea80000300a00 */
[----:B------:R-:W2:Y:S04]  /*4d610*/  LDL.LU.64 R20, [R1+0x6670] ;  /* 0x0066700001147983 */ /* 0x000ea80000300a00 */
[----:B------:R-:W3:Y:S04]  /*4d620*/  LDL.LU R2, [R1+0x18] ;  /* 0x0000180001027983 */ /* 0x000ee80000300800 */
[----:B------:R-:W3:Y:S01]  /*4d630*/  LDL.LU R3, [R1+0x1c] ;  /* 0x00001c0001037983 */ /* 0x000ee20000300800 */
[----:B------:R-:W-:-:S02]  /*4d640*/  F2FP.F16.E5M2.UNPACK_B R16, R16 ;  /* 0x00000010ff10723e */ /* 0x000fc400020004ff */
[----:B------:R-:W-:Y:S02]  /*4d650*/  F2FP.F16.E5M2.UNPACK_B R17, R17 ;  /* 0x00000011ff11723e */ /* 0x000fe400020004ff */
[----:B------:R-:W-:Y:S01]  /*4d660*/  F2FP.F16.E5M2.UNPACK_B R18, R18 ;  /* 0x00000012ff12723e */ /* 0x000fe200020004ff */
[----:B---3--:R-:W-:Y:S01]  /*4d670*/  HMMA.16816.F32 R4, R4, R2, R12 ;  /* 0x000000020404723c */ /* 0x008fe2000000180c */
[----:B------:R-:W3:Y:S04]  /*4d680*/  LDL.LU.64 R14, [R1+0x6668] ;  /* 0x00666800010e7983 */ /* 0x000ee80000300a00 */
[----:B------:R-:W3:Y:S01]  /*4d690*/  LDL.LU.64 R12, [R1+0x6660] ;  /* 0x00666000010c7983 */ /* 0x000ee20000300a00 */
[----:B------:R-:W-:Y:S02]  /*4d6a0*/  F2FP.F16.E5M2.UNPACK_B R19, R19 ;  /* 0x00000013ff13723e */ /* 0x000fe400020004ff */
[----:B----4-:R-:W-:-:S02]  /*4d6b0*/  F2FP.F16.E5M2.UNPACK_B R8, R8.H1 ;  /* 0x00000008ff08723e */ /* 0x010fc400030004ff */
[----:B------:R-:W-:-:S13]  /*4d6c0*/  F2FP.F16.E5M2.UNPACK_B R9, R9.H1 ;  /* 0x00000009ff09723e */ /* 0x000fda00030004ff */
[----:B------:R0:W-:Y:S04]  /*4d6d0*/  STL.64 [R1+0x910], R4 ;  /* 0x0009100401007387 */ /* 0x0001e80000100a00 */
[----:B------:R1:W-:Y:S04]  /*4d6e0*/  STL.64 [R1+0x918], R6 ;  /* 0x0009180601007387 */ /* 0x0003e80000100a00 */
[----:B0-----:R-:W4:Y:S04]  /*4d6f0*/  LDL.LU R4, [R1+0x40] ;  /* 0x0000400001047983 */ /* 0x001f280000300800 */
[----:B------:R-:W-:Y:S04]  /*4d700*/  STL [R1+0x28], R8 ;  /* 0x0000280801007387 */ /* 0x000fe80000100800 */
[----:B------:R-:W4:Y:S04]  /*4d710*/  LDL.LU R5, [R1+0x44] ;  /* 0x0000440001057983 */ /* 0x000f280000300800 */
[----:B------:R-:W-:Y:S04]  /*4d720*/  STL [R1+0x2c], R9 ;  /* 0x00002c0901007387 */ /* 0x000fe80000100800 */
[----:B-1----:R-:W4:Y:S04]  /*4d730*/  LDL.LU R6, [R1+0x48] ;  /* 0x0000480001067983 */ /* 0x002f280000300800 */
[----:B------:R-:W4:Y:S01]  /*4d740*/  LDL.LU R7, [R1+0x4c] ;  /* 0x00004c0001077983 */ /* 0x000f220000300800 */
[----:B---3--:R-:W-:-:S15]  /*4d750*/  HMMA.16816.F32 R12, R16, R8, R12 ;  /* 0x00000008100c723c */ /* 0x008fde000000180c */
[----:B------:R-:W-:-:S08]  /*4d760*/  NOP ;  /* 0x0000000000007918 */ /* 0x000fd00000000000 */
[----:B------:R-:W-:Y:S04]  /*4d770*/  STL.64 [R1+0x930], R12 ;  /* 0x0009300c01007387 */ /* 0x000fe80000100a00 */
[----:B------:R0:W-:Y:S04]  /*4d780*/  STL.64 [R1+0x938], R14 ;  /* 0x0009380e01007387 */ /* 0x0001e80000100a00 */
[----:B0-----:R-:W3:Y:S04]  /*4d790*/  LDL.LU.64 R14, [R1+0x6658] ;  /* 0x00665800010e7983 */ /* 0x001ee80000300a00 */
[----:B------:R-:W2:Y:S01]  /*4d7a0*/  LDL.LU R13, [R1+0x6650] ;  /* 0x00665000010d7983 */ /* 0x000ea20000300800 */
[----:B------:R-:W-:-:S02]  /*4d7b0*/  F2FP.F16.E5M2.UNPACK_B R10, R10.H1 ;  /* 0x0000000aff0a723e */ /* 0x000fc400030004ff */
[----:B------:R-:W-:-:S07]  /*4d7c0*/  F2FP.F16.E5M2.UNPACK_B R11, R11.H1 ;  /* 0x0000000bff0b723e */ /* 0x000fce00030004ff */
[----:B----4-:R-:W-:Y:S06]  /*4d7d0*/  HMMA.16816.F32 R4, R16, R10, R4 ;  /* 0x0000000a1004723c */ /* 0x010fec0000001804 */
[----:B------:R-:W-:Y:S04]  /*4d7e0*/  STL [R1+0x18], R10 ;  /* 0x0000180a01007387 */ /* 0x000fe80000100800 */
[----:B------:R-:W-:Y:S01]  /*4d7f0*/  STL [R1+0x1c], R11 ;  /* 0x00001c0b01007387 */ /* 0x000fe20000100800 */
[----:B------:R-:W-:-:S02]  /*4d800*/  IMAD.MOV.U32 R3, RZ, RZ, R10 ;  /* 0x000000ffff037224 */ /* 0x000fc400078e000a */
[----:B------:R-:W-:-:S10]  /*4d810*/  IMAD.MOV.U32 R2, RZ, RZ, R11 ;  /* 0x000000ffff027224 */ /* 0x000fd400078e000b */
[----:B------:R-:W-:Y:S04]  /*4d820*/  STL.64 [R1+0x940], R4 ;  /* 0x0009400401007387 */ /* 0x000fe80000100a00 */
[----:B------:R0:W-:Y:S02]  /*4d830*/  STL.64 [R1+0x948], R6 ;  /* 0x0009480601007387 */ /* 0x0001e40000100a00 */
[----:B0-----:R-:W-:Y:S02]  /*4d840*/  F2FP.F16.E5M2.UNPACK_B R7, R28.H1 ;  /* 0x0000001cff07723e */ /* 0x001fe400030004ff */
[----:B---3--:R-:W-:Y:S02]  /*4d850*/  F2FP.F16.E5M2.UNPACK_B R9, R14.H1 ;  /* 0x0000000eff09723e */ /* 0x008fe400030004ff */
[----:B--2---:R-:W-:-:S02]  /*4d860*/  F2FP.F16.E5M2.UNPACK_B R8, R13.H1 ;  /* 0x0000000dff08723e */ /* 0x004fc400030004ff */
[----:B------:R-:W-:-:S05]  /*4d870*/  F2FP.F16.E5M2.UNPACK_B R6, R15.H1 ;  /* 0x0000000fff06723e */ /* 0x000fca00030004ff */
[C---:B------:R-:W-:Y:S06]  /*4d880*/  HMMA.16816.F32 R12, R16.reuse, R8, R20 ;  /* 0x00000008100c723c */ /* 0x040fec0000001814 */
[----:B------:R0:W-:Y:S01]  /*4d890*/  STL.64 [R1+0x10], R8 ;  /* 0x0000100801007387 */ /* 0x0001e20000100a00 */
[----:B------:R-:W-:Y:S02]  /*4d8a0*/  IMAD.MOV.U32 R5, RZ, RZ, R8 ;  /* 0x000000ffff057224 */ /* 0x000fe400078e0008 */
[----:B------:R-:W-:Y:S02]  /*4d8b0*/  IMAD.MOV.U32 R4, RZ, RZ, R9 ;  /* 0x000000ffff047224 */ /* 0x000fe400078e0009 */
[----:B0-----:R-:W-:-:S12]  /*4d8c0*/  HMMA.16816.F32 R8, R16, R6, R24 ;  /* 0x000000061008723c */ /* 0x001fd80000001818 */
[----:B------:R0:W-:Y:S04]  /*4d8d0*/  STL.64 [R1+0x960], R12 ;  /* 0x0009600c01007387 */ /* 0x0001e80000100a00 */
[----:B------:R-:W-:Y:S04]  /*4d8e0*/  STL.64 [R1+0x968], R14 ;  /* 0x0009680e01007387 */ /* 0x000fe80000100a00 */
[----:B------:R-:W-:Y:S01]  /*4d8f0*/  STL.64 [R1+0x8], R6 ;  /* 0x0000080601007387 */ /* 0x000fe20000100a00 */
[----:B0-----:R-:W-:-:S03]  /*4d900*/  F2FP.F16.E5M2.UNPACK_B R12, R29.H1 ;  /* 0x0000001dff0c723e */ /* 0x001fc600030004ff */
[----:B------:R-:W-:Y:S01]  /*4d910*/  STL.64 [R1+0x6618], R4 ;  /* 0x0066180401007387 */ /* 0x000fe20000100a00 */
[----:B------:R-:W-:-:S03]  /*4d920*/  F2FP.F16.E5M2.UNPACK_B R13, R0.H1 ;  /* 0x00000000ff0d723e */ /* 0x000fc600030004ff */
[----:B------:R-:W-:Y:S04]  /*4d930*/  STL [R1], R12 ;  /* 0x0000000c01007387 */ /* 0x000fe80000100800 */
[----:B------:R0:W-:Y:S04]  /*4d940*/  STL.64 [R1+0x980], R8 ;  /* 0x0009800801007387 */ /* 0x0001e80000100a00 */
[----:B------:R1:W-:Y:S04]  /*4d950*/  STL.64 [R1+0x988], R10 ;  /* 0x0009880a01007387 */ /* 0x0003e80000100a00 */
[----:B------:R-:W2:Y:S04]  /*4d960*/  LDL.LU R26, [R1+0xb30] ;  /* 0x000b3000011a7983 */ /* 0x000ea80000300800 */
[----:B------:R-:W-:Y:S04]  /*4d970*/  STL [R1+0x4], R13 ;  /* 0x0000040d01007387 */ /* 0x000fe80000100800 */
[----:B------:R-:W3:Y:S04]  /*4d980*/  LDL.LU R27, [R1+0xb34] ;  /* 0x000b3400011b7983 */ /* 0x000ee80000300800 */
[----:B0-----:R-:W4:Y:S04]  /*4d990*/  LDL.LU R8, [R1+0x80] ;  /* 0x0000800001087983 */ /* 0x001f280000300800 */
[----:B------:R-:W4:Y:S04]  /*4d9a0*/  LDL.LU R9, [R1+0x84] ;  /* 0x0000840001097983 */ /* 0x000f280000300800 */
[----:B-1----:R-:W2:Y:S04]  /*4d9b0*/  LDL.LU R10, [R1+0x88] ;  /* 0x00008800010a7983 */ /* 0x002ea80000300800 */
[----:B------:R-:W2:Y:S04]  /*4d9c0*/  LDL.LU R11, [R1+0x8c] ;  /* 0x00008c00010b7983 */ /* 0x000ea80000300800 */
[----:B------:R-:W3:Y:S04]  /*4d9d0*/  LDL.LU R28, [R1+0xb20] ;  /* 0x000b2000011c7983 */ /* 0x000ee80000300800 */
[----:B------:R-:W3:Y:S04]  /*4d9e0*/  LDL.LU R29, [R1+0xb24] ;  /* 0x000b2400011d7983 */ /* 0x000ee80000300800 */
[----:B--2---:R-:W-:Y:S04]  /*4d9f0*/  STL.64 [R1+0x6648], R10 ;  /* 0x0066480a01007387 */ /* 0x004fe80000100a00 */
[----:B----4-:R0:W-:Y:S04]  /*4da00*/  STL.64 [R1+0x6640], R8 ;  /* 0x0066400801007387 */ /* 0x0101e80000100a00 */
[----:B0-----:R-:W2:Y:S04]  /*4da10*/  LDL.LU R8, [R1+0x70] ;  /* 0x0000700001087983 */ /* 0x001ea80000300800 */
[----:B------:R-:W2:Y:S04]  /*4da20*/  LDL.LU R9, [R1+0x74] ;  /* 0x0000740001097983 */ /* 0x000ea80000300800 */
[----:B------:R-:W2:Y:S04]  /*4da30*/  LDL.LU R10, [R1+0x78] ;  /* 0x00007800010a7983 */ /* 0x000ea80000300800 */
[----:B------:R-:W2:Y:S04]  /*4da40*/  LDL.LU R11, [R1+0x7c] ;  /* 0x00007c00010b7983 */ /* 0x000ea80000300800 */
[----:B------:R-:W4:Y:S04]  /*4da50*/  LDL.LU R24, [R1+0xb40] ;  /* 0x000b400001187983 */ /* 0x000f280000300800 */
[----:B------:R-:W4:Y:S04]  /*4da60*/  LDL.LU R25, [R1+0xb44] ;  /* 0x000b440001197983 */ /* 0x000f280000300800 */
[----:B------:R-:W3:Y:S04]  /*4da70*/  LDL.LU R22, [R1+0xb50] ;  /* 0x000b500001167983 */ /* 0x000ee80000300800 */
[----:B------:R-:W3:Y:S04]  /*4da80*/  LDL.LU R23, [R1+0xb54] ;  /* 0x000b540001177983 */ /* 0x000ee80000300800 */
[----:B------:R-:W2:Y:S04]  /*4da90*/  LDL.LU R20, [R1+0xb60] ;  /* 0x000b600001147983 */ /* 0x000ea80000300800 */
[----:B------:R-:W2:Y:S01]  /*4daa0*/  LDL.LU R21, [R1+0xb64] ;  /* 0x000b640001157983 */ /* 0x000ea20000300800 */
[----:B------:R-:W-:-:S03]  /*4dab0*/  IMAD.MOV.U32 R0, RZ, RZ, R7 ;  /* 0x000000ffff007224 */ /* 0x000fc600078e0007 */
[----:B---3--:R-:W-:Y:S04]  /*4dac0*/  STL.64 [R1+0x6638], R22 ;  /* 0x0066381601007387 */ /* 0x008fe80000100a00 */
[----:B--2---:R0:W-:Y:S04]  /*4dad0*/  STL.64 [R1+0x6630], R20 ;  /* 0x0066301401007387 */ /* 0x0041e80000100a00 */
[----:B0-----:R-:W2:Y:S04]  /*4dae0*/  LDL.LU R20, [R1+0x90] ;  /* 0x0000900001147983 */ /* 0x001ea80000300800 */
[----:B------:R-:W2:Y:S04]  /*4daf0*/  LDL.LU R21, [R1+0x94] ;  /* 0x0000940001157983 */ /* 0x000ea80000300800 */
[----:B------:R-:W2:Y:S04]  /*4db00*/  LDL.LU R22, [R1+0x98] ;  /* 0x0000980001167983 */ /* 0x000ea80000300800 */
[----:B------:R-:W2:Y:S04]  /*4db10*/  LDL.LU R23, [R1+0x9c] ;  /* 0x00009c0001177983 */ /* 0x000ea80000300800 */
[----:B------:R-:W3:Y:S04]  /*4db20*/  LDL.LU R4, [R1+0xb0] ;  /* 0x0000b00001047983 */ /* 0x000ee80000300800 */
[----:B------:R-:W3:Y:S04]  /*4db30*/  LDL.LU R5, [R1+0xb4] ;  /* 0x0000b40001057983 */ /* 0x000ee80000300800 */
[----:B------:R-:W4:Y:S04]  /*4db40*/  LDL.LU R6, [R1+0xb8] ;  /* 0x0000b80001067983 */ /* 0x000f280000300800 */
[----:B------:R-:W4:Y:S01]  /*4db50*/  LDL.LU R7, [R1+0xbc] ;  /* 0x0000bc0001077983 */ /* 0x000f220000300800 */
[----:B------:R-:W-:Y:S03]  /*4db60*/  HMMA.16816.F32 R8, R16, R12, R8 ;  /* 0x0000000c1008723c */ /* 0x000fe60000001808 */
[----:B----4-:R-:W-:Y:S04]  /*4db70*/  STL.64 [R1+0x6628], R6 ;  /* 0x0066280601007387 */ /* 0x010fe80000100a00 */
[----:B---3--:R0:W-:Y:S04]  /*4db80*/  STL.64 [R1+0x6620], R4 ;  /* 0x0066200401007387 */ /* 0x0081e80000100a00 */
[----:B0-----:R-:W3:Y:S04]  /*4db90*/  LDL.LU R4, [R1+0xa0] ;  /* 0x0000a00001047983 */ /* 0x001ee80000300800 */
[----:B------:R-:W3:Y:S04]  /*4dba0*/  LDL.LU R5, [R1+0xa4] ;  /* 0x0000a40001057983 */ /* 0x000ee80000300800 */
[----:B------:R-:W3:Y:S04]  /*4dbb0*/  LDL.LU R6, [R1+0xa8] ;  /* 0x0000a80001067983 */ /* 0x000ee80000300800 */
[----:B------:R-:W3:Y:S04]  /*4dbc0*/  LDL.LU R7, [R1+0xac] ;  /* 0x0000ac0001077983 */ /* 0x000ee80000300800 */
[----:B------:R-:W4:Y:S04]  /*4dbd0*/  LDL.LU R14, [R1+0xb70] ;  /* 0x000b7000010e7983 */ /* 0x000f280000300800 */
[----:B------:R-:W4:Y:S04]  /*4dbe0*/  LDL.LU R15, [R1+0xb74] ;  /* 0x000b7400010f7983 */ /* 0x000f280000300800 */
[----:B------:R-:W-:Y:S04]  /*4dbf0*/  STL [R1+0x65f0], R0 ;  /* 0x0065f00001007387 */ /* 0x000fe80000100800 */
[----:B------:R-:W-:Y:S04]  /*4dc00*/  STL.64 [R1+0x9a0], R8 ;  /* 0x0009a00801007387 */ /* 0x000fe80000100a00 */
[----:B------:R0:W-:Y:S04]  /*4dc10*/  STL.64 [R1+0x9a8], R10 ;  /* 0x0009a80a01007387 */ /* 0x0001e80000100a00 */
[----:B0-----:R-:W4:Y:S04]  /*4dc20*/  LDL.LU.64 R10, [R1+0x6648] ;  /* 0x00664800010a7983 */ /* 0x001f280000300a00 */
[----:B------:R-:W4:Y:S01]  /*4dc30*/  LDL.LU.64 R8, [R1+0x6640] ;  /* 0x0066400001087983 */ /* 0x000f220000300a00 */
[----:B------:R-:W-:-:S02]  /*4dc40*/  F2FP.F16.E5M2.UNPACK_B R28, R28.H1 ;  /* 0x0000001cff1c723e */ /* 0x000fc400030004ff */
[----:B------:R-:W-:Y:S02]  /*4dc50*/  F2FP.F16.E5M2.UNPACK_B R29, R29.H1 ;  /* 0x0000001dff1d723e */ /* 0x000fe400030004ff */
[----:B------:R-:W-:Y:S02]  /*4dc60*/  F2FP.F16.E5M2.UNPACK_B R26, R26.H1 ;  /* 0x0000001aff1a723e */ /* 0x000fe400030004ff */
[----:B------:R-:W-:Y:S02]  /*4dc70*/  F2FP.F16.E5M2.UNPACK_B R27, R27.H1 ;  /* 0x0000001bff1b723e */ /* 0x000fe400030004ff */
[----:B------:R-:W-:Y:S02]  /*4dc80*/  F2FP.F16.E5M2.UNPACK_B R24, R24.H1 ;  /* 0x00000018ff18723e */ /* 0x000fe400030004ff */
[----:B------:R-:W-:-:S03]  /*4dc90*/  F2FP.F16.E5M2.UNPACK_B R25, R25.H1 ;  /* 0x00000019ff19723e */ /* 0x000fc600030004ff */
[C---:B--2---:R-:W-:Y:S01]  /*4dca0*/  HMMA.16816.F32 R20, R16.reuse, R26, R20 ;  /* 0x0000001a1014723c */ /* 0x044fe20000001814 */
[----:B------:R-:W-:Y:S05]  /*4dcb0*/  STL.64 [R1+0x65a8], R28 ;  /* 0x0065a81c01007387 */ /* 0x000fea0000100a00 */
[C---:B---3--:R-:W-:Y:S06]  /*4dcc0*/  HMMA.16816.F32 R4, R16.reuse, R24, R4 ;  /* 0x000000181004723c */ /* 0x048fec0000001804 */
[----:B----4-:R-:W-:-:S15]  /*4dcd0*/  HMMA.16816.F32 R8, R16, R28, R8 ;  /* 0x0000001c1008723c */ /* 0x010fde0000001808 */
[----:B------:R-:W-:-:S08]  /*4dce0*/  NOP ;  /* 0x0000000000007918 */ /* 0x000fd00000000000 */
[----:B------:R0:W-:Y:S04]  /*4dcf0*/  STL.64 [R1+0x9b0], R8 ;  /* 0x0009b00801007387 */ /* 0x0001e80000100a00 */
[----:B------:R1:W-:Y:S04]  /*4dd00*/  STL.64 [R1+0x9b8], R10 ;  /* 0x0009b80a01007387 */ /* 0x0003e80000100a00 */
[----:B------:R-:W2:Y:S04]  /*4dd10*/  LDL.LU R12, [R1+0xb80] ;  /* 0x000b8000010c7983 */ /* 0x000ea80000300800 */
[----:B------:R-:W3:Y:S04]  /*4dd20*/  LDL.LU R13, [R1+0xb84] ;  /* 0x000b8400010d7983 */ /* 0x000ee80000300800 */
[----:B0-----:R-:W4:Y:S04]  /*4dd30*/  LDL.LU R8, [R1+0xd0] ;  /* 0x0000d00001087983 */ /* 0x001f280000300800 */
[----:B------:R-:W4:Y:S04]  /*4dd40*/  LDL.LU R9, [R1+0xd4] ;  /* 0x0000d40001097983 */ /* 0x000f280000300800 */
[----:B-1----:R-:W4:Y:S04]  /*4dd50*/  LDL.LU R10, [R1+0xd8] ;  /* 0x0000d800010a7983 */ /* 0x002f280000300800 */
[----:B------:R-:W4:Y:S04]  /*4dd60*/  LDL.LU R11, [R1+0xdc] ;  /* 0x0000dc00010b7983 */ /* 0x000f280000300800 */
        /* <DEDUP_REMOVED lines=8> */
[----:B------:R-:W-:Y:S04]  /*4ddf0*/  STL.64 [R1+0x6558], R26 ;  /* 0x0065581a01007387 */ /* 0x000fe80000100a00 */
[----:B------:R0:W-:Y:S04]  /*4de00*/  STL.64 [R1+0x6550], R24 ;  /* 0x0065501801007387 */ /* 0x0001e80000100a00 */
[----:B0-----:R-:W3:Y:S04]  /*4de10*/  LDL.LU R24, [R1+0xc0] ;  /* 0x0000c00001187983 */ /* 0x001ee80000300800 */
[----:B------:R-:W3:Y:S04]  /*4de20*/  LDL.LU R25, [R1+0xc4] ;  /* 0x0000c40001197983 */ /* 0x000ee80000300800 */
[----:B------:R-:W3:Y:S04]  /*4de30*/  LDL.LU R26, [R1+0xc8] ;  /* 0x0000c800011a7983 */ /* 0x000ee80000300800 */
[----:B------:R-:W3:Y:S01]  /*4de40*/  LDL.LU R27, [R1+0xcc] ;  /* 0x0000cc00011b7983 */ /* 0x000ee20000300800 */
[----:B--2---:R-:W-:-:S02]  /*4de50*/  F2FP.F16.E5M2.UNPACK_B R22, R22.H1 ;  /* 0x00000016ff16723e */ /* 0x004fc400030004ff */
[----:B------:R-:W-:-:S07]  /*4de60*/  F2FP.F16.E5M2.UNPACK_B R23, R23.H1 ;  /* 0x00000017ff17723e */ /* 0x000fce00030004ff */
[----:B----4-:R-:W-:-:S15]  /*4de70*/  HMMA.16816.F32 R4, R16, R22, R4 ;  /* 0x000000161004723c */ /* 0x010fde0000001804 */
[----:B------:R-:W-:-:S08]  /*4de80*/  NOP ;  /* 0x0000000000007918 */ /* 0x000fd00000000000 */
[----:B------:R0:W-:Y:S04]  /*4de90*/  STL.64 [R1+0xa10], R4 ;  /* 0x000a100401007387 */ /* 0x0001e80000100a00 */
[----:B------:R-:W-:Y:S04]  /*4dea0*/  STL.64 [R1+0xa18], R6 ;  /* 0x000a180601007387 */ /* 0x000fe80000100a00 */
[----:B0-----:R-:W2:Y:S01]  /*4deb0*/  LDL.LU.64 R4, [R1+0x6618] ;  /* 0x0066180001047983 */ /* 0x001ea20000300a00 */
[----:B---3--:R-:W-:Y:S02]  /*4dec0*/  F2FP.F16.E5M2.UNPACK_B R20, R20.H1 ;  /* 0x00000014ff14723e */ /* 0x008fe400030004ff */
[----:B------:R-:W-:-:S07]  /*4ded0*/  F2FP.F16.E5M2.UNPACK_B R21, R21.H1 ;  /* 0x00000015ff15723e */ /* 0x000fce00030004ff */
[----:B------:R-:W-:-:S15]  /*4dee0*/  HMMA.16816.F32 R24, R16, R20, R24 ;  /* 0x000000141018723c */ /* 0x000fde0000001818 */
[----:B------:R-:W-:-:S08]  /*4def0*/  NOP ;  /* 0x0000000000007918 */ /* 0x000fd00000000000 */
[----:B------:R0:W-:Y:S04]  /*4df00*/  STL.64 [R1+0xa20], R24 ;  /* 0x000a201801007387 */ /* 0x0001e80000100a00 */
[----:B------:R2:W-:Y:S01]  /*4df10*/  STL.64 [R1+0xa28], R26 ;  /* 0x000a281a01007387 */ /* 0x0005e20000100a00 */
[----:B0-----:R-:W-:Y:S02]  /*4df20*/  IMAD.MOV.U32 R24, RZ, RZ, R3 ;  /* 0x000000ffff187224 */ /* 0x001fe400078e0003 */
[----:B------:R-:W-:Y:S02]  /*4df30*/  IMAD.MOV.U32 R25, RZ, RZ, R2 ;  /* 0x000000ffff197224 */ /* 0x000fe400078e0002 */
[----:B--2---:R-:W-:Y:S02]  /*4df40*/  IMAD.MOV.U32 R26, RZ, RZ, R5 ;  /* 0x000000ffff1a7224 */ /* 0x004fe400078e0005 */
[----:B------:R-:W-:-:S05]  /*4df50*/  IMAD.MOV.U32 R27, RZ, RZ, R4 ;  /* 0x000000ffff1b7224 */ /* 0x000fca00078e0004 */
[----:B------:R-:W-:Y:S04]  /*4df60*/  STL.64 [R1+0x65a0], R26 ;  /* 0x0065a01a01007387 */ /* 0x000fe80000100a00 */
[----:B------:R-:W-:Y:S04]  /*4df70*/  STL.64 [R1+0x6598], R24 ;  /* 0x0065981801007387 */ /* 0x000fe80000100a00 */
[----:B------:R-:W-:Y:S04]  /*4df80*/  STL.64 [R1+0x6538], R22 ;  /* 0x0065381601007387 */ /* 0x000fe80000100a00 */
[----:B------:R0:W-:Y:S04]  /*4df90*/  STL.64 [R1+0x6530], R20 ;  /* 0x0065301401007387 */ /* 0x0001e80000100a00 */
[----:B0-----:R-:W2:Y:S04]  /*4dfa0*/  LDL.LU R20, [R1+0x270] ;  /* 0x0002700001147983 */ /* 0x001ea80000300800 */
[----:B------:R-:W2:Y:S04]  /*4dfb0*/  LDL.LU R21, [R1+0x274] ;  /* 0x0002740001157983 */ /* 0x000ea80000300800 */
[----:B------:R-:W3:Y:S04]  /*4dfc0*/  LDL.LU R22, [R1+0x278] ;  /* 0x0002780001167983 */ /* 0x000ee80000300800 */
[----:B------:R-:W3:Y:S01]  /*4dfd0*/  LDL.LU R23, [R1+0x27c] ;  /* 0x00027c0001177983 */ /* 0x000ee20000300800 */
[----:B------:R-:W-:-:S02]  /*4dfe0*/  F2FP.F16.E5M2.UNPACK_B R14, R14.H1 ;  /* 0x0000000eff0e723e */ /* 0x000fc400030004ff */
[----:B------:R-:W-:-:S07]  /*4dff0*/  F2FP.F16.E5M2.UNPACK_B R15, R15.H1 ;  /* 0x0000000fff0f723e */ /* 0x000fce00030004ff */
[----:B------:R-:W-:Y:S01]  /*4e000*/  HMMA.16816.F32 R4, R16, R14, R8 ;  /* 0x0000000e1004723c */ /* 0x000fe20000001808 */
[----:B------:R-:W-:Y:S02]  /*4e010*/  F2FP.F16.E5M2.UNPACK_B R12, R12.H1 ;  /* 0x0000000cff0c723e */ /* 0x000fe400030004ff */
[----:B------:R-:W-:Y:S01]  /*4e020*/  F2FP.F16.E5M2.UNPACK_B R13, R13.H1 ;  /* 0x0000000dff0d723e */ /* 0x000fe200030004ff */
[----:B---3--:R-:W-:Y:S04]  /*4e030*/  STL.64 [R1+0x65b8], R22 ;  /* 0x0065b81601007387 */ /* 0x008fe80000100a00 */
[----:B--2---:R0:W-:Y:S04]  /*4e040*/  STL.64 [R1+0x65b0], R20 ;  /* 0x0065b01401007387 */ /* 0x0041e80000100a00 */
[----:B------:R-:W-:Y:S04]  /*4e050*/  STL [R1+0x6608], R12 ;  /* 0x0066080c01007387 */ /* 0x000fe80000100800 */
[----:B------:R-:W-:Y:S04]  /*4e060*/  STL [R1+0x660c], R13 ;  /* 0x00660c0d01007387 */ /* 0x000fe80000100800 */
[----:B------:R-:W-:Y:S04]  /*4e070*/  STL [R1+0x6610], R15 ;  /* 0x0066100f01007387 */ /* 0x000fe80000100800 */
[----:B0-----:R-:W2:Y:S04]  /*4e080*/  LDL.LU R20, [R1+0x2a0] ;  /* 0x0002a00001147983 */ /* 0x001ea80000300800 */
[----:B------:R-:W-:Y:S04]  /*4e090*/  STL.64 [R1+0xa30], R4 ;  /* 0x000a300401007387 */ /* 0x000fe80000100a00 */
[----:B------:R-:W-:Y:S04]  /*4e0a0*/  STL.64 [R1+0xa38], R6 ;  /* 0x000a380601007387 */ /* 0x000fe80000100a00 */
[----:B------:R-:W2:Y:S04]  /*4e0b0*/  LDL.LU R21, [R1+0x2a4] ;  /* 0x0002a40001157983 */ /* 0x000ea80000300800 */
[----:B------:R-:W3:Y:S04]  /*4e0c0*/  LDL.LU R22, [R1+0x2a8] ;  /* 0x0002a80001167983 */ /* 0x000ee80000300800 */
[----:B------:R-:W3:Y:S04]  /*4e0d0*/  LDL.LU R23, [R1+0x2ac] ;  /* 0x0002ac0001177983 */ /* 0x000ee80000300800 */
[----:B---3--:R-:W-:Y:S04]  /*4e0e0*/  STL.64 [R1+0x65c8], R22 ;  /* 0x0065c81601007387 */ /* 0x008fe80000100a00 */
[----:B--2---:R0:W-:Y:S04]  /*4e0f0*/  STL.64 [R1+0x65c0], R20 ;  /* 0x0065c01401007387 */ /* 0x0041e80000100a00 */
[----:B0-----:R-:W2:Y:S04]  /*4e100*/  LDL.LU R20, [R1+0x2d0] ;  /* 0x0002d00001147983 */ /* 0x001ea80000300800 */
[----:B------:R-:W2:Y:S04]  /*4e110*/  LDL.LU R21, [R1+0x2d4] ;  /* 0x0002d40001157983 */ /* 0x000ea80000300800 */
[----:B------:R-:W3:Y:S04]  /*4e120*/  LDL.LU R22, [R1+0x2d8] ;  /* 0x0002d80001167983 */ /* 0x000ee80000300800 */
        /* <DEDUP_REMOVED lines=17> */
[----:B---3--:R-:W-:Y:S04]  /*4e240*/  STL.64 [R1+0x65d8], R22 ;  /* 0x0065d81601007387 */ /* 0x008fe80000100a00 */
[----:B--2---:R0:W-:Y:S04]  /*4e250*/  STL.64 [R1+0x65d0], R20 ;  /* 0x0065d01401007387 */ /* 0x0041e80000100a00 */
[----:B0-----:R-:W2:Y:S04]  /*4e260*/  LDL.LU R20, [R1+0x2e0] ;  /* 0x0002e00001147983 */ /* 0x001ea80000300800 */
        /* <DEDUP_REMOVED lines=8> */
[----:B------:R-:W3:Y:S01]  /*4e2f0*/  LDL.LU R23, [R1+0xfc] ;  /* 0x0000fc0001177983 */ /* 0x000ee20000300800 */
[----:B----4-:R-:W-:-:S02]  /*4e300*/  IMAD R4, R4, 0x100, R15 ;  /* 0x0000010004047824 */ /* 0x010fc400078e020f */
[----:B------:R-:W-:Y:S02]  /*4e310*/  IMAD R5, R5, 0x100, R13 ;  /* 0x0000010005057824 */ /* 0x000fe400078e020d */
[----:B------:R-:W-:Y:S01]  /*4e320*/  IMAD R6, R6, 0x100, R12 ;  /* 0x0000010006067824 */ /* 0x000fe200078e020c */
        /* <DEDUP_REMOVED lines=8> */
[----:B------:R-:W3:Y:S04]  /*4e3b0*/  LDL.LU R26, [R1+0x298] ;  /* 0x00029800011a7983 */ /* 0x000ee80000300800 */
[----:B------:R-:W3:Y:S04]  /*4e3c0*/  LDL.LU R27, [R1+0x29c] ;  /* 0x00029c00011b7983 */ /* 0x000ee80000300800 */
[----:B------:R-:W4:Y:S04]  /*4e3d0*/  LDL.LU R15, [R1+0x6610] ;  /* 0x00661000010f7983 */ /* 0x000f280000300800 */
[----:B------:R-:W2:Y:S04]  /*4e3e0*/  LDL.LU R13, [R1+0x660c] ;  /* 0x00660c00010d7983 */ /* 0x000ea80000300800 */
[----:B------:R-:W2:Y:S02]  /*4e3f0*/  LDL.LU R12, [R1+0x6608] ;  /* 0x00660800010c7983 */ /* 0x000ea40000300800 */
[----:B--2---:R-:W-:-:S15]  /*4e400*/  HMMA.16816.F32 R20, R16, R12, R20 ;  /* 0x0000000c1014723c */ /* 0x004fde0000001814 */
[----:B------:R-:W-:-:S08]  /*4e410*/  NOP ;  /* 0x0000000000007918 */ /* 0x000fd00000000000 */
[----:B------:R-:W-:Y:S04]  /*4e420*/  STL.64 [R1+0xa60], R20 ;  /* 0x000a601401007387 */ /* 0x000fe80000100a00 */
[----:B------:R0:W-:Y:S04]  /*4e430*/  STL.64 [R1+0xa68], R22 ;  /* 0x000a681601007387 */ /* 0x0001e80000100a00 */
[----:B0-----:R-:W2:Y:S04]  /*4e440*/  LDL.LU.64 R22, [R1+0x6600] ;  /* 0x0066000001167983 */ /* 0x001ea80000300a00 */
[----:B------:R-:W2:Y:S01]  /*4e450*/  LDL.LU.64 R20, [R1+0x65f8] ;  /* 0x0065f80001147983 */ /* 0x000ea20000300a00 */
[----:B------:R-:W-:-:S02]  /*4e460*/  F2FP.F16.E5M2.UNPACK_B R10, R10.H1 ;  /* 0x0000000aff0a723e */ /* 0x000fc400030004ff */
[----:B------:R-:W-:Y:S01]  /*4e470*/  F2FP.F16.E5M2.UNPACK_B R11, R11.H1 ;  /* 0x0000000bff0b723e */ /* 0x000fe200030004ff */
[----:B----4-:R-:W-:Y:S04]  /*4e480*/  STL.64 [R1+0x6518], R14 ;  /* 0x0065180e01007387 */ /* 0x010fe80000100a00 */
[----:B------:R0:W-:Y:S01]  /*4e490*/  STL.64 [R1+0x6510], R12 ;  /* 0x0065100c01007387 */ /* 0x0001e20000100a00 */
[----:B------:R-:W-:-:S03]  /*4e4a0*/  IMAD R7, R7, 0x100, R0 ;  /* 0x0000010007077824 */ /* 0x000fc600078e0200 */
[----:B0-----:R-:W4:Y:S04]  /*4e4b0*/  LDL.LU R12, [R1+0x280] ;  /* 0x00028000010c7983 */ /* 0x001f280000300800 */
[----:B------:R-:W4:Y:S04]  /*4e4c0*/  LDL.LU R13, [R1+0x284] ;  /* 0x00028400010d7983 */ /* 0x000f280000300800 */
[----:B------:R-:W4:Y:S04]  /*4e4d0*/  LDL.LU R14, [R1+0x288] ;  /* 0x00028800010e7983 */ /* 0x000f280000300800 */
[----:B------:R-:W4:Y:S04]  /*4e4e0*/  LDL.LU R15, [R1+0x28c] ;  /* 0x00028c00010f7983 */ /* 0x000f280000300800 */
[----:B------:R-:W4:Y:S01]  /*4e4f0*/  LDL.LU R0, [R1+0x65f0] ;  /* 0x0065f00001007983 */ /* 0x000f220000300800 */
        /* <DEDUP_REMOVED lines=8> */
[----:B------:R-:W-:Y:S06]  /*4e580*/  STL [R1+0x64e8], R11 ;  /* 0x0064e80b01007387 */ /* 0x000fec0000100800 */
[----:B--2---:R-:W-:-:S15]  /*4e590*/  HMMA.16816.F32 R20, R16, R8, R20 ;  /* 0x000000081014723c */ /* 0x004fde0000001814 */
[----:B------:R-:W-:-:S08]  /*4e5a0*/  NOP ;  /* 0x0000000000007918 */ /* 0x000fd00000000000 */
[----:B------:R-:W-:Y:S04]  /*4e5b0*/  STL.64 [R1+0xac0], R20 ;  /* 0x000ac01401007387 */ /* 0x000fe80000100a00 */
[----:B------:R0:W-:Y:S04]  /*4e5c0*/  STL.64 [R1+0xac8], R22 ;  /* 0x000ac81601007387 */ /* 0x0001e80000100a00 */
[----:B0-----:R-:W2:Y:S04]  /*4e5d0*/  LDL.LU.64 R22, [R1+0x65d8] ;  /* 0x0065d80001167983 */ /* 0x001ea80000300a00 */
[----:B------:R-:W2:Y:S01]  /*4e5e0*/  LDL.LU.64 R20, [R1+0x65d0] ;  /* 0x0065d00001147983 */ /* 0x000ea20000300a00 */
[----:B------:R-:W-:-:S02]  /*4e5f0*/  F2FP.F16.E5M2.UNPACK_B R2, R2.H1 ;  /* 0x00000002ff02723e */ /* 0x000fc400030004ff */
[----:B------:R-:W-:Y:S02]  /*4e600*/  F2FP.F16.E5M2.UNPACK_B R3, R3.H1 ;  /* 0x00000003ff03723e */ /* 0x000fe400030004ff */
[----:B------:R-:W-:-:S05]  /*4e610*/  F2FP.F16.E5M2.UNPACK_B R28, R28.H1 ;  /* 0x0000001cff1c723e */ /* 0x000fca00030004ff */
[----:B------:R-:W-:Y:S01]  /*4e620*/  STL [R1+0x20], R28 ;  /* 0x0000201c01007387 */ /* 0x000fe20000100800 */
[----:B--2---:R-:W-:-:S15]  /*4e630*/  HMMA.16816.F32 R20, R16, R2, R20 ;  /* 0x000000021014723c */ /* 0x004fde0000001814 */
[----:B------:R-:W-:-:S08]  /*4e640*/  NOP ;  /* 0x0000000000007918 */ /* 0x000fd00000000000 */
[----:B------:R-:W-:Y:S04]  /*4e650*/  STL.64 [R1+0xab0], R20 ;  /* 0x000ab01401007387 */ /* 0x000fe80000100a00 */
[----:B------:R0:W-:Y:S04]  /*4e660*/  STL.64 [R1+0xab8], R22 ;  /* 0x000ab81601007387 */ /* 0x0001e80000100a00 */
[----:B0-----:R-:W2:Y:S04]  /*4e670*/  LDL.LU.64 R22, [R1+0x65c8] ;  /* 0x0065c80001167983 */ /* 0x001ea80000300a00 */
[----:B------:R-:W2:Y:S01]  /*4e680*/  LDL.LU.64 R20, [R1+0x65c0] ;  /* 0x0065c00001147983 */ /* 0x000ea20000300a00 */
[----:B------:R-:W-:-:S05]  /*4e690*/  F2FP.F16.E5M2.UNPACK_B R29, R29.H1 ;  /* 0x0000001dff1d723e */ /* 0x000fca00030004ff */
[----:B------:R0:W-:Y:S02]  /*4e6a0*/  STL [R1+0x24], R29 ;  /* 0x0000241d01007387 */ /* 0x0001e40000100800 */
[----:B--2---:R-:W-:Y:S02]  /*4e6b0*/  HMMA.16816.F32 R16, R16, R28, R20 ;  /* 0x0000001c1010723c */ /* 0x004fe40000001814 */
[----:B------:R-:W2:Y:S04]  /*4e6c0*/  LDL.LU.64 R22, [R1+0x65b8] ;  /* 0x0065b80001167983 */ /* 0x000ea80000300a00 */
[----:B------:R-:W2:Y:S04]  /*4e6d0*/  LDL.LU.64 R20, [R1+0x65b0] ;  /* 0x0065b00001147983 */ /* 0x000ea80000300a00 */
[----:B0-----:R-:W4:-:S13]  /*4e6e0*/  LDL.LU.64 R28, [R1+0x65a8] ;  /* 0x0065a800011c7983 */ /* 0x001f1a0000300a00 */
[----:B------:R-:W-:Y:S04]  /*4e6f0*/  STL.64 [R1+0xa80], R16 ;  /* 0x000a801001007387 */ /* 0x000fe80000100a00 */
[----:B------:R0:W-:Y:S04]  /*4e700*/  STL.64 [R1+0xa88], R18 ;  /* 0x000a881201007387 */ /* 0x0001e80000100a00 */
[----:B0-----:R-:W3:Y:S04]  /*4e710*/  LDL R18, [R1+0x28] ;  /* 0x0000280001127983 */ /* 0x001ee80000100800 */
[----:B------:R-:W3:Y:S01]  /*4e720*/  LDL R19, [R1+0x2c] ;  /* 0x00002c0001137983 */ /* 0x000ee20000100800 */
[----:B------:R-:W-:-:S02]  /*4e730*/  F2FP.F16.E5M2.UNPACK_B R4, R4 ;  /* 0x00000004ff04723e */ /* 0x000fc400020004ff */
[----:B------:R-:W-:Y:S02]  /*4e740*/  F2FP.F16.E5M2.UNPACK_B R5, R5 ;  /* 0x00000005ff05723e */ /* 0x000fe400020004ff */
[----:B------:R-:W-:Y:S02]  /*4e750*/  F2FP.F16.E5M2.UNPACK_B R6, R6 ;  /* 0x00000006ff06723e */ /* 0x000fe400020004ff */
[----:B------:R-:W-:-:S07]  /*4e760*/  F2FP.F16.E5M2.UNPACK_B R7, R7 ;  /* 0x00000007ff07723e */ /* 0x000fce00020004ff */
[----:B---3--:R-:W-:Y:S01]  /*4e770*/  HMMA.16816.F32 R16, R4, R18, R24 ;  /* 0x000000120410723c */ /* 0x008fe20000001818 */
[----:B------:R-:W2:Y:S04]  /*4e780*/  LDL.LU.64 R26, [R1+0x65a0] ;  /* 0x0065a000011a7983 */ /* 0x000ea80000300a00 */
[----:B------:R-:W4:-:S15]  /*4e790*/  LDL.LU.64 R24, [R1+0x6598] ;  /* 0x0065980001187983 */ /* 0x000f1e0000300a00 */
[----:B------:R-:W-:-:S03]  /*4e7a0*/  NOP ;  /* 0x0000000000007918 */ /* 0x000fc60000000000 */
[----:B------:R-:W-:Y:S04]  /*4e7b0*/  STL.64 [R1+0xa70], R16 ;  /* 0x000a701001007387 */ /* 0x000fe80000100a00 */
[----:B------:R2:W-:Y:S02]  /*4e7c0*/  STL.64 [R1+0xa78], R18 ;  /* 0x000a781201007387 */ /* 0x0005e40000100a00 */
[C---:B--2---:R-:W-:Y:S06]  /*4e7d0*/  HMMA.16816.F32 R16, R4.reuse, R26, R20 ;  /* 0x0000001a0410723c */ /* 0x044fec0000001814 */
[----:B----4-:R-:W-:-:S15]  /*4e7e0*/  HMMA.16816.F32 R12, R4, R24, R12 ;  /* 0x00000018040c723c */ /* 0x010fde000000180c */
[----:B------:R-:W-:-:S08]  /*4e7f0*/  NOP ;  /* 0x0000000000007918 */ /* 0x000fd00000000000 */
[----:B------:R0:W-:Y:S04]  /*4e800*/  STL.64 [R1+0xa50], R12 ;  /* 0x000a500c01007387 */ /* 0x0001e80000100a00 */
[----:B------:R1:W-:Y:S04]  /*4e810*/  STL.64 [R1+0xa58], R14 ;  /* 0x000a580e01007387 */ /* 0x0003e80000100a00 */
[----:B0-----:R-:W2:Y:S04]  /*4e820*/  LDL.LU R12, [R1+0x200] ;  /* 0x00020000010c7983 */ /* 0x001ea80000300800 */
[----:B------:R-:W-:Y:S04]  /*4e830*/  STL.64 [R1+0xa40], R16 ;  /* 0x000a401001007387 */ /* 0x000fe80000100a00 */
[----:B------:R-:W-:Y:S04]  /*4e840*/  STL.64 [R1+0xa48], R18 ;  /* 0x000a481201007387 */ /* 0x000fe80000100a00 */
[----:B------:R-:W2:Y:S04]  /*4e850*/  LDL.LU R13, [R1+0x204] ;  /* 0x00020400010d7983 */ /* 0x000ea80000300800 */
[----:B-1----:R-:W3:Y:S04]  /*4e860*/  LDL.LU R14, [R1+0x208] ;  /* 0x00020800010e7983 */ /* 0x002ee80000300800 */
[----:B------:R-:W3:Y:S04]  /*4e870*/  LDL.LU R15, [R1+0x20c] ;  /* 0x00020c00010f7983 */ /* 0x000ee80000300800 */
[----:B------:R-:W4:Y:S04]  /*4e880*/  LDL.LU R20, [R1+0x220] ;  /* 0x0002200001147983 */ /* 0x000f280000300800 */
[----:B------:R-:W4:Y:S04]  /*4e890*/  LDL.LU R21, [R1+0x224] ;  /* 0x0002240001157983 */ /* 0x000f280000300800 */
[----:B------:R-:W2:Y:S04]  /*4e8a0*/  LDL.LU R22, [R1+0x228] ;  /* 0x0002280001167983 */ /* 0x000ea80000300800 */
[----:B------:R-:W2:Y:S04]  /*4e8b0*/  LDL.LU R23, [R1+0x22c] ;  /* 0x00022c0001177983 */ /* 0x000ea80000300800 */
[----:B------:R-:W3:Y:S04]  /*4e8c0*/  LDL.LU R24, [R1+0x240] ;  /* 0x0002400001187983 */ /* 0x000ee80000300800 */
[----:B------:R-:W3:Y:S04]  /*4e8d0*/  LDL.LU R25, [R1+0x244] ;  /* 0x0002440001197983 */ /* 0x000ee80000300800 */
[----:B------:R-:W4:Y:S04]  /*4e8e0*/  LDL.LU R26, [R1+0x248] ;  /* 0x00024800011a7983 */ /* 0x000f280000300800 */
[----:B------:R-:W4:Y:S04]  /*4e8f0*/  LDL.LU R27, [R1+0x24c] ;  /* 0x00024c00011b7983 */ /* 0x000f280000300800 */
[----:B----4-:R0:W-:Y:S04]  /*4e900*/  STL.64 [R1+0x6568], R26 ;  /* 0x0065681a01007387 */ /* 0x0101e80000100a00 */
[----:B0-----:R-:W4:Y:S04]  /*4e910*/  LDL R26, [R1] ;  /* 0x00000000011a7983 */ /* 0x001f280000100800 */
[----:B------:R-:W4:Y:S04]  /*4e920*/  LDL R27, [R1+0x4] ;  /* 0x00000400011b7983 */ /* 0x000f280000100800 */
[----:B---3--:R-:W-:Y:S04]  /*4e930*/  STL.64 [R1+0x6560], R24 ;  /* 0x0065601801007387 */ /* 0x008fe80000100a00 */
[----:B----4-:R-:W-:Y:S04]  /*4e940*/  STL.64 [R1+0x6580], R26 ;  /* 0x0065801a01007387 */ /* 0x010fe80000100a00 */
[----:B--2---:R-:W-:Y:S04]  /*4e950*/  STL.64 [R1+0x6548], R22 ;  /* 0x0065481601007387 */ /* 0x004fe80000100a00 */
[----:B------:R0:W-:Y:S04]  /*4e960*/  STL.64 [R1+0x6540], R20 ;  /* 0x0065401401007387 */ /* 0x0001e80000100a00 */
[----:B0-----:R-:W2:Y:S04]  /*4e970*/  LDL.LU R20, [R1+0x230] ;  /* 0x0002300001147983 */ /* 0x001ea80000300800 */
[----:B------:R-:W2:Y:S04]  /*4e980*/  LDL.LU R21, [R1+0x234] ;  /* 0x0002340001157983 */ /* 0x000ea80000300800 */
[----:B------:R-:W3:Y:S04]  /*4e990*/  LDL.LU R22, [R1+0x238] ;  /* 0x0002380001167983 */ /* 0x000ee80000300800 */
[----:B------:R-:W3:Y:S04]  /*4e9a0*/  LDL.LU R23, [R1+0x23c] ;  /* 0x00023c0001177983 */ /* 0x000ee80000300800 */
[----:B------:R-:W4:Y:S04]  /*4e9b0*/  LDL R24, [R1+0x8] ;  /* 0x0000080001187983 */ /* 0x000f280000100800 */
        /* <DEDUP_REMOVED lines=8> */
[----:B0-----:R-:W4:Y:S04]  /*4ea40*/  LDL.LU R20, [R1+0x260] ;  /* 0x0002600001147983 */ /* 0x001f280000300800 */
[----:B------:R-:W4:Y:S04]  /*4ea50*/  LDL.LU R21, [R1+0x264] ;  /* 0x0002640001157983 */ /* 0x000f280000300800 */
[----:B------:R-:W4:Y:S04]  /*4ea60*/  LDL.LU R22, [R1+0x268] ;  /* 0x0002680001167983 */ /* 0x000f280000300800 */
[----:B------:R-:W4:Y:S04]  /*4ea70*/  LDL.LU R23, [R1+0x26c] ;  /* 0x00026c0001177983 */ /* 0x000f280000300800 */
[----:B------:R-:W-:Y:S04]  /*4ea80*/  STL.64 [R1+0x6528], R14 ;  /* 0x0065280e01007387 */ /* 0x000fe80000100a00 */
[----:B------:R0:W-:Y:S04]  /*4ea90*/  STL.64 [R1+0x6520], R12 ;  /* 0x0065200c01007387 */ /* 0x0001e80000100a00 */
[----:B0-----:R-:W2:Y:S04]  /*4eaa0*/  LDL.LU R12, [R1+0x210] ;  /* 0x00021000010c7983 */ /* 0x001ea80000300800 */
[----:B------:R-:W2:Y:S04]  /*4eab0*/  LDL.LU R13, [R1+0x214] ;  /* 0x00021400010d7983 */ /* 0x000ea80000300800 */
[----:B------:R-:W2:Y:S04]  /*4eac0*/  LDL.LU R14, [R1+0x218] ;  /* 0x00021800010e7983 */ /* 0x000ea80000300800 */
[----:B------:R-:W2:Y:S04]  /*4ead0*/  LDL.LU R15, [R1+0x21c] ;  /* 0x00021c00010f7983 */ /* 0x000ea80000300800 */
[----:B------:R-:W3:Y:S01]  /*4eae0*/  LDL.LU R11, [R1+0xef0] ;  /* 0x000ef000010b7983 */ /* 0x000ee20000300800 */
[----:B------:R-:W-:-:S03]  /*4eaf0*/  IMAD.MOV.U32 R25, RZ, RZ, R0 ;  /* 0x000000ffff197224 */ /* 0x000fc600078e0000 */
[----:B---3--:R-:W-:Y:S04]  /*4eb00*/  STL.64 [R1+0x64f8], R10 ;  /* 0x0064f80a01007387 */ /* 0x008fe80000100a00 */
[----:B------:R0:W-:Y:S04]  /*4eb10*/  STL.64 [R1+0x64f0], R8 ;  /* 0x0064f00801007387 */ /* 0x0001e80000100a00 */
[----:B0-----:R-:W3:Y:S04]  /*4eb20*/  LDL.LU R8, [R1+0x1e0] ;  /* 0x0001e00001087983 */ /* 0x001ee80000300800 */
[----:B------:R-:W3:Y:S04]  /*4eb30*/  LDL.LU R9, [R1+0x1e4] ;  /* 0x0001e40001097983 */ /* 0x000ee80000300800 */
[----:B------:R-:W2:Y:S04]  /*4eb40*/  LDL.LU R10, [R1+0x1e8] ;  /* 0x0001e800010a7983 */ /* 0x000ea80000300800 */
[----:B------:R-:W2:Y:S01]  /*4eb50*/  LDL.LU R11, [R1+0x1ec] ;  /* 0x0001ec00010b7983 */ /* 0x000ea20000300800 */
[C---:B----4-:R-:W-:Y:S03]  /*4eb60*/  HMMA.16816.F32 R24, R4.reuse, R24, R20 ;  /* 0x000000180418723c */ /* 0x050fe60000001814 */
[----:B--2---:R-:W-:Y:S04]  /*4eb70*/  STL.64 [R1+0x6508], R10 ;  /* 0x0065080a01007387 */ /* 0x004fe80000100a00 */
[----:B---3--:R0:W-:Y:S04]  /*4eb80*/  STL.64 [R1+0x6500], R8 ;  /* 0x0065000801007387 */ /* 0x0081e80000100a00 */
[----:B0-----:R-:W2:Y:S04]  /*4eb90*/  LDL.LU R8, [R1+0x1f0] ;  /* 0x0001f00001087983 */ /* 0x001ea80000300800 */
[----:B------:R-:W2:Y:S04]  /*4eba0*/  LDL.LU R9, [R1+0x1f4] ;  /* 0x0001f40001097983 */ /* 0x000ea80000300800 */
[----:B------:R-:W2:Y:S04]  /*4ebb0*/  LDL.LU R10, [R1+0x1f8] ;  /* 0x0001f800010a7983 */ /* 0x000ea80000300800 */
[----:B------:R-:W2:Y:S04]  /*4ebc0*/  LDL.LU R11, [R1+0x1fc] ;  /* 0x0001fc00010b7983 */ /* 0x000ea80000300800 */
[----:B------:R-:W3:Y:S04]  /*4ebd0*/  LDL.LU R16, [R1+0xeec] ;  /* 0x000eec0001107983 */ /* 0x000ee80000300800 */
[----:B------:R-:W4:Y:S04]  /*4ebe0*/  LDL.LU R17, [R1+0xef4] ;  /* 0x000ef40001117983 */ /* 0x000f280000300800 */
[----:B------:R-:W4:Y:S04]  /*4ebf0*/  LDL.LU R18, [R1+0xefc] ;  /* 0x000efc0001127983 */ /* 0x000f280000300800 */
[----:B------:R-:W4:Y:S04]  /*4ec00*/  LDL.LU R19, [R1+0xf08] ;  /* 0x000f080001137983 */ /* 0x000f280000300800 */
[----:B------:R-:W4:Y:S04]  /*4ec10*/  LDL.LU R0, [R1+0xf04] ;  /* 0x000f040001007983 */ /* 0x000f280000300800 */
        /* <DEDUP_REMOVED lines=20> */
[----:B0-----:R-:W4:Y:S04]  /*4ed60*/  LDL.LU R28, [R1+0xef8] ;  /* 0x000ef800011c7983 */ /* 0x001f280000300800 */
[----:B------:R-:W4:Y:S01]  /*4ed70*/  LDL.LU R29, [R1+0xf00] ;  /* 0x000f0000011d7983 */ /* 0x000f220000300800 */
        /* <DEDUP_REMOVED lines=14> */
[----:B0-----:R-:W4:Y:S04]  /*4ee60*/  LDL.LU R24, [R1+0x2b0] ;  /* 0x0002b00001187983 */ /* 0x001f280000300800 */
[----:B------:R-:W4:Y:S04]  /*4ee70*/  LDL.LU R25, [R1+0x2b4] ;  /* 0x0002b40001197983 */ /* 0x000f280000300800 */
[----:B------:R-:W4:Y:S04]  /*4ee80*/  LDL.LU R26, [R1+0x2b8] ;  /* 0x0002b800011a7983 */ /* 0x000f280000300800 */
        /* <DEDUP_REMOVED lines=33> */
[----:B0-----:R-:W3:Y:S04]  /*4f0a0*/  LDL.LU R12, [R1+0x1d0] ;  /* 0x0001d000010c7983 */ /* 0x001ee80000300800 */
[----:B------:R-:W3:Y:S04]  /*4f0b0*/  LDL.LU R13, [R1+0x1d4] ;  /* 0x0001d400010d7983 */ /* 0x000ee80000300800 */
[----:B------:R-:W3:Y:S04]  /*4f0c0*/  LDL.LU R14, [R1+0x1d8] ;  /* 0x0001d800010e7983 */ /* 0x000ee80000300800 */
[----:B------:R-:W3:Y:S01]  /*4f0d0*/  LDL.LU R15, [R1+0x1dc] ;  /* 0x0001dc00010f7983 */ /* 0x000ee20000300800 */
[----:B--2---:R-:W-:-:S03]  /*4f0e0*/  IMAD R16, R16, 0x100, R11 ;  /* 0x0000010010107824 */ /* 0x004fc600078e020b */
[----:B------:R-:W3:Y:S04]  /*4f0f0*/  LDL.LU R11, [R1+0x64e8] ;  /* 0x0064e800010b7983 */ /* 0x000ee80000300800 */
[----:B------:R-:W-:Y:S01]  /*4f100*/  STL [R1+0x6414], R10 ;  /* 0x0064140a01007387 */ /* 0x000fe20000100800 */
[----:B----4-:R-:W-:Y:S02]  /*4f110*/  IMAD R18, R18, 0x100, R29 ;  /* 0x0000010012127824 */ /* 0x010fe400078e021d */
[----:B------:R-:W-:Y:S02]  /*4f120*/  IMAD R19, R0, 0x100, R19 ;  /* 0x0000010000137824 */ /* 0x000fe400078e0213 */
[----:B------:R-:W-:Y:S01]  /*4f130*/  IMAD R17, R17, 0x100, R28 ;  /* 0x0000010011117824 */ /* 0x000fe200078e021c */
[----:B------:R-:W-:-:S02]  /*4f140*/  F2FP.F16.E5M2.UNPACK_B R18, R18 ;  /* 0x00000012ff12723e */ /* 0x000fc400020004ff */
[----:B------:R-:W-:Y:S02]  /*4f150*/  F2FP.F16.E5M2.UNPACK_B R19, R19 ;  /* 0x00000013ff13723e */ /* 0x000fe400020004ff */
[----:B------:R-:W-:Y:S02]  /*4f160*/  F2FP.F16.E5M2.UNPACK_B R16, R16 ;  /* 0x00000010ff10723e */ /* 0x000fe400020004ff */
[----:B------:R-:W-:Y:S01]  /*4f170*/  F2FP.F16.E5M2.UNPACK_B R17, R17 ;  /* 0x00000011ff11723e */ /* 0x000fe200020004ff */
[----:B---3--:R-:W-:Y:S06]  /*4f180*/  HMMA.16816.F32 R12, R4, R10, R12 ;  /* 0x0000000a040c723c */ /* 0x008fec000000180c */
[----:B------:R-:W-:-:S15]  /*4f190*/  STL [R1+0x6410], R11 ;  /* 0x0064100b01007387 */ /* 0x000fde0000100800 */
[----:B------:R-:W-:-:S02]  /*4f1a0*/  NOP ;  /* 0x0000000000007918 */ /* 0x000fc40000000000 */
[----:B------:R-:W-:Y:S04]  /*4f1b0*/  STL.64 [R1+0x770], R12 ;  /* 0x0007700c01007387 */ /* 0x000fe80000100a00 */
[----:B------:R0:W-:Y:S04]  /*4f1c0*/  STL.64 [R1+0x778], R14 ;  /* 0x0007780e01007387 */ /* 0x0001e80000100a00 */
[----:B------:R-:W-:Y:S04]  /*4f1d0*/  STL [R1+0x641c], R8 ;  /* 0x00641c0801007387 */ /* 0x000fe80000100800 */
[----:B------:R1:W-:Y:S01]  /*4f1e0*/  STL [R1+0x6418], R9 ;  /* 0x0064180901007387 */ /* 0x0003e20000100800 */
[C---:B0-----:R-:W-:Y:S06]  /*4f1f0*/  HMMA.16816.F32 R12, R4.reuse, R8, R20 ;  /* 0x00000008040c723c */ /* 0x041fec0000001814 */
[----:B-1----:R-:W-:-:S15]  /*4f200*/  HMMA.16816.F32 R8, R4, R2, R24 ;  /* 0x000000020408723c */ /* 0x002fde0000001818 */
[----:B------:R-:W-:-:S02]  /*4f210*/  NOP ;  /* 0x0000000000007918 */ /* 0x000fc40000000000 */
[----:B------:R-:W-:Y:S04]  /*4f220*/  STL.64 [R1+0xa90], R12 ;  /* 0x000a900c01007387 */ /* 0x000fe80000100a00 */
[----:B------:R-:W-:Y:S04]  /*4f230*/  STL.64 [R1+0xa98], R14 ;  /* 0x000a980e01007387 */ /* 0x000fe80000100a00 */
[----:B------:R-:W-:Y:S04]  /*4f240*/  STL.64 [R1+0x64e0], R18 ;  /* 0x0064e01201007387 */ /* 0x000fe80000100a00 */
[----:B------:R-:W-:Y:S04]  /*4f250*/  STL.64 [R1+0x64d8], R16 ;  /* 0x0064d81001007387 */ /* 0x000fe80000100a00 */
[----:B------:R-:W2:Y:S04]  /*4f260*/  LDL.LU R20, [R1+0x140] ;  /* 0x0001400001147983 */ /* 0x000ea80000300800 */
        /* <DEDUP_REMOVED lines=15> */
[----:B--2---:R0:W-:Y:S04]  /*4f360*/  STL.64 [R1+0x6498], R20 ;  /* 0x0064981401007387 */ /* 0x0041e80000100a00 */
[----:B------:R-:W2:Y:S04]  /*4f370*/  LDL.LU R22, [R1+0x178] ;  /* 0x0001780001167983 */ /* 0x000ea80000300800 */
[----:B------:R-:W2:Y:S04]  /*4f380*/  LDL.LU R23, [R1+0x17c] ;  /* 0x00017c0001177983 */ /* 0x000ea80000300800 */
[----:B--2---:R1:W-:Y:S04]  /*4f390*/  STL.64 [R1+0x64b0], R22 ;  /* 0x0064b01601007387 */ /* 0x0043e80000100a00 */
[----:B0-----:R-:W2:Y:S04]  /*4f3a0*/  LDL.64 R20, [R1+0x8] ;  /* 0x0000080001147983 */ /* 0x001ea80000100a00 */
[----:B------:R-:W3:Y:S04]  /*4f3b0*/  LDL.64 R28, [R1] ;  /* 0x00000000011c7983 */ /* 0x000ee80000100a00 */
[----:B------:R-:W4:Y:S04]  /*4f3c0*/  LDL.LU R24, [R1+0x160] ;  /* 0x0001600001187983 */ /* 0x000f280000300800 */
[----:B------:R-:W4:Y:S04]  /*4f3d0*/  LDL.LU R25, [R1+0x164] ;  /* 0x0001640001197983 */ /* 0x000f280000300800 */
[----:B------:R-:W3:Y:S04]  /*4f3e0*/  LDL.LU R26, [R1+0x168] ;  /* 0x00016800011a7983 */ /* 0x000ee80000300800 */
[----:B------:R-:W3:Y:S04]  /*4f3f0*/  LDL.LU R27, [R1+0x16c] ;  /* 0x00016c00011b7983 */ /* 0x000ee80000300800 */
[----:B------:R-:W4:Y:S04]  /*4f400*/  LDL.LU R16, [R1+0x1c0] ;  /* 0x0001c00001107983 */ /* 0x000f280000300800 */
[----:B------:R-:W4:Y:S04]  /*4f410*/  LDL.LU R17, [R1+0x1c4] ;  /* 0x0001c40001117983 */ /* 0x000f280000300800 */
[----:B------:R-:W4:Y:S04]  /*4f420*/  LDL.LU R18, [R1+0x1c8] ;  /* 0x0001c80001127983 */ /* 0x000f280000300800 */
[----:B------:R-:W4:Y:S04]  /*4f430*/  LDL.LU R19, [R1+0x1cc] ;  /* 0x0001cc0001137983 */ /* 0x000f280000300800 */
[----:B-1----:R-:W2:Y:S04]  /*4f440*/  LDL.64 R22, [R1+0x18] ;  /* 0x0000180001167983 */ /* 0x002ea80000100a00 */
[----:B------:R-:W4:Y:S04]  /*4f450*/  LDL.64 R8, [R1+0x20] ;  /* 0x0000200001087983 */ /* 0x000f280000100a00 */
[----:B--2---:R-:W-:Y:S04]  /*4f460*/  STL.64 [R1+0x64d0], R22 ;  /* 0x0064d01601007387 */ /* 0x004fe80000100a00 */
[----:B------:R0:W-:Y:S04]  /*4f470*/  STL.64 [R1+0x64c8], R20 ;  /* 0x0064c81401007387 */ /* 0x0001e80000100a00 */
[----:B0-----:R-:W2:Y:S04]  /*4f480*/  LDL.LU R20, [R1+0x1b0] ;  /* 0x0001b00001147983 */ /* 0x001ea80000300800 */
[----:B------:R-:W2:Y:S04]  /*4f490*/  LDL.LU R21, [R1+0x1b4] ;  /* 0x0001b40001157983 */ /* 0x000ea80000300800 */
[----:B------:R-:W2:Y:S04]  /*4f4a0*/  LDL.LU R22, [R1+0x1b8] ;  /* 0x0001b80001167983 */ /* 0x000ea80000300800 */
[----:B------:R-:W2:Y:S04]  /*4f4b0*/  LDL.LU R23, [R1+0x1bc] ;  /* 0x0001bc0001177983 */ /* 0x000ea80000300800 */
[----:B---3--:R-:W-:Y:S04]  /*4f4c0*/  STL.64 [R1+0x64a8], R26 ;  /* 0x0064a81a01007387 */ /* 0x008fe80000100a00 */
[----:B----4-:R0:W-:Y:S04]  /*4f4d0*/  STL.64 [R1+0x64a0], R24 ;  /* 0x0064a01801007387 */ /* 0x0101e80000100a00 */
[----:B0-----:R-:W3:Y:S04]  /*4f4e0*/  LDL.LU R24, [R1+0x180] ;  /* 0x0001800001187983 */ /* 0x001ee80000300800 */
        /* <DEDUP_REMOVED lines=12> */
[----:B------:R-:W2:Y:S04]  /*4f5b0*/  LDL.LU R14, [R1+0x128] ;  /* 0x00012800010e7983 */ /* 0x000ea80000300800 */
[----:B------:R-:W2:Y:S04]  /*4f5c0*/  LDL.LU R15, [R1+0x12c] ;  /* 0x00012c00010f7983 */ /* 0x000ea80000300800 */
[----:B--2---:R-:W-:Y:S04]  /*4f5d0*/  STL.64 [R1+0x6448], R14 ;  /* 0x0064480e01007387 */ /* 0x004fe80000100a00 */
[----:B----4-:R0:W-:Y:S04]  /*4f5e0*/  STL.64 [R1+0x6440], R12 ;  /* 0x0064400c01007387 */ /* 0x0101e80000100a00 */
[----:B0-----:R-:W2:Y:S04]  /*4f5f0*/  LDL.LU R12, [R1+0x130] ;  /* 0x00013000010c7983 */ /* 0x001ea80000300800 */
[----:B------:R-:W2:Y:S04]  /*4f600*/  LDL.LU R13, [R1+0x134] ;  /* 0x00013400010d7983 */ /* 0x000ea80000300800 */
[----:B------:R-:W2:Y:S04]  /*4f610*/  LDL.LU R14, [R1+0x138] ;  /* 0x00013800010e7983 */ /* 0x000ea80000300800 */
[----:B------:R-:W2:Y:S04]  /*4f620*/  LDL.LU R15, [R1+0x13c] ;  /* 0x00013c00010f7983 */ /* 0x000ea80000300800 */
[----:B------:R-:W-:Y:S04]  /*4f630*/  STL [R1+0x6424], R2 ;  /* 0x0064240201007387 */ /* 0x000fe80000100800 */
[----:B------:R0:W-:Y:S04]  /*4f640*/  STL [R1+0x6420], R3 ;  /* 0x0064200301007387 */ /* 0x0001e80000100800 */
[----:B0-----:R-:W4:Y:S04]  /*4f650*/  LDL.64 R2, [R1+0x10] ;  /* 0x0000100001027983 */ /* 0x001f280000100a00 */
[----:B------:R-:W3:Y:S04]  /*4f660*/  LDL.LU.64 R18, [R1+0x64e0] ;  /* 0x0064e00001127983 */ /* 0x000ee80000300a00 */
[----:B------:R-:W3:Y:S04]  /*4f670*/  LDL.LU.64 R16, [R1+0x64d8] ;  /* 0x0064d80001107983 */ /* 0x000ee80000300a00 */
[----:B------:R-:W-:Y:S04]  /*4f680*/  STL.64 [R1+0x730], R4 ;  /* 0x0007300401007387 */ /* 0x000fe80000100a00 */
[----:B------:R0:W-:Y:S04]  /*4f690*/  STL.64 [R1+0x738], R6 ;  /* 0x0007380601007387 */ /* 0x0001e80000100a00 */
[----:B0-----:R-:W3:Y:S01]  /*4f6a0*/  LDL.64 R6, [R1+0x28] ;  /* 0x0000280001067983 */ /* 0x001ee20000100a00 */
[----:B------:R-:W-:-:S02]  /*4f6b0*/  IMAD.MOV.U32 R10, RZ, RZ, R8 ;  /* 0x000000ffff0a7224 */ /* 0x000fc400078e0008 */
[----:B------:R-:W-:-:S03]  /*4f6c0*/  IMAD.MOV.U32 R0, RZ, RZ, R9 ;  /* 0x000000ffff007224 */ /* 0x000fc600078e0009 */
[----:B------:R0:W-:Y:S04]  /*4f6d0*/  STL [R1+0x6428], R10 ;  /* 0x0064280a01007387 */ /* 0x0001e80000100800 */
[----:B------:R-:W4:Y:S04]  /*4f6e0*/  LDL.LU R8, [R1+0x190] ;  /* 0x0001900001087983 */ /* 0x000f280000300800 */
[----:B------:R-:W4:Y:S04]  /*4f6f0*/  LDL.LU R9, [R1+0x194] ;  /* 0x0001940001097983 */ /* 0x000f280000300800 */
[----:B0-----:R-:W4:Y:S04]  /*4f700*/  LDL.LU R10, [R1+0x198] ;  /* 0x00019800010a7983 */ /* 0x001f280000300800 */
[----:B------:R-:W4:Y:S01]  /*4f710*/  LDL.LU R11, [R1+0x19c] ;  /* 0x00019c00010b7983 */ /* 0x000f220000300800 */
[----:B---3--:R-:W-:-:S15]  /*4f720*/  HMMA.16816.F32 R20, R16, R6, R20 ;  /* 0x000000061014723c */ /* 0x008fde0000001814 */
[----:B------:R-:W-:-:S08]  /*4f730*/  NOP ;  /* 0x0000000000007918 */ /* 0x000fd00000000000 */
[----:B------:R-:W-:Y:S04]  /*4f740*/  STL.64 [R1+0x720], R20 ;  /* 0x0007201401007387 */ /* 0x000fe80000100a00 */
[----:B------:R0:W-:Y:S04]  /*4f750*/  STL.64 [R1+0x728], R22 ;  /* 0x0007281601007387 */ /* 0x0001e80000100a00 */
[----:B0-----:R-:W3:Y:S04]  /*4f760*/  LDL.LU.64 R22, [R1+0x64d0] ;  /* 0x0064d00001167983 */ /* 0x001ee80000300a00 */
[----:B------:R-:W2:Y:S01]  /*4f770*/  LDL.LU.64 R20, [R1+0x64c8] ;  /* 0x0064c80001147983 */ /* 0x000ea20000300a00 */
[----:B---3--:R-:W-:-:S15]  /*4f780*/  HMMA.16816.F32 R24, R16, R22, R24 ;  /* 0x000000161018723c */ /* 0x008fde0000001818 */
[----:B------:R-:W-:-:S08]  /*4f790*/  NOP ;  /* 0x0000000000007918 */ /* 0x000fd00000000000 */
[----:B------:R-:W-:Y:S04]  /*4f7a0*/  STL.64 [R1+0x710], R24 ;  /* 0x0007101801007387 */ /* 0x000fe80000100a00 */
[----:B------:R0:W-:Y:S04]  /*4f7b0*/  STL.64 [R1+0x718], R26 ;  /* 0x0007181a01007387 */ /* 0x0001e80000100a00 */
[----:B0-----:R-:W3:Y:S04]  /*4f7c0*/  LDL.LU.64 R26, [R1+0x64c0] ;  /* 0x0064c000011a7983 */ /* 0x001ee80000300a00 */
[----:B------:R-:W3:Y:S01]  /*4f7d0*/  LDL.LU.64 R24, [R1+0x64b8] ;  /* 0x0064b80001187983 */ /* 0x000ee20000300a00 */
[----:B----4-:R-:W-:Y:S01]  /*4f7e0*/  HMMA.16816.F32 R8, R16, R2, R8 ;  /* 0x000000021008723c */ /* 0x010fe20000001808 */
[----:B------:R-:W-:-:S02]  /*4f7f0*/  IMAD.MOV.U32 R5, RZ, RZ, R6 ;  /* 0x000000ffff057224 */ /* 0x000fc400078e0006 */
[----:B------:R-:W-:Y:S02]  /*4f800*/  IMAD.MOV.U32 R4, RZ, RZ, R7 ;  /* 0x000000ffff047224 */ /* 0x000fe400078e0007 */
[----:B------:R-:W-:Y:S02]  /*4f810*/  IMAD.MOV.U32 R7, RZ, RZ, R22 ;  /* 0x000000ffff077224 */ /* 0x000fe400078e0016 */
[----:B------:R-:W-:Y:S02]  /*4f820*/  IMAD.MOV.U32 R6, RZ, RZ, R23 ;  /* 0x000000ffff067224 */ /* 0x000fe400078e0017 */
[----:B------:R-:W4:-:S14]  /*4f830*/  LDL.LU.64 R22, [R1+0x64b0] ;  /* 0x0064b00001167983 */ /* 0x000f1c0000300a00 */
[----:B------:R2:W-:Y:S04]  /*4f840*/  STL.64 [R1+0x700], R8 ;  /* 0x0007000801007387 */ /* 0x0005e80000100a00 */
[----:B------:R0:W-:Y:S01]  /*4f850*/  STL.64 [R1+0x708], R10 ;  /* 0x0007080a01007387 */ /* 0x0001e20000100a00 */
[----:B--2---:R-:W-:Y:S02]  /*4f860*/  IMAD.MOV.U32 R8, RZ, RZ, R21 ;  /* 0x000000ffff087224 */ /* 0x004fe400078e0015 */
[----:B0-----:R-:W-:Y:S02]  /*4f870*/  IMAD.MOV.U32 R11, RZ, RZ, R3 ;  /* 0x000000ffff0b7224 */ /* 0x001fe400078e0003 */
[----:B------:R-:W-:Y:S01]  /*4f880*/  IMAD.MOV.U32 R3, RZ, RZ, R20 ;  /* 0x000000ffff037224 */ /* 0x000fe200078e0014 */
[----:B---3--:R-:W-:-:S15]  /*4f890*/  HMMA.16816.F32 R24, R16, R20, R24 ;  /* 0x000000141018723c */ /* 0x008fde0000001818 */
[----:B------:R-:W-:-:S08]  /*4f8a0*/  NOP ;  /* 0x0000000000007918 */ /* 0x000fd00000000000 */
[----:B------:R-:W-:Y:S04]  /*4f8b0*/  STL.64 [R1+0x6f0], R24 ;  /* 0x0006f01801007387 */ /* 0x000fe80000100a00 */
[----:B------:R0:W-:Y:S04]  /*4f8c0*/  STL.64 [R1+0x6f8], R26 ;  /* 0x0006f81a01007387 */ /* 0x0001e80000100a00 */
[----:B0-----:R-:W2:Y:S04]  /*4f8d0*/  LDL.LU.64 R26, [R1+0x64a8] ;  /* 0x0064a800011a7983 */ /* 0x001ea80000300a00 */
[----:B------:R-:W2:Y:S04]  /*4f8e0*/  LDL.LU.64 R24, [R1+0x64a0] ;  /* 0x0064a00001187983 */ /* 0x000ea80000300a00 */
[----:B------:R-:W4:Y:S01]  /*4f8f0*/  LDL.LU.64 R20, [R1+0x6498] ;  /* 0x0064980001147983 */ /* 0x000f220000300a00 */
[----:B------:R-:W-:-:S02]  /*4f900*/  IMAD.MOV.U32 R9, RZ, RZ, R2 ;  /* 0x000000ffff097224 */ /* 0x000fc400078e0002 */
[----:B------:R-:W-:Y:S02]  /*4f910*/  IMAD.MOV.U32 R10, RZ, RZ, R28 ;  /* 0x000000ffff0a7224 */ /* 0x000fe400078e001c */
[----:B------:R-:W-:Y:S01]  /*4f920*/  IMAD.MOV.U32 R2, RZ, RZ, R29 ;  /* 0x000000ffff027224 */ /* 0x000fe200078e001d */
[----:B----4-:R-:W-:-:S15]  /*4f930*/  HMMA.16816.F32 R20, R16, R28, R20 ;  /* 0x0000001c1014723c */ /* 0x010fde0000001814 */
[----:B------:R-:W-:-:S08]  /*4f940*/  NOP ;  /* 0x0000000000007918 */ /* 0x000fd00000000000 */
[----:B------:R-:W-:Y:S04]  /*4f950*/  STL.64 [R1+0x6e0], R20 ;  /* 0x0006e01401007387 */ /* 0x000fe80000100a00 */
[----:B------:R0:W-:Y:S04]  /*4f960*/  STL.64 [R1+0x6e8], R22 ;  /* 0x0006e81601007387 */ /* 0x0001e80000100a00 */
[----:B0-----:R-:W3:Y:S04]  /*4f970*/  LDL.LU.64 R22, [R1+0x6490] ;  /* 0x0064900001167983 */ /* 0x001ee80000300a00 */
[----:B------:R-:W3:Y:S04]  /*4f980*/  LDL.LU.64 R20, [R1+0x6488] ;  /* 0x0064880001147983 */ /* 0x000ee80000300a00 */
[----:B------:R-:W2:Y:S02]  /*4f990*/  LDL.LU.64 R28, [R1+0x6480] ;  /* 0x00648000011c7983 */ /* 0x000ea40000300a00 */
[----:B--2---:R-:W-:-:S15]  /*4f9a0*/  HMMA.16816.F32 R24, R16, R28, R24 ;  /* 0x0000001c1018723c */ /* 0x004fde0000001818 */
        /* <DEDUP_REMOVED lines=34> */
[----:B------:R-:W4:Y:S04]  /*4fbd0*/  LDL.LU.64 R12, [R1+0x6430] ;  /* 0x00643000010c7983 */ /* 0x000f280000300a00 */
[----:B------:R-:W-:Y:S04]  /*4fbe0*/  STL.64 [R1+0x6348], R22 ;  /* 0x0063481601007387 */ /* 0x000fe80000100a00 */
[----:B------:R0:W-:Y:S04]  /*4fbf0*/  STL.64 [R1+0x6340], R20 ;  /* 0x0063401401007387 */ /* 0x0001e80000100a00 */
[----:B0-----:R-:W2:Y:S04]  /*4fc00*/  LDL.LU R20, [R1+0x110] ;  /* 0x0001100001147983 */ /* 0x001ea80000300800 */
[----:B------:R-:W2:Y:S04]  /*4fc10*/  LDL.LU R21, [R1+0x114] ;  /* 0x0001140001157983 */ /* 0x000ea80000300800 */
[----:B------:R-:W2:Y:S04]  /*4fc20*/  LDL.LU R22, [R1+0x118] ;  /* 0x0001180001167983 */ /* 0x000ea80000300800 */
[----:B------:R-:W2:Y:S02]  /*4fc30*/  LDL.LU R23, [R1+0x11c] ;  /* 0x00011c0001177983 */ /* 0x000ea40000300800 */
[----:B--2---:R-:W-:-:S15]  /*4fc40*/  HMMA.16816.F32 R20, R16, R14, R20 ;  /* 0x0000000e1014723c */ /* 0x004fde0000001814 */
[----:B------:R-:W-:-:S08]  /*4fc50*/  NOP ;  /* 0x0000000000007918 */ /* 0x000fd00000000000 */
[----:B------:R-:W-:Y:S04]  /*4fc60*/  STL.64 [R1+0x2e0], R20 ;  /* 0x0002e01401007387 */ /* 0x000fe80000100a00 */
[----:B------:R4:W-:Y:S02]  /*4fc70*/  STL.64 [R1+0x2e8], R22 ;  /* 0x0002e81601007387 */ /* 0x0009e40000100a00 */
[----:B----4-:R-:W-:Y:S07]  /*4fc80*/  HMMA.16816.F32 R20, R16, R12, R24 ;  /* 0x0000000c1014723c */ /* 0x010fee0000001818 */
[----:B------:R-:W-:-:S02]  /*4fc90*/  IMAD.MOV.U32 R26, RZ, RZ, R10 ;  /* 0x000000ffff1a7224 */ /* 0x000fc400078e000a */
[----:B------:R-:W-:Y:S01]  /*4fca0*/  IMAD.MOV.U32 R27, RZ, RZ, R2 ;  /* 0x000000ffff1b7224 */ /* 0x000fe200078e0002 */
[----:B------:R-:W2:-:S13]  /*4fcb0*/  LDL.LU R10, [R1+0x6428] ;  /* 0x00642800010a7983 */ /* 0x000e9a0000300800 */
[----:B------:R0:W-:Y:S04]  /*4fcc0*/  STL.64 [R1+0x270], R20 ;  /* 0x0002701401007387 */ /* 0x0001e80000100a00 */
[----:B------:R1:W-:Y:S04]  /*4fcd0*/  STL.64 [R1+0x278], R22 ;  /* 0x0002781601007387 */ /* 0x0003e80000100a00 */
[----:B------:R-:W3:Y:S04]  /*4fce0*/  LDL.LU R2, [R1+0x6424] ;  /* 0x0064240001027983 */ /* 0x000ee80000300800 */
[----:B------:R-:W-:Y:S04]  /*4fcf0*/  STL.64 [R1+0x6370], R26 ;  /* 0x0063701a01007387 */ /* 0x000fe80000100a00 */
[----:B0-----:R-:W4:Y:S04]  /*4fd00*/  LDL.LU R20, [R1+0x390] ;  /* 0x0003900001147983 */ /* 0x001f280000300800 */
[----:B------:R-:W4:Y:S04]  /*4fd10*/  LDL.LU R21, [R1+0x394] ;  /* 0x0003940001157983 */ /* 0x000f280000300800 */
[----:B-1----:R-:W2:Y:S04]  /*4fd20*/  LDL.LU R22, [R1+0x398] ;  /* 0x0003980001167983 */ /* 0x002ea80000300800 */
[----:B------:R-:W2:Y:S01]  /*4fd30*/  LDL.LU R23, [R1+0x39c] ;  /* 0x00039c0001177983 */ /* 0x000ea20000300800 */
[----:B------:R-:W-:-:S02]  /*4fd40*/  IMAD.MOV.U32 R24, RZ, RZ, R3 ;  /* 0x000000ffff187224 */ /* 0x000fc400078e0003 */
[----:B------:R-:W-:Y:S01]  /*4fd50*/  IMAD.MOV.U32 R25, RZ, RZ, R8 ;  /* 0x000000ffff197224 */ /* 0x000fe200078e0008 */
[----:B------:R-:W3:Y:S04]  /*4fd60*/  LDL.LU R3, [R1+0x6420] ;  /* 0x0064200001037983 */ /* 0x000ee80000300800 */
[----:B------:R-:W3:Y:S04]  /*4fd70*/  LDL.LU R8, [R1+0x641c] ;  /* 0x00641c0001087983 */ /* 0x000ee80000300800 */
[----:B------:R-:W-:Y:S04]  /*4fd80*/  STL.64 [R1+0x6388], R24 ;  /* 0x0063881801007387 */ /* 0x000fe80000100a00 */
[----:B--2---:R-:W-:Y:S04]  /*4fd90*/  STL.64 [R1+0x6368], R22 ;  /* 0x0063681601007387 */ /* 0x004fe80000100a00 */
[----:B----4-:R0:W-:Y:S04]  /*4fda0*/  STL.64 [R1+0x6360], R20 ;  /* 0x0063601401007387 */ /* 0x0101e80000100a00 */
[----:B0-----:R-:W2:Y:S04]  /*4fdb0*/  LDL.LU R20, [R1+0x370] ;  /* 0x0003700001147983 */ /* 0x001ea80000300800 */
[----:B------:R-:W2:Y:S04]  /*4fdc0*/  LDL.LU R21, [R1+0x374] ;  /* 0x0003740001157983 */ /* 0x000ea80000300800 */
[----:B------:R-:W4:Y:S04]  /*4fdd0*/  LDL.LU R22, [R1+0x378] ;  /* 0x0003780001167983 */ /* 0x000f280000300800 */
[----:B------:R-:W4:Y:S01]  /*4fde0*/  LDL.LU R23, [R1+0x37c] ;  /* 0x00037c0001177983 */ /* 0x000f220000300800 */
[----:B------:R-:W-:-:S02]  /*4fdf0*/  IMAD.MOV.U32 R26, RZ, RZ, R9 ;  /* 0x000000ffff1a7224 */ /* 0x000fc400078e0009 */
[----:B------:R-:W-:Y:S01]  /*4fe00*/  IMAD.MOV.U32 R27, RZ, RZ, R11 ;  /* 0x000000ffff1b7224 */ /* 0x000fe200078e000b */
[----:B------:R-:W3:Y:S04]  /*4fe10*/  LDL.LU R9, [R1+0x6418] ;  /* 0x0064180001097983 */ /* 0x000ee80000300800 */
[----:B------:R-:W-:Y:S04]  /*4fe20*/  STL.64 [R1+0x63a0], R26 ;  /* 0x0063a01a01007387 */ /* 0x000fe80000100a00 */
[----:B----4-:R-:W-:Y:S04]  /*4fe30*/  STL.64 [R1+0x6380], R22 ;  /* 0x0063801601007387 */ /* 0x010fe80000100a00 */
[----:B--2---:R0:W-:Y:S04]  /*4fe40*/  STL.64 [R1+0x6378], R20 ;  /* 0x0063781401007387 */ /* 0x0041e80000100a00 */
[----:B0-----:R-:W2:Y:S04]  /*4fe50*/  LDL.LU R20, [R1+0x360] ;  /* 0x0003600001147983 */ /* 0x001ea80000300800 */
[----:B------:R-:W2:Y:S04]  /*4fe60*/  LDL.LU R21, [R1+0x364] ;  /* 0x0003640001157983 */ /* 0x000ea80000300800 */
[----:B------:R-:W4:Y:S04]  /*4fe70*/  LDL.LU R22, [R1+0x368] ;  /* 0x0003680001167983 */ /* 0x000f280000300800 */
[----:B------:R-:W4:Y:S01]  /*4fe80*/  LDL.LU R23, [R1+0x36c] ;  /* 0x00036c0001177983 */ /* 0x000f220000300800 */
[----:B------:R-:W-:-:S02]  /*4fe90*/  IMAD.MOV.U32 R24, RZ, RZ, R7 ;  /* 0x000000ffff187224 */ /* 0x000fc400078e0007 */
[----:B------:R-:W-:-:S05]  /*4fea0*/  IMAD.MOV.U32 R25, RZ, RZ, R6 ;  /* 0x000000ffff197224 */ /* 0x000fca00078e0006 */
        /* <DEDUP_REMOVED lines=8> */
[----:B------:R-:W-:Y:S02]  /*4ff30*/  IMAD.MOV.U32 R27, RZ, RZ, R4 ;  /* 0x000000ffff1b7224 */ /* 0x000fe400078e0004 */
[----:B------:R-:W-:Y:S02]  /*4ff40*/  IMAD.MOV.U32 R24, RZ, RZ, R10 ;  /* 0x000000ffff187224 */ /* 0x000fe400078e000a */
[----:B------:R-:W-:Y:S01]  /*4ff50*/  IMAD.MOV.U32 R25, RZ, RZ, R0 ;  /* 0x000000ffff197224 */ /* 0x000fe200078e0000 */
[----:B------:R-:W-:Y:S04]  /*4ff60*/  STL.64 [R1+0x63e8], R26 ;  /* 0x0063e81a01007387 */ /* 0x000fe80000100a00 */
[----:B------:R-:W-:Y:S04]  /*4ff70*/  STL.64 [R1+0x63e0], R24 ;  /* 0x0063e01801007387 */ /* 0x000fe80000100a00 */
[----:B----4-:R-:W-:Y:S04]  /*4ff80*/  STL.64 [R1+0x63b0], R22 ;  /* 0x0063b01601007387 */ /* 0x010fe80000100a00 */
[----:B--2---:R0:W-:Y:S04]  /*4ff90*/  STL.64 [R1+0x63a8], R20 ;  /* 0x0063a81401007387 */ /* 0x0041e80000100a00 */
[----:B0-----:R-:W2:Y:S04]  /*4ffa0*/  LDL.LU R20, [R1+0x340] ;  /* 0x0003400001147983 */ /* 0x001ea80000300800 */
[----:B------:R-:W2:Y:S04]  /*4ffb0*/  LDL.LU R21, [R1+0x344] ;  /* 0x0003440001157983 */ /* 0x000ea80000300800 */
[----:B------:R-:W4:Y:S04]  /*4ffc0*/  LDL.LU R22, [R1+0x348] ;  /* 0x0003480001167983 */ /* 0x000f280000300800 */
[----:B------:R-:W4:Y:S04]  /*4ffd0*/  LDL.LU R23, [R1+0x34c] ;  /* 0x00034c0001177983 */ /* 0x000f280000300800 */
[----:B------:R-:W3:Y:S04]  /*4ffe0*/  LDL.LU R24, [R1+0x320] ;  /* 0x0003200001187983 */ /* 0x000ee80000300800 */
[----:B------:R-:W3:Y:S04]  /*4fff0*/  LDL.LU R25, [R1+0x324] ;  /* 0x0003240001197983 */ /* 0x000ee80000300800 */
[----:B------:R-:W2:Y:S04]  /*50000*/  LDL.LU R26, [R1+0x328] ;  /* 0x00032800011a7983 */ /* 0x000ea80000300800 */
[----:B------:R-:W2:Y:S04]  /*50010*/  LDL.LU R27, [R1+0x32c] ;  /* 0x00032c00011b7983 */ /* 0x000ea80000300800 */
[----:B------:R-:W4:Y:S04]  /*50020*/  LDL.LU R10, [R1+0xf10] ;  /* 0x000f1000010a7983 */ /* 0x000f280000300800 */
[----:B------:R-:W4:Y:S04]  /*50030*/  LDL.LU R4, [R1+0xf0c] ;  /* 0x000f0c0001047983 */ /* 0x000f280000300800 */
[----:B------:R-:W4:Y:S04]  /*50040*/  LDL.LU R11, [R1+0xf18] ;  /* 0x000f1800010b7983 */ /* 0x000f280000300800 */
[----:B------:R-:W4:Y:S04]  /*50050*/  LDL.LU R5, [R1+0xf14] ;  /* 0x000f140001057983 */ /* 0x000f280000300800 */
[----:B------:R-:W4:Y:S04]  /*50060*/  LDL.LU R6, [R1+0xf1c] ;  /* 0x000f1c0001067983 */ /* 0x000f280000300800 */
[----:B------:R-:W4:Y:S04]  /*50070*/  LDL.LU R7, [R1+0xf28] ;  /* 0x000f280001077983 */ /* 0x000f280000300800 */
[----:B------:R-:W4:Y:S04]  /*50080*/  LDL.LU R0, [R1+0xf24] ;  /* 0x000f240001007983 */ /* 0x000f280000300800 */
[----:B--2---:R-:W-:Y:S04]  /*50090*/  STL.64 [R1+0x63f8], R26 ;  /* 0x0063f81a01007387 */ /* 0x004fe80000100a00 */
[----:B---3--:R0:W-:Y:S04]  /*500a0*/  STL.64 [R1+0x63f0], R24 ;  /* 0x0063f01801007387 */ /* 0x0081e80000100a00 */
        /* <DEDUP_REMOVED lines=8> */
[----:B------:R-:W2:Y:S04]  /*50130*/  LDL.LU R26, [R1+0x2f8] ;  /* 0x0002f800011a7983 */ /* 0x000ea80000300800 */
[----:B------:R-:W2:Y:S04]  /*50140*/  LDL.LU R27, [R1+0x2fc] ;  /* 0x0002fc00011b7983 */ /* 0x000ea80000300800 */
[----:B----4-:R-:W-:Y:S04]  /*50150*/  STL.64 [R1+0x63c8], R22 ;  /* 0x0063c81601007387 */ /* 0x010fe80000100a00 */
[----:B------:R0:W-:Y:S04]  /*50160*/  STL.64 [R1+0x63c0], R20 ;  /* 0x0063c01401007387 */ /* 0x0001e80000100a00 */
[----:B0-----:R-:W3:Y:S04]  /*50170*/  LDL.LU R20, [R1+0x330] ;  /* 0x0003300001147983 */ /* 0x001ee80000300800 */
[----:B------:R-:W3:Y:S04]  /*50180*/  LDL.LU R21, [R1+0x334] ;  /* 0x0003340001157983 */ /* 0x000ee80000300800 */
[----:B------:R-:W4:Y:S04]  /*50190*/  LDL.LU R22, [R1+0x338] ;  /* 0x0003380001167983 */ /* 0x000f280000300800 */
[----:B------:R-:W4:Y:S01]  /*501a0*/  LDL.LU R23, [R1+0x33c] ;  /* 0x00033c0001177983 */ /* 0x000f220000300800 */
[----:B------:R-:W-:-:S02]  /*501b0*/  IMAD R4, R4, 0x100, R10 ;  /* 0x0000010004047824 */ /* 0x000fc400078e020a */
[----:B------:R-:W-:Y:S01]  /*501c0*/  IMAD R5, R5, 0x100, R11 ;  /* 0x0000010005057824 */ /* 0x000fe200078e020b */
[----:B----4-:R-:W-:Y:S04]  /*501d0*/  STL.64 [R1+0x63d8], R22 ;  /* 0x0063d81601007387 */ /* 0x010fe80000100a00 */
[----:B---3--:R0:W-:Y:S04]  /*501e0*/  STL.64 [R1+0x63d0], R20 ;  /* 0x0063d01401007387 */ /* 0x0081e80000100a00 */
[----:B0-----:R-:W3:Y:S04]  /*501f0*/  LDL.LU R20, [R1+0x310] ;  /* 0x0003100001147983 */ /* 0x001ee80000300800 */
[----:B------:R-:W3:Y:S04]  /*50200*/  LDL.LU R21, [R1+0x314] ;  /* 0x0003140001157983 */ /* 0x000ee80000300800 */
[----:B------:R-:W3:Y:S04]  /*50210*/  LDL.LU R22, [R1+0x318] ;  /* 0x0003180001167983 */ /* 0x000ee80000300800 */
[----:B------:R-:W3:Y:S04]  /*50220*/  LDL.LU R23, [R1+0x31c] ;  /* 0x00031c0001177983 */ /* 0x000ee80000300800 */
[----:B------:R-:W-:Y:S04]  /*50230*/  STL.64 [R1+0x6328], R14 ;  /* 0x0063280e01007387 */ /* 0x000fe80000100a00 */
[----:B------:R0:W-:Y:S04]  /*50240*/  STL.64 [R1+0x6320], R12 ;  /* 0x0063200c01007387 */ /* 0x0001e80000100a00 */
[----:B0-----:R-:W4:Y:S04]  /*50250*/  LDL.LU R12, [R1+0x3a0] ;  /* 0x0003a000010c7983 */ /* 0x001f280000300800 */
[----:B------:R-:W4:Y:S04]  /*50260*/  LDL.LU R13, [R1+0x3a4] ;  /* 0x0003a400010d7983 */ /* 0x000f280000300800 */
[----:B------:R-:W4:Y:S04]  /*50270*/  LDL.LU R14, [R1+0x3a8] ;  /* 0x0003a800010e7983 */ /* 0x000f280000300800 */
        /* <DEDUP_REMOVED lines=9> */
[----:B------:R0:W-:Y:S04]  /*50310*/  STL [R1+0x62fc], R10 ;  /* 0x0062fc0a01007387 */ /* 0x0001e80000100800 */
[----:B0-----:R-:W3:Y:S04]  /*50320*/  LDL.LU R10, [R1+0xf20] ;  /* 0x000f2000010a7983 */ /* 0x001ee80000300800 */
[----:B------:R-:W-:Y:S01]  /*50330*/  STL [R1+0x62f8], R11 ;  /* 0x0062f80b01007387 */ /* 0x000fe20000100800 */
[----:B--2---:R-:W-:-:S15]  /*50340*/  HMMA.16816.F32 R24, R16, R8, R24 ;  /* 0x000000081018723c */ /* 0x004fde0000001818 */
[----:B------:R-:W-:-:S08]  /*50350*/  NOP ;  /* 0x0000000000007918 */ /* 0x000fd00000000000 */
[----:B------:R-:W-:Y:S04]  /*50360*/  STL.64 [R1+0x2d0], R24 ;  /* 0x0002d01801007387 */ /* 0x000fe80000100a00 */
[----:B------:R0:W-:Y:S04]  /*50370*/  STL.64 [R1+0x2d8], R26 ;  /* 0x0002d81a01007387 */ /* 0x0001e80000100a00 */
        /* <DEDUP_REMOVED lines=8> */
[----:B------:R-:W4:Y:S01]  /*50400*/  LDL.LU.64 R24, [R1+0x63e0] ;  /* 0x0063e00001187983 */ /* 0x000f220000300a00 */
[----:B---3--:R-:W-:-:S02]  /*50410*/  IMAD R6, R6, 0x100, R10 ;  /* 0x0000010006067824 */ /* 0x008fc400078e020a */
[----:B------:R-:W-:Y:S01]  /*50420*/  IMAD R7, R0, 0x100, R7 ;  /* 0x0000010000077824 */ /* 0x000fe200078e0207 */
[----:B------:R-:W-:Y:S01]  /*50430*/  F2FP.F16.E5M2.UNPACK_B R4, R4 ;  /* 0x00000004ff04723e */ /* 0x000fe200020004ff */
[----:B----4-:R-:W-:Y:S01]  /*50440*/  HMMA.16816.F32 R16, R16, R24, R20 ;  /* 0x000000181010723c */ /* 0x010fe20000001814 */
[----:B------:R-:W2:Y:S04]  /*50450*/  LDL.LU.64 R22, [R1+0x63d8] ;  /* 0x0063d80001167983 */ /* 0x000ea80000300a00 */
[----:B------:R-:W2:Y:S01]  /*50460*/  LDL.LU.64 R20, [R1+0x63d0] ;  /* 0x0063d00001147983 */ /* 0x000ea20000300a00 */
[----:B------:R-:W-:Y:S02]  /*50470*/  F2FP.F16.E5M2.UNPACK_B R5, R5 ;  /* 0x00000005ff05723e */ /* 0x000fe400020004ff */
[----:B------:R-:W-:-:S02]  /*50480*/  F2FP.F16.E5M2.UNPACK_B R6, R6 ;  /* 0x00000006ff06723e */ /* 0x000fc400020004ff */
[----:B------:R-:W-:-:S13]  /*50490*/  F2FP.F16.E5M2.UNPACK_B R7, R7 ;  /* 0x00000007ff07723e */ /* 0x000fda00020004ff */
[----:B------:R0:W-:Y:S04]  /*504a0*/  STL.64 [R1+0x250], R16 ;  /* 0x0002501001007387 */ /* 0x0001e80000100a00 */
[----:B------:R1:W-:Y:S04]  /*504b0*/  STL.64 [R1+0x258], R18 ;  /* 0x0002581201007387 */ /* 0x0003e80000100a00 */
[----:B0-----:R-:W3:Y:S04]  /*504c0*/  LDL.LU R16, [R1+0x380] ;  /* 0x0003800001107983 */ /* 0x001ee80000300800 */
[----:B------:R-:W3:Y:S04]  /*504d0*/  LDL.LU R17, [R1+0x384] ;  /* 0x0003840001117983 */ /* 0x000ee80000300800 */
[----:B-1----:R-:W3:Y:S04]  /*504e0*/  LDL.LU R18, [R1+0x388] ;  /* 0x0003880001127983 */ /* 0x002ee80000300800 */
[----:B------:R-:W3:Y:S01]  /*504f0*/  LDL.LU R19, [R1+0x38c] ;  /* 0x00038c0001137983 */ /* 0x000ee20000300800 */
        /* <DEDUP_REMOVED lines=34> */
[----:B0-----:R-:W2:Y:S04]  /*50720*/  LDL.LU.64 R26, [R1+0x6358] ;  /* 0x00635800011a7983 */ /* 0x001ea80000300a00 */
[----:B------:R-:W4:Y:S01]  /*50730*/  LDL.LU.64 R24, [R1+0x6350] ;  /* 0x0063500001187983 */ /* 0x000f220000300a00 */
[----:B---3--:R-:W-:Y:S03]  /*50740*/  HMMA.16816.F32 R16, R4, R28, R16 ;  /* 0x0000001c0410723c */ /* 0x008fe60000001810 */
[----:B------:R-:W3:-:S15]  /*50750*/  LDL.LU R9, [R1+0xf40] ;  /* 0x000f400001097983 */ /* 0x000ede0000300800 */
[----:B------:R-:W-:-:S05]  /*50760*/  NOP ;  /* 0x0000000000007918 */ /* 0x000fca0000000000 */
[----:B------:R-:W-:Y:S04]  /*50770*/  STL.64 [R1+0x1f0], R16 ;  /* 0x0001f01001007387 */ /* 0x000fe80000100a00 */
[----:B------:R0:W-:Y:S04]  /*50780*/  STL.64 [R1+0x1f8], R18 ;  /* 0x0001f81201007387 */ /* 0x0001e80000100a00 */
[----:B0-----:R-:W3:Y:S04]  /*50790*/  LDL.LU R18, [R1+0xf3c] ;  /* 0x000f3c0001127983 */ /* 0x001ee80000300800 */
[----:B------:R-:W3:Y:S04]  /*507a0*/  LDL.LU R19, [R1+0xf68] ;  /* 0x000f680001137983 */ /* 0x000ee80000300800 */
[----:B------:R-:W3:Y:S01]  /*507b0*/  LDL.LU R0, [R1+0xf44] ;  /* 0x000f440001007983 */ /* 0x000ee20000300800 */
[C---:B--2---:R-:W-:Y:S06]  /*507c0*/  HMMA.16816.F32 R20, R4.reuse, R26, R20 ;  /* 0x0000001a0414723c */ /* 0x044fec0000001814 */
[----:B----4-:R-:W-:-:S15]  /*507d0*/  HMMA.16816.F32 R12, R4, R24, R12 ;  /* 0x00000018040c723c */ /* 0x010fde000000180c */
[----:B------:R-:W-:-:S02]  /*507e0*/  NOP ;  /* 0x0000000000007918 */ /* 0x000fc40000000000 */
[----:B------:R-:W-:Y:S04]  /*507f0*/  STL.64 [R1+0x1e0], R20 ;  /* 0x0001e01401007387 */ /* 0x000fe80000100a00 */
[----:B------:R0:W-:Y:S04]  /*50800*/  STL.64 [R1+0x1e8], R22 ;  /* 0x0001e81601007387 */ /* 0x0001e80000100a00 */
[----:B0-----:R-:W2:Y:S04]  /*50810*/  LDL.LU.64 R22, [R1+0x6348] ;  /* 0x0063480001167983 */ /* 0x001ea80000300a00 */
[----:B------:R-:W4:Y:S04]  /*50820*/  LDL.LU.64 R20, [R1+0x6340] ;  /* 0x0063400001147983 */ /* 0x000f280000300a00 */
[----:B------:R0:W-:Y:S04]  /*50830*/  STL.64 [R1+0x1d0], R12 ;  /* 0x0001d00c01007387 */ /* 0x0001e80000100a00 */
[----:B------:R1:W-:Y:S04]  /*50840*/  STL.64 [R1+0x1d8], R14 ;  /* 0x0001d80e01007387 */ /* 0x0003e80000100a00 */
[----:B0-----:R-:W3:Y:S04]  /*50850*/  LDL.LU R12, [R1+0x3c0] ;  /* 0x0003c000010c7983 */ /* 0x001ee80000300800 */
[----:B------:R-:W3:Y:S04]  /*50860*/  LDL.LU R13, [R1+0x3c4] ;  /* 0x0003c400010d7983 */ /* 0x000ee80000300800 */
[----:B-1----:R-:W2:Y:S04]  /*50870*/  LDL.LU R14, [R1+0x3c8] ;  /* 0x0003c800010e7983 */ /* 0x002ea80000300800 */
[----:B------:R-:W2:Y:S04]  /*50880*/  LDL.LU R15, [R1+0x3cc] ;  /* 0x0003cc00010f7983 */ /* 0x000ea80000300800 */
        /* <DEDUP_REMOVED lines=8> */
[----:B------:R-:W3:Y:S04]  /*50910*/  LDL.LU R11, [R1+0xf38] ;  /* 0x000f3800010b7983 */ /* 0x000ee80000300800 */
[----:B---3--:R-:W-:Y:S04]  /*50920*/  STL.64 [R1+0x6308], R10 ;  /* 0x0063080a01007387 */ /* 0x008fe80000100a00 */
[----:B------:R0:W-:Y:S04]  /*50930*/  STL.64 [R1+0x6300], R8 ;  /* 0x0063000801007387 */ /* 0x0001e80000100a00 */
[----:B0-----:R-:W3:Y:S04]  /*50940*/  LDL.LU R8, [R1+0x3e0] ;  /* 0x0003e00001087983 */ /* 0x001ee80000300800 */
[----:B------:R-:W3:Y:S04]  /*50950*/  LDL.LU R9, [R1+0x3e4] ;  /* 0x0003e40001097983 */ /* 0x000ee80000300800 */
[----:B------:R-:W2:Y:S04]  /*50960*/  LDL.LU R10, [R1+0x3e8] ;  /* 0x0003e800010a7983 */ /* 0x000ea80000300800 */
        /* <DEDUP_REMOVED lines=8> */
[----:B------:R0:W-:Y:S04]  /*509f0*/  STL.64 [R1+0x6250], R26 ;  /* 0x0062501a01007387 */ /* 0x0001e80000100a00 */
[----:B0-----:R-:W4:Y:S04]  /*50a00*/  LDL.64 R26, [R1+0x20] ;  /* 0x00002000011a7983 */ /* 0x001f280000100a00 */
[----:B------:R0:W-:Y:S01]  /*50a10*/  STL.64 [R1+0x6248], R24 ;  /* 0x0062481801007387 */ /* 0x0001e20000100a00 */
[C---:B------:R-:W-:Y:S03]  /*50a20*/  HMMA.16816.F32 R12, R4.reuse, R22, R12 ;  /* 0x00000016040c723c */ /* 0x040fe6000000180c */
[----:B----4-:R1:W-:Y:S04]  /*50a30*/  STL.64 [R1+0x62d8], R26 ;  /* 0x0062d81a01007387 */ /* 0x0103e80000100a00 */
[----:B0-----:R-:W4:Y:S04]  /*50a40*/  LDL.LU R24, [R1+0x400] ;  /* 0x0004000001187983 */ /* 0x001f280000300800 */
[----:B------:R-:W4:Y:S04]  /*50a50*/  LDL.LU R25, [R1+0x404] ;  /* 0x0004040001197983 */ /* 0x000f280000300800 */
[----:B-1----:R-:W2:Y:S04]  /*50a60*/  LDL.LU R26, [R1+0x408] ;  /* 0x00040800011a7983 */ /* 0x002ea80000300800 */
[----:B------:R-:W2:Y:S04]  /*50a70*/  LDL.LU R27, [R1+0x40c] ;  /* 0x00040c00011b7983 */ /* 0x000ea80000300800 */
[----:B--2---:R-:W-:Y:S04]  /*50a80*/  STL.64 [R1+0x62f0], R26 ;  /* 0x0062f01a01007387 */ /* 0x004fe80000100a00 */
[----:B----4-:R0:W-:Y:S04]  /*50a90*/  STL.64 [R1+0x62e8], R24 ;  /* 0x0062e81801007387 */ /* 0x0101e80000100a00 */
[----:B0-----:R-:W2:Y:S04]  /*50aa0*/  LDL.LU R24, [R1+0x3f0] ;  /* 0x0003f00001187983 */ /* 0x001ea80000300800 */
[----:B------:R-:W2:Y:S04]  /*50ab0*/  LDL.LU R25, [R1+0x3f4] ;  /* 0x0003f40001197983 */ /* 0x000ea80000300800 */
[----:B------:R-:W2:Y:S04]  /*50ac0*/  LDL.LU R26, [R1+0x3f8] ;  /* 0x0003f800011a7983 */ /* 0x000ea80000300800 */
[----:B------:R-:W2:Y:S04]  /*50ad0*/  LDL.LU R27, [R1+0x3fc] ;  /* 0x0003fc00011b7983 */ /* 0x000ea80000300800 */
[----:B------:R-:W-:Y:S04]  /*50ae0*/  STL.64 [R1+0x1c0], R12 ;  /* 0x0001c00c01007387 */ /* 0x000fe80000100a00 */
[----:B------:R0:W-:Y:S04]  /*50af0*/  STL.64 [R1+0x1c8], R14 ;  /* 0x0001c80e01007387 */ /* 0x0001e80000100a00 */
[----:B0-----:R-:W4:Y:S04]  /*50b00*/  LDL.LU.64 R14, [R1+0x6338] ;  /* 0x00633800010e7983 */ /* 0x001f280000300a00 */
[----:B------:R-:W4:Y:S02]  /*50b10*/  LDL.LU.64 R12, [R1+0x6330] ;  /* 0x00633000010c7983 */ /* 0x000f240000300a00 */
[----:B----4-:R-:W-:-:S15]  /*50b20*/  HMMA.16816.F32 R12, R4, R20, R12 ;  /* 0x00000014040c723c */ /* 0x010fde000000180c */
[----:B------:R-:W-:-:S08]  /*50b30*/  NOP ;  /* 0x0000000000007918 */ /* 0x000fd00000000000 */
[----:B------:R-:W-:Y:S04]  /*50b40*/  STL.64 [R1+0x1b0], R12 ;  /* 0x0001b00c01007387 */ /* 0x000fe80000100a00 */
[----:B------:R0:W-:Y:S04]  /*50b50*/  STL.64 [R1+0x1b8], R14 ;  /* 0x0001b80e01007387 */ /* 0x0001e80000100a00 */
[----:B0-----:R-:W4:Y:S04]  /*50b60*/  LDL.LU.64 R14, [R1+0x6328] ;  /* 0x00632800010e7983 */ /* 0x001f280000300a00 */
[----:B------:R-:W3:Y:S04]  /*50b70*/  LDL.LU.64 R12, [R1+0x6320] ;  /* 0x00632000010c7983 */ /* 0x000ee80000300a00 */
[----:B------:R-:W-:Y:S04]  /*50b80*/  STL.64 [R1+0x6230], R22 ;  /* 0x0062301601007387 */ /* 0x000fe80000100a00 */
[----:B------:R0:W-:Y:S04]  /*50b90*/  STL.64 [R1+0x6228], R20 ;  /* 0x0062281401007387 */ /* 0x0001e80000100a00 */
[----:B0-----:R-:W2:Y:S04]  /*50ba0*/  LDL.LU R20, [R1+0x410] ;  /* 0x0004100001147983 */ /* 0x001ea80000300800 */
[----:B------:R-:W2:Y:S04]  /*50bb0*/  LDL.LU R21, [R1+0x414] ;  /* 0x0004140001157983 */ /* 0x000ea80000300800 */
[----:B------:R-:W2:Y:S04]  /*50bc0*/  LDL.LU R22, [R1+0x418] ;  /* 0x0004180001167983 */ /* 0x000ea80000300800 */
[----:B------:R-:W2:Y:S01]  /*50bd0*/  LDL.LU R23, [R1+0x41c] ;  /* 0x00041c0001177983 */ /* 0x000ea20000300800 */
[----:B----4-:R-:W-:-:S15]  /*50be0*/  HMMA.16816.F32 R8, R4, R14, R8 ;  /* 0x0000000e0408723c */ /* 0x010fde0000001808 */
        /* <DEDUP_REMOVED lines=13> */
[----:B0-----:R-:W2:Y:S04]  /*50cc0*/  LDL.LU R12, [R1+0x420] ;  /* 0x00042000010c7983 */ /* 0x001ea80000300800 */
[----:B------:R-:W2:Y:S04]  /*50cd0*/  LDL.LU R13, [R1+0x424] ;  /* 0x00042400010d7983 */ /* 0x000ea80000300800 */
[----:B------:R-:W2:Y:S04]  /*50ce0*/  LDL.LU R14, [R1+0x428] ;  /* 0x00042800010e7983 */ /* 0x000ea80000300800 */
[----:B------:R-:W2:Y:S01]  /*50cf0*/  LDL.LU R15, [R1+0x42c] ;  /* 0x00042c00010f7983 */ /* 0x000ea20000300800 */
[----:B---3--:R-:W-:-:S03]  /*50d00*/  IMAD R16, R16, 0x100, R10 ;  /* 0x0000010010107824 */ /* 0x008fc600078e020a */
[----:B------:R-:W2:Y:S01]  /*50d10*/  LDL.LU R10, [R1+0x62fc] ;  /* 0x0062fc00010a7983 */ /* 0x000ea20000300800 */
[----:B------:R-:W-:-:S03]  /*50d20*/  IMAD R17, R17, 0x100, R11 ;  /* 0x0000010011117824 */ /* 0x000fc600078e020b */
[----:B------:R-:W2:Y:S01]  /*50d30*/  LDL.LU R11, [R1+0x62f8] ;  /* 0x0062f800010b7983 */ /* 0x000ea20000300800 */
[----:B----4-:R-:W-:Y:S01]  /*50d40*/  IMAD R18, R18, 0x100, R9 ;  /* 0x0000010012127824 */ /* 0x010fe200078e0209 */
[----:B--2---:R-:W-:-:S15]  /*50d50*/  HMMA.16816.F32 R24, R4, R10, R24 ;  /* 0x0000000a0418723c */ /* 0x004fde0000001818 */
[----:B------:R-:W-:-:S08]  /*50d60*/  NOP ;  /* 0x0000000000007918 */ /* 0x000fd00000000000 */
[----:B------:R-:W-:Y:S04]  /*50d70*/  STL.64 [R1+0x180], R24 ;  /* 0x0001801801007387 */ /* 0x000fe80000100a00 */
[----:B------:R0:W-:Y:S04]  /*50d80*/  STL.64 [R1+0x188], R26 ;  /* 0x0001881a01007387 */ /* 0x0001e80000100a00 */
[----:B0-----:R-:W2:Y:S04]  /*50d90*/  LDL.LU.64 R26, [R1+0x62f0] ;  /* 0x0062f000011a7983 */ /* 0x001ea80000300a00 */
[----:B------:R-:W2:Y:S04]  /*50da0*/  LDL.LU.64 R24, [R1+0x62e8] ;  /* 0x0062e80001187983 */ /* 0x000ea80000300a00 */
[----:B------:R-:W2:Y:S02]  /*50db0*/  LDL.LU R9, [R1+0x62e0] ;  /* 0x0062e00001097983 */ /* 0x000ea40000300800 */
[----:B--2---:R-:W-:-:S15]  /*50dc0*/  HMMA.16816.F32 R24, R4, R8, R24 ;  /* 0x000000080418723c */ /* 0x004fde0000001818 */
[----:B------:R-:W-:-:S08]  /*50dd0*/  NOP ;  /* 0x0000000000007918 */ /* 0x000fd00000000000 */
[----:B------:R-:W-:Y:S04]  /*50de0*/  STL.64 [R1+0x2b0], R24 ;  /* 0x0002b01801007387 */ /* 0x000fe80000100a00 */
[----:B------:R0:W-:Y:S04]  /*50df0*/  STL.64 [R1+0x2b8], R26 ;  /* 0x0002b81a01007387 */ /* 0x0001e80000100a00 */
[----:B0-----:R-:W2:Y:S04]  /*50e00*/  LDL.LU.64 R26, [R1+0x62d8] ;  /* 0x0062d800011a7983 */ /* 0x001ea80000300a00 */
[----:B------:R-:W-:Y:S04]  /*50e10*/  STL.64 [R1+0x61f0], R10 ;  /* 0x0061f00a01007387 */ /* 0x000fe80000100a00 */
[----:B------:R0:W-:Y:S02]  /*50e20*/  STL.64 [R1+0x61e8], R8 ;  /* 0x0061e80801007387 */ /* 0x0001e40000100a00 */
[----:B0-----:R-:W-:Y:S01]  /*50e30*/  HMMA.16816.F32 R8, R4, R2, R12 ;  /* 0x000000020408723c */ /* 0x001fe2000000180c */
[----:B------:R-:W-:-:S15]  /*50e40*/  IMAD R19, R0, 0x100, R19 ;  /* 0x0000010000137824 */ /* 0x000fde00078e0213 */
[----:B------:R-:W-:-:S07]  /*50e50*/  NOP ;  /* 0x0000000000007918 */ /* 0x000fce0000000000 */
[----:B------:R-:W-:Y:S04]  /*50e60*/  STL.64 [R1+0x2a0], R8 ;  /* 0x0002a00801007387 */ /* 0x000fe80000100a00 */
[----:B------:R-:W-:Y:S04]  /*50e70*/  STL.64 [R1+0x2a8], R10 ;  /* 0x0002a80a01007387 */ /* 0x000fe80000100a00 */
[----:B------:R-:W3:Y:S01]  /*50e80*/  LDL.LU R12, [R1+0x4c0] ;  /* 0x0004c000010c7983 */ /* 0x000ee20000300800 */
[----:B--2---:R-:W-:Y:S06]  /*50e90*/  HMMA.16816.F32 R4, R4, R26, R20 ;  /* 0x0000001a0404723c */ /* 0x004fec0000001814 */
[----:B------:R-:W-:-:S15]  /*50ea0*/  IMAD.MOV.U32 R0, RZ, RZ, R27 ;  /* 0x000000ffff007224 */ /* 0x000fde00078e001b */
[----:B------:R-:W-:-:S02]  /*50eb0*/  NOP ;  /* 0x0000000000007918 */ /* 0x000fc40000000000 */
[----:B------:R-:W-:Y:S04]  /*50ec0*/  STL.64 [R1+0x170], R4 ;  /* 0x0001700401007387 */ /* 0x000fe80000100a00 */
[----:B------:R-:W-:Y:S04]  /*50ed0*/  STL.64 [R1+0x178], R6 ;  /* 0x0001780601007387 */ /* 0x000fe80000100a00 */
[----:B------:R-:W3:Y:S04]  /*50ee0*/  LDL.LU R13, [R1+0x4c4] ;  /* 0x0004c400010d7983 */ /* 0x000ee80000300800 */
[----:B------:R-:W2:Y:S04]  /*50ef0*/  LDL.LU R14, [R1+0x4c8] ;  /* 0x0004c800010e7983 */ /* 0x000ea80000300800 */
        /* <DEDUP_REMOVED lines=9> */
[----:B----4-:R0:W-:Y:S04]  /*50f90*/  STL.64 [R1+0x6260], R26 ;  /* 0x0062601a01007387 */ /* 0x0101e80000100a00 */
[----:B0-----:R-:W4:Y:S04]  /*50fa0*/  LDL R26, [R1] ;  /* 0x00000000011a7983 */ /* 0x001f280000100800 */
[----:B------:R-:W4:Y:S04]  /*50fb0*/  LDL R27, [R1+0x4] ;  /* 0x00000400011b7983 */ /* 0x000f280000100800 */
[----:B--2---:R0:W-:Y:S04]  /*50fc0*/  STL.64 [R1+0x6258], R24 ;  /* 0x0062581801007387 */ /* 0x0041e80000100a00 */
[----:B0-----:R-:W2:Y:S04]  /*50fd0*/  LDL R24, [R1+0x8] ;  /* 0x0000080001187983 */ /* 0x001ea80000100800 */
[----:B------:R-:W2:Y:S04]  /*50fe0*/  LDL R25, [R1+0xc] ;  /* 0x00000c0001197983 */ /* 0x000ea80000100800 */
[----:B----4-:R-:W-:Y:S04]  /*50ff0*/  STL.64 [R1+0x6278], R26 ;  /* 0x0062781a01007387 */ /* 0x010fe80000100a00 */
[----:B--2---:R-:W-:Y:S04]  /*51000*/  STL.64 [R1+0x6290], R24 ;  /* 0x0062901801007387 */ /* 0x004fe80000100a00 */
[----:B---3--:R-:W-:Y:S04]  /*51010*/  STL.64 [R1+0x6240], R22 ;  /* 0x0062401601007387 */ /* 0x008fe80000100a00 */
[----:B------:R0:W-:Y:S04]  /*51020*/  STL.64 [R1+0x6238], R20 ;  /* 0x0062381401007387 */ /* 0x0001e80000100a00 */
[----:B0-----:R-:W2:Y:S04]  /*51030*/  LDL.LU R20, [R1+0x490] ;  /* 0x0004900001147983 */ /* 0x001ea80000300800 */
[----:B------:R-:W2:Y:S04]  /*51040*/  LDL.LU R21, [R1+0x494] ;  /* 0x0004940001157983 */ /* 0x000ea80000300800 */
[----:B------:R-:W3:Y:S04]  /*51050*/  LDL.LU R22, [R1+0x498] ;  /* 0x0004980001167983 */ /* 0x000ee80000300800 */
[----:B------:R-:W3:Y:S04]  /*51060*/  LDL.LU R23, [R1+0x49c] ;  /* 0x00049c0001177983 */ /* 0x000ee80000300800 */
[----:B------:R-:W4:Y:S04]  /*51070*/  LDL R26, [R1+0x10] ;  /* 0x00001000011a7983 */ /* 0x000f280000100800 */
[----:B------:R-:W4:Y:S04]  /*51080*/  LDL R27, [R1+0x14] ;  /* 0x00001400011b7983 */ /* 0x000f280000100800 */
[----:B----4-:R-:W-:Y:S04]  /*51090*/  STL.64 [R1+0x62a8], R26 ;  /* 0x0062a81a01007387 */ /* 0x010fe80000100a00 */
[----:B---3--:R-:W-:Y:S04]  /*510a0*/  STL.64 [R1+0x6270], R22 ;  /* 0x0062701601007387 */ /* 0x008fe80000100a00 */
[----:B--2---:R0:W-:Y:S04]  /*510b0*/  STL.64 [R1+0x6268], R20 ;  /* 0x0062681401007387 */ /* 0x0041e80000100a00 */
        /* <DEDUP_REMOVED lines=27> */
[----:B------:R-:W-:-:S03]  /*51270*/  F2FP.F16.E5M2.UNPACK_B R16, R16 ;  /* 0x00000010ff10723e */ /* 0x000fc600020004ff */
        /* <DEDUP_REMOVED lines=12> */
[----:B------:R-:W3:Y:S04]  /*51340*/  LDL.LU R8, [R1+0x4e0] ;  /* 0x0004e00001087983 */ /* 0x000ee80000300800 */
[----:B------:R-:W3:Y:S04]  /*51350*/  LDL.LU R9, [R1+0x4e4] ;  /* 0x0004e40001097983 */ /* 0x000ee80000300800 */
[----:B------:R-:W2:Y:S04]  /*51360*/  LDL.LU R10, [R1+0x4e8] ;  /* 0x0004e800010a7983 */ /* 0x000ea80000300800 */
[----:B------:R-:W2:Y:S01]  /*51370*/  LDL.LU R11, [R1+0x4ec] ;  /* 0x0004ec00010b7983 */ /* 0x000ea20000300800 */
[----:B------:R-:W-:-:S02]  /*51380*/  F2FP.F16.E5M2.UNPACK_B R17, R17 ;  /* 0x00000011ff11723e */ /* 0x000fc400020004ff */
[----:B------:R-:W-:Y:S02]  /*51390*/  F2FP.F16.E5M2.UNPACK_B R18, R18 ;  /* 0x00000012ff12723e */ /* 0x000fe400020004ff */
[----:B------:R-:W-:-:S07]  /*513a0*/  F2FP.F16.E5M2.UNPACK_B R19, R19 ;  /* 0x00000013ff13723e */ /* 0x000fce00020004ff */
[C---:B----4-:R-:W-:Y:S01]  /*513b0*/  HMMA.16816.F32 R24, R16.reuse, R26, R20 ;  /* 0x0000001a1018723c */ /* 0x050fe20000001814 */
        /* <DEDUP_REMOVED lines=10> */
[----:B------:R-:W2:Y:S04]  /*51460*/  LDL.LU.64 R22, [R1+0x62d0] ;  /* 0x0062d00001167983 */ /* 0x000ea80000300a00 */
[----:B------:R-:W2:Y:S04]  /*51470*/  LDL.LU.64 R20, [R1+0x62c8] ;  /* 0x0062c80001147983 */ /* 0x000ea80000300a00 */
        /* <DEDUP_REMOVED lines=91> */
[----:B------:R-:W2:Y:S04]  /*51a30*/  LDL.LU R15, [R1+0xf78] ;  /* 0x000f7800010f7983 */ /* 0x000ea80000300800 */
[----:B------:R0:W-:Y:S01]  /*51a40*/  STL.64 [R1+0x6118], R12 ;  /* 0x0061180c01007387 */ /* 0x0001e20000100a00 */
[----:B----4-:R-:W-:-:S02]  /*51a50*/  IMAD R4, R4, 0x100, R14 ;  /* 0x0000010004047824 */ /* 0x010fc400078e020e */
[----:B--2---:R-:W-:Y:S02]  /*51a60*/  IMAD R5, R5, 0x100, R15 ;  /* 0x0000010005057824 */ /* 0x004fe400078e020f */
[----:B0-----:R-:W-:Y:S06]  /*51a70*/  HMMA.16816.F32 R12, R16, R10, R20 ;  /* 0x0000000a100c723c */ /* 0x001fec0000001814 */
[----:B------:R-:W-:Y:S04]  /*51a80*/  STL [R1+0x6104], R10 ;  /* 0x0061040a01007387 */ /* 0x000fe80000100800 */
[----:B------:R-:W-:-:S13]  /*51a90*/  STL [R1+0x6100], R11 ;  /* 0x0061000b01007387 */ /* 0x000fda0000100800 */
[----:B------:R-:W-:Y:S04]  /*51aa0*/  STL.64 [R1+0xa0], R12 ;  /* 0x0000a00c01007387 */ /* 0x000fe80000100a00 */
[----:B------:R3:W-:Y:S04]  /*51ab0*/  STL.64 [R1+0xa8], R14 ;  /* 0x0000a80e01007387 */ /* 0x0007e80000100a00 */
[----:B------:R-:W2:Y:S01]  /*51ac0*/  LDL.LU R20, [R1+0x5a0] ;  /* 0x0005a00001147983 */ /* 0x000ea20000300800 */
[----:B---3--:R-:W-:-:S15]  /*51ad0*/  HMMA.16816.F32 R12, R16, R8, R24 ;  /* 0x00000008100c723c */ /* 0x008fde0000001818 */
[----:B------:R-:W-:-:S08]  /*51ae0*/  NOP ;  /* 0x0000000000007918 */ /* 0x000fd00000000000 */
        /* <DEDUP_REMOVED lines=18> */
[----:B0-----:R-:W3:Y:S04]  /*51c10*/  LDL.64 R20, [R1+0x8] ;  /* 0x0000080001147983 */ /* 0x001ee80000100a00 */
        /* <DEDUP_REMOVED lines=25> */
[----:B------:R-:W-:-:S02]  /*51db0*/  IMAD R6, R6, 0x100, R28 ;  /* 0x0000010006067824 */ /* 0x000fc400078e021c */
[----:B------:R-:W-:Y:S01]  /*51dc0*/  IMAD R7, R7, 0x100, R29 ;  /* 0x0000010007077824 */ /* 0x000fe200078e021d */
[----:B---3--:R-:W-:Y:S04]  /*51dd0*/  STL.64 [R1+0x61e0], R22 ;  /* 0x0061e01601007387 */ /* 0x008fe80000100a00 */
[----:B--2---:R0:W-:Y:S04]  /*51de0*/  STL.64 [R1+0x61d8], R20 ;  /* 0x0061d81401007387 */ /* 0x0041e80000100a00 */
[----:B0-----:R-:W2:Y:S04]  /*51df0*/  LDL.LU R20, [R1+0x520] ;  /* 0x0005200001147983 */ /* 0x001ea80000300800 */
[----:B------:R-:W2:Y:S04]  /*51e00*/  LDL.LU R21, [R1+0x524] ;  /* 0x0005240001157983 */ /* 0x000ea80000300800 */
[----:B------:R-:W2:Y:S04]  /*51e10*/  LDL.LU R22, [R1+0x528] ;  /* 0x0005280001167983 */ /* 0x000ea80000300800 */
[----:B------:R-:W2:Y:S04]  /*51e20*/  LDL.LU R23, [R1+0x52c] ;  /* 0x00052c0001177983 */ /* 0x000ea80000300800 */
[----:B------:R-:W3:Y:S04]  /*51e30*/  LDL.64 R28, [R1] ;  /* 0x00000000011c7983 */ /* 0x000ee80000100a00 */
        /* <DEDUP_REMOVED lines=13> */
[----:B------:R-:W3:Y:S01]  /*51f10*/  LDL.LU R15, [R1+0x5cc] ;  /* 0x0005cc00010f7983 */ /* 0x000ee20000300800 */
[----:B------:R-:W-:Y:S03]  /*51f20*/  HMMA.16816.F32 R20, R16, R2, R20 ;  /* 0x000000021014723c */ /* 0x000fe60000001814 */
[----:B---3--:R-:W-:Y:S04]  /*51f30*/  STL.64 [R1+0x6130], R14 ;  /* 0x0061300e01007387 */ /* 0x008fe80000100a00 */
[----:B----4-:R0:W-:Y:S04]  /*51f40*/  STL.64 [R1+0x6128], R12 ;  /* 0x0061280c01007387 */ /* 0x0101e80000100a00 */
[----:B0-----:R-:W3:Y:S04]  /*51f50*/  LDL.LU R12, [R1+0x5b0] ;  /* 0x0005b000010c7983 */ /* 0x001ee80000300800 */
[----:B------:R-:W3:Y:S04]  /*51f60*/  LDL.LU R13, [R1+0x5b4] ;  /* 0x0005b400010d7983 */ /* 0x000ee80000300800 */
[----:B------:R-:W3:Y:S04]  /*51f70*/  LDL.LU R14, [R1+0x5b8] ;  /* 0x0005b800010e7983 */ /* 0x000ee80000300800 */
[----:B------:R-:W3:Y:S04]  /*51f80*/  LDL.LU R15, [R1+0x5bc] ;  /* 0x0005bc00010f7983 */ /* 0x000ee80000300800 */
[----:B------:R-:W-:Y:S04]  /*51f90*/  STL [R1+0x610c], R8 ;  /* 0x00610c0801007387 */ /* 0x000fe80000100800 */
[----:B------:R0:W-:Y:S04]  /*51fa0*/  STL [R1+0x6108], R9 ;  /* 0x0061080901007387 */ /* 0x0001e80000100800 */
[----:B0-----:R-:W4:Y:S04]  /*51fb0*/  LDL.64 R8, [R1+0x10] ;  /* 0x0000100001087983 */ /* 0x001f280000100a00 */
[----:B------:R-:W-:Y:S04]  /*51fc0*/  STL.64 [R1+0x280], R20 ;  /* 0x0002801401007387 */ /* 0x000fe80000100a00 */
[----:B------:R0:W-:Y:S04]  /*51fd0*/  STL.64 [R1+0x288], R22 ;  /* 0x0002881601007387 */ /* 0x0001e80000100a00 */
[----:B0-----:R-:W2:Y:S04]  /*51fe0*/  LDL.LU.64 R22, [R1+0x61e0] ;  /* 0x0061e00001167983 */ /* 0x001ea80000300a00 */
[----:B------:R-:W2:Y:S01]  /*51ff0*/  LDL.LU.64 R20, [R1+0x61d8] ;  /* 0x0061d80001147983 */ /* 0x000ea20000300a00 */
[----:B------:R-:W-:-:S03]  /*52000*/  IMAD.MOV.U32 R11, RZ, RZ, R0 ;  /* 0x000000ffff0b7224 */ /* 0x000fc600078e0000 */
[----:B------:R-:W-:Y:S04]  /*52010*/  STL [R1+0x6110], R3 ;  /* 0x0061100301007387 */ /* 0x000fe80000100800 */
[----:B--2---:R-:W-:Y:S01]  /*52020*/  HMMA.16816.F32 R16, R16, R10, R20 ;  /* 0x0000000a1010723c */ /* 0x004fe20000001814 */
[----:B------:R-:W2:Y:S04]  /*52030*/  LDL.LU.64 R22, [R1+0x61d0] ;  /* 0x0061d00001167983 */ /* 0x000ea80000300a00 */
[----:B------:R-:W2:-:S15]  /*52040*/  LDL.LU.64 R20, [R1+0x61c8] ;  /* 0x0061c80001147983 */ /* 0x000e9e0000300a00 */
[----:B------:R-:W-:-:S03]  /*52050*/  NOP ;  /* 0x0000000000007918 */ /* 0x000fc60000000000 */
[----:B------:R0:W-:Y:S04]  /*52060*/  STL.64 [R1+0x90], R16 ;  /* 0x0000901001007387 */ /* 0x0001e80000100a00 */
[----:B------:R1:W-:Y:S04]  /*52070*/  STL.64 [R1+0x98], R18 ;  /* 0x0000981201007387 */ /* 0x0003e80000100a00 */
[----:B0-----:R-:W2:Y:S01]  /*52080*/  LDL.64 R16, [R1+0x28] ;  /* 0x0000280001107983 */ /* 0x001ea20000100a00 */
[----:B------:R-:W-:Y:S02]  /*52090*/  F2FP.F16.E5M2.UNPACK_B R4, R4 ;  /* 0x00000004ff04723e */ /* 0x000fe400020004ff */
[----:B------:R-:W-:Y:S01]  /*520a0*/  F2FP.F16.E5M2.UNPACK_B R5, R5 ;  /* 0x00000005ff05723e */ /* 0x000fe200020004ff */
[----:B-1----:R-:W3:Y:S01]  /*520b0*/  LDL.64 R18, [R1+0x18] ;  /* 0x0000180001127983 */ /* 0x002ee20000100a00 */
[----:B------:R-:W-:-:S02]  /*520c0*/  F2FP.F16.E5M2.UNPACK_B R6, R6 ;  /* 0x00000006ff06723e */ /* 0x000fc400020004ff */
[----:B------:R-:W-:-:S07]  /*520d0*/  F2FP.F16.E5M2.UNPACK_B R7, R7 ;  /* 0x00000007ff07723e */ /* 0x000fce00020004ff */
        /* <DEDUP_REMOVED lines=16> */
[----:B0-----:R-:W2:Y:S04]  /*521e0*/  LDL.LU.64 R22, [R1+0x61a0] ;  /* 0x0061a00001167983 */ /* 0x001ea80000300a00 */
[----:B------:R-:W3:Y:S01]  /*521f0*/  LDL.LU.64 R20, [R1+0x6198] ;  /* 0x0061980001147983 */ /* 0x000ee20000300a00 */
[----:B------:R-:W-:-:S02]  /*52200*/  IMAD.MOV.U32 R0, RZ, RZ, R17 ;  /* 0x000000ffff007224 */ /* 0x000fc400078e0011 */
[----:B------:R-:W-:Y:S02]  /*52210*/  IMAD.MOV.U32 R11, RZ, RZ, R19 ;  /* 0x000000ffff0b7224 */ /* 0x000fe400078e0013 */
[----:B------:R-:W-:Y:S01]  /*52220*/  IMAD.MOV.U32 R17, RZ, RZ, R9 ;  /* 0x000000ffff117224 */ /* 0x000fe200078e0009 */
[----:B---3--:R-:W-:Y:S06]  /*52230*/  HMMA.16816.F32 R24, R4, R20, R24 ;  /* 0x000000140418723c */ /* 0x008fec0000001818 */
[----:B------:R-:W-:Y:S02]  /*52240*/  IMAD.MOV.U32 R9, RZ, RZ, R20 ;  /* 0x000000ffff097224 */ /* 0x000fe400078e0014 */
[----:B------:R-:W-:-:S15]  /*52250*/  IMAD.MOV.U32 R19, RZ, RZ, R21 ;  /* 0x000000ffff137224 */ /* 0x000fde00078e0015 */
[----:B------:R-:W-:Y:S04]  /*52260*/  STL.64 [R1+0x50], R24 ;  /* 0x0000501801007387 */ /* 0x000fe80000100a00 */
[----:B------:R0:W-:Y:S04]  /*52270*/  STL.64 [R1+0x58], R26 ;  /* 0x0000581a01007387 */ /* 0x0001e80000100a00 */
[----:B0-----:R-:W3:Y:S04]  /*52280*/  LDL.LU.64 R26, [R1+0x6190] ;  /* 0x00619000011a7983 */ /* 0x001ee80000300a00 */
[----:B------:R-:W3:Y:S04]  /*52290*/  LDL.LU.64 R24, [R1+0x6188] ;  /* 0x0061880001187983 */ /* 0x000ee80000300a00 */
[----:B------:R-:W2:Y:S01]  /*522a0*/  LDL.LU.64 R20, [R1+0x6180] ;  /* 0x0061800001147983 */ /* 0x000ea20000300a00 */
[----:B------:R-:W-:-:S02]  /*522b0*/  IMAD.MOV.U32 R10, RZ, RZ, R16 ;  /* 0x000000ffff0a7224 */ /* 0x000fc400078e0010 */
[----:B------:R-:W-:Y:S02]  /*522c0*/  IMAD.MOV.U32 R16, RZ, RZ, R18 ;  /* 0x000000ffff107224 */ /* 0x000fe400078e0012 */
[----:B------:R-:W-:Y:S02]  /*522d0*/  IMAD.MOV.U32 R18, RZ, RZ, R8 ;  /* 0x000000ffff127224 */ /* 0x000fe400078e0008 */
[----:B------:R-:W-:Y:S02]  /*522e0*/  IMAD.MOV.U32 R3, RZ, RZ, R28 ;  /* 0x000000ffff037224 */ /* 0x000fe400078e001c */
[----:B------:R-:W-:Y:S01]  /*522f0*/  IMAD.MOV.U32 R8, RZ, RZ, R29 ;  /* 0x000000ffff087224 */ /* 0x000fe200078e001d */
[----:B--2---:R-:W-:-:S15]  /*52300*/  HMMA.16816.F32 R20, R4, R28, R20 ;  /* 0x0000001c0414723c */ /* 0x004fde0000001814 */
[----:B------:R-:W-:-:S08]  /*52310*/  NOP ;  /* 0x0000000000007918 */ /* 0x000fd00000000000 */
[----:B------:R-:W-:Y:S04]  /*52320*/  STL.64 [R1+0x40], R20 ;  /* 0x0000401401007387 */ /* 0x000fe80000100a00 */
[----:B------:R0:W-:Y:S04]  /*52330*/  STL.64 [R1+0x48], R22 ;  /* 0x0000481601007387 */ /* 0x0001e80000100a00 */
[----:B0-----:R-:W2:Y:S04]  /*52340*/  LDL.LU.64 R22, [R1+0x6178] ;  /* 0x0061780001167983 */ /* 0x001ea80000300a00 */
[----:B------:R-:W2:Y:S04]  /*52350*/  LDL.LU.64 R20, [R1+0x6170] ;  /* 0x0061700001147983 */ /* 0x000ea80000300a00 */
        /* <DEDUP_REMOVED lines=30> */
[----:B------:R-:W3:Y:S04]  /*52540*/  LDL.LU.64 R12, [R1+0x6128] ;  /* 0x00612800010c7983 */ /* 0x000ee80000300a00 */
[----:B------:R-:W-:Y:S04]  /*52550*/  STL [R1+0x602c], R22 ;  /* 0x00602c1601007387 */ /* 0x000fe80000100800 */
[----:B------:R-:W-:Y:S01]  /*52560*/  STL [R1+0x6028], R23 ;  /* 0x0060281701007387 */ /* 0x000fe20000100800 */
[----:B---3--:R-:W-:-:S15]  /*52570*/  HMMA.16816.F32 R12, R4, R20, R12 ;  /* 0x00000014040c723c */ /* 0x008fde000000180c */
[----:B------:R-:W-:-:S08]  /*52580*/  NOP ;  /* 0x0000000000007918 */ /* 0x000fd00000000000 */
[----:B------:R-:W-:Y:S04]  /*52590*/  STL.64 [R1+0x340], R12 ;  /* 0x0003400c01007387 */ /* 0x000fe80000100a00 */
[----:B------:R0:W-:Y:S04]  /*525a0*/  STL.64 [R1+0x348], R14 ;  /* 0x0003480e01007387 */ /* 0x0001e80000100a00 */
[----:B0-----:R-:W2:Y:S04]  /*525b0*/  LDL.LU.64 R14, [R1+0x6120] ;  /* 0x00612000010e7983 */ /* 0x001ea80000300a00 */
[----:B------:R-:W4:Y:S04]  /*525c0*/  LDL.LU.64 R12, [R1+0x6118] ;  /* 0x00611800010c7983 */ /* 0x000f280000300a00 */
        /* <DEDUP_REMOVED lines=9> */
[----:B----4-:R-:W-:Y:S02]  /*52660*/  HMMA.16816.F32 R20, R4, R12, R24 ;  /* 0x0000000c0414723c */ /* 0x010fe40000001818 */
[----:B------:R-:W2:-:S15]  /*52670*/  LDL.LU R24, [R1+0x6d0] ;  /* 0x0006d00001187983 */ /* 0x000e9e0000300800 */
[----:B------:R-:W-:-:S06]  /*52680*/  NOP ;  /* 0x0000000000007918 */ /* 0x000fcc0000000000 */
[----:B------:R-:W-:Y:S04]  /*52690*/  STL.64 [R1+0x380], R20 ;  /* 0x0003801401007387 */ /* 0x000fe80000100a00 */
[----:B------:R-:W-:Y:S04]  /*526a0*/  STL.64 [R1+0x388], R22 ;  /* 0x0003881601007387 */ /* 0x000fe80000100a00 */
[----:B------:R-:W2:Y:S04]  /*526b0*/  LDL.LU R25, [R1+0x6d4] ;  /* 0x0006d40001197983 */ /* 0x000ea80000300800 */
[----:B------:R-:W3:Y:S04]  /*526c0*/  LDL.LU R26, [R1+0x6d8] ;  /* 0x0006d800011a7983 */ /* 0x000ee80000300800 */
[----:B------:R-:W3:Y:S04]  /*526d0*/  LDL.LU R27, [R1+0x6dc] ;  /* 0x0006dc00011b7983 */ /* 0x000ee80000300800 */
[----:B---3--:R0:W-:Y:S02]  /*526e0*/  STL.64 [R1+0x6048], R26 ;  /* 0x0060481a01007387 */ /* 0x0081e40000100a00 */
[----:B0-----:R-:W-:-:S02]  /*526f0*/  IMAD.MOV.U32 R26, RZ, RZ, R3 ;  /* 0x000000ffff1a7224 */ /* 0x001fc400078e0003 */
[----:B------:R-:W3:Y:S01]  /*52700*/  LDL.LU R3, [R1+0x6110] ;  /* 0x0061100001037983 */ /* 0x000ee20000300800 */
[----:B------:R-:W-:-:S03]  /*52710*/  IMAD.MOV.U32 R27, RZ, RZ, R8 ;  /* 0x000000ffff1b7224 */ /* 0x000fc600078e0008 */
[----:B------:R-:W4:Y:S04]  /*52720*/  LDL.LU R8, [R1+0x610c] ;  /* 0x00610c0001087983 */ /* 0x000f280000300800 */
[----:B--2---:R0:W-:Y:S02]  /*52730*/  STL.64 [R1+0x6040], R24 ;  /* 0x0060401801007387 */ /* 0x0041e40000100a00 */
[----:B0-----:R-:W-:Y:S02]  /*52740*/  IMAD.MOV.U32 R24, RZ, RZ, R9 ;  /* 0x000000ffff187224 */ /* 0x001fe400078e0009 */
[----:B------:R-:W-:Y:S01]  /*52750*/  IMAD.MOV.U32 R25, RZ, RZ, R19 ;  /* 0x000000ffff197224 */ /* 0x000fe200078e0013 */
[----:B------:R-:W4:Y:S04]  /*52760*/  LDL.LU R9, [R1+0x6108] ;  /* 0x0061080001097983 */ /* 0x000f280000300800 */
        /* <DEDUP_REMOVED lines=8> */
[----:B------:R-:W-:-:S02]  /*527f0*/  IMAD.MOV.U32 R26, RZ, RZ, R18 ;  /* 0x000000ffff1a7224 */ /* 0x000fc400078e0012 */
[----:B------:R-:W-:-:S05]  /*52800*/  IMAD.MOV.U32 R27, RZ, RZ, R17 ;  /* 0x000000ffff1b7224 */ /* 0x000fca00078e0011 */
[----:B------:R-:W-:Y:S04]  /*52810*/  STL.64 [R1+0x6090], R26 ;  /* 0x0060901a01007387 */ /* 0x000fe80000100a00 */
[----:B---3--:R-:W-:Y:S04]  /*52820*/  STL.64 [R1+0x6058], R14 ;  /* 0x0060580e01007387 */ /* 0x008fe80000100a00 */
[----:B--2---:R0:W-:Y:S04]  /*52830*/  STL.64 [R1+0x6050], R12 ;  /* 0x0060500c01007387 */ /* 0x0041e80000100a00 */
        /* <DEDUP_REMOVED lines=15> */
[----:B------:R-:W2:Y:S04]  /*52930*/  LDL.LU R22, [R1+0x618] ;  /* 0x0006180001167983 */ /* 0x000ea80000300800 */
[----:B------:R-:W2:Y:S01]  /*52940*/  LDL.LU R23, [R1+0x61c] ;  /* 0x00061c0001177983 */ /* 0x000ea20000300800 */
[----:B------:R-:W-:-:S03]  /*52950*/  IMAD.MOV.U32 R26, RZ, RZ, R10 ;  /* 0x000000ffff1a7224 */ /* 0x000fc600078e000a */
[----:B--2---:R-:W-:Y:S04]  /*52960*/  STL.64 [R1+0x60d0], R22 ;  /* 0x0060d01601007387 */ /* 0x004fe80000100a00 */
[----:B----4-:R0:W-:Y:S04]  /*52970*/  STL.64 [R1+0x60c8], R20 ;  /* 0x0060c81401007387 */ /* 0x0101e80000100a00 */
[----:B0-----:R-:W2:Y:S04]  /*52980*/  LDL.LU R20, [R1+0x620] ;  /* 0x0006200001147983 */ /* 0x001ea80000300800 */
[----:B------:R-:W2:Y:S04]  /*52990*/  LDL.LU R21, [R1+0x624] ;  /* 0x0006240001157983 */ /* 0x000ea80000300800 */
[----:B------:R-:W4:Y:S04]  /*529a0*/  LDL.LU R22, [R1+0x628] ;  /* 0x0006280001167983 */ /* 0x000f280000300800 */
[----:B------:R-:W4:Y:S01]  /*529b0*/  LDL.LU R23, [R1+0x62c] ;  /* 0x00062c0001177983 */ /* 0x000f220000300800 */
[----:B------:R-:W-:-:S03]  /*529c0*/  IMAD.MOV.U32 R27, RZ, RZ, R0 ;  /* 0x000000ffff1b7224 */ /* 0x000fc600078e0000 */
[----:B------:R-:W3:Y:S04]  /*529d0*/  LDL.LU R10, [R1+0xf90] ;  /* 0x000f9000010a7983 */ /* 0x000ee80000300800 */
[----:B------:R-:W3:Y:S04]  /*529e0*/  LDL.LU R16, [R1+0xf8c] ;  /* 0x000f8c0001107983 */ /* 0x000ee80000300800 */
[----:B------:R-:W3:Y:S04]  /*529f0*/  LDL.LU R11, [R1+0xf98] ;  /* 0x000f9800010b7983 */ /* 0x000ee80000300800 */
[----:B------:R-:W3:Y:S04]  /*52a00*/  LDL.LU R17, [R1+0xf94] ;  /* 0x000f940001117983 */ /* 0x000ee80000300800 */
[----:B------:R-:W3:Y:S04]  /*52a10*/  LDL.LU R0, [R1+0xfa0] ;  /* 0x000fa00001007983 */ /* 0x000ee80000300800 */
[----:B------:R-:W3:Y:S04]  /*52a20*/  LDL.LU R18, [R1+0xf9c] ;  /* 0x000f9c0001127983 */ /* 0x000ee80000300800 */
[----:B------:R-:W3:Y:S04]  /*52a30*/  LDL.LU R19, [R1+0xfa4] ;  /* 0x000fa40001137983 */ /* 0x000ee80000300800 */
[----:B----4-:R-:W-:Y:S04]  /*52a40*/  STL.64 [R1+0x60e0], R22 ;  /* 0x0060e01601007387 */ /* 0x010fe80000100a00 */
[----:B--2---:R0:W-:Y:S04]  /*52a50*/  STL.64 [R1+0x60d8], R20 ;  /* 0x0060d81401007387 */ /* 0x0041e80000100a00 */
[----:B0-----:R-:W2:Y:S04]  /*52a60*/  LDL.LU R20, [R1+0x600] ;  /* 0x0006000001147983 */ /* 0x001ea80000300800 */
[----:B------:R-:W2:Y:S04]  /*52a70*/  LDL.LU R21, [R1+0x604] ;  /* 0x0006040001157983 */ /* 0x000ea80000300800 */
[----:B------:R-:W4:Y:S04]  /*52a80*/  LDL.LU R22, [R1+0x608] ;  /* 0x0006080001167983 */ /* 0x000f280000300800 */
[----:B------:R-:W4:Y:S04]  /*52a90*/  LDL.LU R23, [R1+0x60c] ;  /* 0x00060c0001177983 */ /* 0x000f280000300800 */
[----:B----4-:R-:W-:Y:S04]  /*52aa0*/  STL.64 [R1+0x60f8], R22 ;  /* 0x0060f81601007387 */ /* 0x010fe80000100a00 */
[----:B--2---:R0:W-:Y:S04]  /*52ab0*/  STL.64 [R1+0x60f0], R20 ;  /* 0x0060f01401007387 */ /* 0x0041e80000100a00 */
[----:B0-----:R-:W2:Y:S04]  /*52ac0*/  LDL.LU R20, [R1+0x5f0] ;  /* 0x0005f00001147983 */ /* 0x001ea80000300800 */
[----:B------:R-:W2:Y:S04]  /*52ad0*/  LDL.LU R21, [R1+0x5f4] ;  /* 0x0005f40001157983 */ /* 0x000ea80000300800 */
[----:B------:R-:W2:Y:S04]  /*52ae0*/  LDL.LU R22, [R1+0x5f8] ;  /* 0x0005f80001167983 */ /* 0x000ea80000300800 */
[----:B------:R-:W2:Y:S04]  /*52af0*/  LDL.LU R23, [R1+0x5fc] ;  /* 0x0005fc0001177983 */ /* 0x000ea80000300800 */
[----:B------:R-:W4:Y:S04]  /*52b00*/  LDL.64 R24, [R1+0x20] ;  /* 0x0000200001187983 */ /* 0x000f280000100a00 */
        /* <DEDUP_REMOVED lines=21> */
[----:B------:R-:W3:Y:S02]  /*52c60*/  LDL.LU R11, [R1+0x6100] ;  /* 0x00610000010b7983 */ /* 0x000ee40000300800 */
[----:B---3--:R-:W-:-:S15]  /*52c70*/  HMMA.16816.F32 R20, R4, R10, R20 ;  /* 0x0000000a0414723c */ /* 0x008fde0000001814 */
[----:B------:R-:W-:-:S08]  /*52c80*/  NOP ;  /* 0x0000000000007918 */ /* 0x000fd00000000000 */
[----:B------:R-:W-:Y:S04]  /*52c90*/  STL.64 [R1+0x390], R20 ;  /* 0x0003901401007387 */ /* 0x000fe80000100a00 */
[----:B------:R0:W-:Y:S04]  /*52ca0*/  STL.64 [R1+0x398], R22 ;  /* 0x0003981601007387 */ /* 0x0001e80000100a00 */
[----:B0-----:R-:W3:Y:S04]  /*52cb0*/  LDL.LU.64 R22, [R1+0x60f8] ;  /* 0x0060f80001167983 */ /* 0x001ee80000300a00 */
[----:B------:R-:W3:Y:S01]  /*52cc0*/  LDL.LU.64 R20, [R1+0x60f0] ;  /* 0x0060f00001147983 */ /* 0x000ee20000300a00 */
[----:B------:R-:W-:-:S03]  /*52cd0*/  IMAD R18, R18, 0x100, R0 ;  /* 0x0000010012127824 */ /* 0x000fc600078e0200 */
[----:B------:R0:W-:Y:S04]  /*52ce0*/  STL [R1+0x5fe0], R11 ;  /* 0x005fe00b01007387 */ /* 0x0001e80000100800 */
[----:B0-----:R-:W4:Y:S04]  /*52cf0*/  LDL.LU R11, [R1+0xfa8] ;  /* 0x000fa800010b7983 */ /* 0x001f280000300800 */
[----:B------:R-:W2:Y:S01]  /*52d00*/  LDL.LU R0, [R1+0x60e8] ;  /* 0x0060e80001007983 */ /* 0x000ea20000300800 */
[----:B---3--:R-:W-:-:S15]  /*52d10*/  HMMA.16816.F32 R20, R4, R8, R20 ;  /* 0x000000080414723c */ /* 0x008fde0000001814 */
[----:B------:R-:W-:-:S08]  /*52d20*/  NOP ;  /* 0x0000000000007918 */ /* 0x000fd00000000000 */
[----:B------:R-:W-:Y:S04]  /*52d30*/  STL.64 [R1+0x3b0], R20 ;  /* 0x0003b01401007387 */ /* 0x000fe80000100a00 */
[----:B------:R0:W-:Y:S04]  /*52d40*/  STL.64 [R1+0x3b8], R22 ;  /* 0x0003b81601007387 */ /* 0x0001e80000100a00 */
[----:B0-----:R-:W3:Y:S04]  /*52d50*/  LDL.LU.64 R22, [R1+0x60e0] ;  /* 0x0060e00001167983 */ /* 0x001ee80000300a00 */
[----:B------:R-:W3:Y:S04]  /*52d60*/  LDL.LU.64 R20, [R1+0x60d8] ;  /* 0x0060d80001147983 */ /* 0x000ee80000300a00 */
[----:B------:R-:W-:Y:S01]  /*52d70*/  STL [R1+0x5fc8], R9 ;  /* 0x005fc80901007387 */ /* 0x000fe20000100800 */
[----:B---3--:R-:W-:-:S15]  /*52d80*/  HMMA.16816.F32 R20, R4, R2, R20 ;  /* 0x000000020414723c */ /* 0x008fde0000001814 */
[----:B------:R-:W-:-:S08]  /*52d90*/  NOP ;  /* 0x0000000000007918 */ /* 0x000fd00000000000 */
[----:B------:R-:W-:Y:S04]  /*52da0*/  STL.64 [R1+0x3d0], R20 ;  /* 0x0003d01401007387 */ /* 0x000fe80000100a00 */
[----:B------:R0:W-:Y:S04]  /*52db0*/  STL.64 [R1+0x3d8], R22 ;  /* 0x0003d81601007387 */ /* 0x0001e80000100a00 */
[----:B0-----:R-:W3:Y:S04]  /*52dc0*/  LDL.LU.64 R22, [R1+0x60d0] ;  /* 0x0060d00001167983 */ /* 0x001ee80000300a00 */
[----:B------:R-:W3:Y:S01]  /*52dd0*/  LDL.LU.64 R20, [R1+0x60c8] ;  /* 0x0060c80001147983 */ /* 0x000ee20000300a00 */
[----:B----4-:R-:W-:Y:S01]  /*52de0*/  IMAD R19, R19, 0x100, R11 ;  /* 0x0000010013137824 */ /* 0x010fe200078e020b */
[----:B------:R-:W-:-:S02]  /*52df0*/  F2FP.F16.E5M2.UNPACK_B R16, R16 ;  /* 0x00000010ff10723e */ /* 0x000fc400020004ff */
[----:B------:R-:W-:Y:S02]  /*52e00*/  F2FP.F16.E5M2.UNPACK_B R17, R17 ;  /* 0x00000011ff11723e */ /* 0x000fe400020004ff */
[----:B------:R-:W-:Y:S02]  /*52e10*/  F2FP.F16.E5M2.UNPACK_B R18, R18 ;  /* 0x00000012ff12723e */ /* 0x000fe400020004ff */
[----:B------:R-:W-:Y:S01]  /*52e20*/  F2FP.F16.E5M2.UNPACK_B R19, R19 ;  /* 0x00000013ff13723e */ /* 0x000fe200020004ff */
[----:B---3--:R-:W-:Y:S01]  /*52e30*/  HMMA.16816.F32 R4, R4, R24, R20 ;  /* 0x000000180404723c */ /* 0x008fe20000001814 */
[----:B------:R-:W3:Y:S06]  /*52e40*/  LDL.LU.64 R20, [R1+0x60c0] ;  /* 0x0060c00001147983 */ /* 0x000eec0000300a00 */
[----:B------:R-:W-:-:S02]  /*52e50*/  IMAD.MOV.U32 R22, RZ, RZ, R24 ;  /* 0x000000ffff167224 */ /* 0x000fc400078e0018 */
[----:B------:R-:W-:Y:S02]  /*52e60*/  IMAD.MOV.U32 R23, RZ, RZ, R25 ;  /* 0x000000ffff177224 */ /* 0x000fe400078e0019 */
[----:B--2---:R-:W-:-:S12]  /*52e70*/  HMMA.16816.F32 R24, R16, R26, R12 ;  /* 0x0000001a1018723c */ /* 0x004fd8000000180c */
[----:B------:R0:W-:Y:S04]  /*52e80*/  STL.64 [R1+0x3c0], R4 ;  /* 0x0003c00401007387 */ /* 0x0001e80000100a00 */
[----:B------:R1:W-:Y:S04]  /*52e90*/  STL.64 [R1+0x3c8], R6 ;  /* 0x0003c80601007387 */ /* 0x0003e80000100a00 */
[----:B0-----:R-:W2:Y:S04]  /*52ea0*/  LDL.LU R4, [R1+0x740] ;  /* 0x0007400001047983 */ /* 0x001ea80000300800 */
[----:B------:R-:W2:Y:S04]  /*52eb0*/  LDL.LU R5, [R1+0x744] ;  /* 0x0007440001057983 */ /* 0x000ea80000300800 */
[----:B-1----:R-:W2:Y:S04]  /*52ec0*/  LDL.LU R6, [R1+0x748] ;  /* 0x0007480001067983 */ /* 0x002ea80000300800 */
[----:B------:R-:W2:Y:S04]  /*52ed0*/  LDL.LU R7, [R1+0x74c] ;  /* 0x00074c0001077983 */ /* 0x000ea80000300800 */
[----:B------:R-:W4:Y:S04]  /*52ee0*/  LDL.LU.64 R14, [R1+0x60b8] ;  /* 0x0060b800010e7983 */ /* 0x000f280000300a00 */
[----:B------:R-:W4:Y:S04]  /*52ef0*/  LDL.LU.64 R12, [R1+0x60b0] ;  /* 0x0060b000010c7983 */ /* 0x000f280000300a00 */
[----:B------:R0:W-:Y:S04]  /*52f00*/  STL.64 [R1+0x3f0], R24 ;  /* 0x0003f01801007387 */ /* 0x0001e80000100a00 */
[----:B------:R4:W-:Y:S04]  /*52f10*/  STL.64 [R1+0x3f8], R26 ;  /* 0x0003f81a01007387 */ /* 0x0009e80000100a00 */
[----:B0-----:R-:W4:Y:S02]  /*52f20*/  LDL.LU.64 R24, [R1+0x60a8] ;  /* 0x0060a80001187983 */ /* 0x001f240000300a00 */
[----:B----4-:R-:W-:Y:S02]  /*52f30*/  HMMA.16816.F32 R24, R16, R24, R12 ;  /* 0x000000181018723c */ /* 0x010fe4000000180c */
[----:B------:R-:W4:Y:S04]  /*52f40*/  LDL.LU.64 R14, [R1+0x60a0] ;  /* 0x0060a000010e7983 */ /* 0x000f280000300a00 */
[----:B------:R-:W4:-:S15]  /*52f50*/  LDL.LU.64 R12, [R1+0x6098] ;  /* 0x00609800010c7983 */ /* 0x000f1e0000300a00 */
[----:B------:R-:W-:-:S02]  /*52f60*/  NOP ;  /* 0x0000000000007918 */ /* 0x000fc40000000000 */
[----:B------:R-:W-:Y:S04]  /*52f70*/  STL.64 [R1+0x420], R24 ;  /* 0x0004201801007387 */ /* 0x000fe80000100a00 */
[----:B------:R0:W-:Y:S04]  /*52f80*/  STL.64 [R1+0x428], R26 ;  /* 0x0004281a01007387 */ /* 0x0001e80000100a00 */
[----:B0-----:R-:W4:Y:S02]  /*52f90*/  LDL.LU.64 R26, [R1+0x6090] ;  /* 0x00609000011a7983 */ /* 0x001f240000300a00 */
[----:B----4-:R-:W-:Y:S02]  /*52fa0*/  HMMA.16816.F32 R24, R16, R26, R12 ;  /* 0x0000001a1018723c */ /* 0x010fe4000000180c */
[----:B------:R-:W4:Y:S04]  /*52fb0*/  LDL.LU.64 R14, [R1+0x6088] ;  /* 0x00608800010e7983 */ /* 0x000f280000300a00 */
[----:B------:R-:W4:-:S15]  /*52fc0*/  LDL.LU.64 R12, [R1+0x6080] ;  /* 0x00608000010c7983 */ /* 0x000f1e0000300a00 */
[----:B------:R-:W-:-:S02]  /*52fd0*/  NOP ;  /* 0x0000000000007918 */ /* 0x000fc40000000000 */
        /* <DEDUP_REMOVED lines=23> */
[----:B------:R-:W4:Y:S01]  /*53150*/  LDL.LU.64 R24, [R1+0x6030] ;  /* 0x0060300001187983 */ /* 0x000f220000300a00 */
        /* <DEDUP_REMOVED lines=15> */
[----:B------:R-:W2:Y:S01]  /*53250*/  LDL.LU R13, [R1+0x784] ;  /* 0x00078400010d7983 */ /* 0x000ea20000300800 */
[----:B------:R-:W-:-:S03]  /*53260*/  IMAD.MOV.U32 R15, RZ, RZ, R0 ;  /* 0x000000ffff0f7224 */ /* 0x000fc600078e0000 */
[----:B------:R-:W2:Y:S04]  /*53270*/  LDL.LU R14, [R1+0x788] ;  /* 0x00078800010e7983 */ /* 0x000ea80000300800 */
[----:B------:R-:W3:Y:S04]  /*53280*/  LDL.LU R11, [R1+0xfb0] ;  /* 0x000fb000010b7983 */ /* 0x000ee80000300800 */
[----:B------:R-:W4:Y:S04]  /*53290*/  LDL.LU R4, [R1+0xfac] ;  /* 0x000fac0001047983 */ /* 0x000f280000300800 */
[----:B------:R-:W4:Y:S04]  /*532a0*/  LDL.LU R5, [R1+0xfb8] ;  /* 0x000fb80001057983 */ /* 0x000f280000300800 */
[----:B------:R-:W4:Y:S04]  /*532b0*/  LDL.LU R0, [R1+0xfb4] ;  /* 0x000fb40001007983 */ /* 0x000f280000300800 */
[----:B------:R-:W2:Y:S04]  /*532c0*/  LDL.LU R9, [R1+0xfc0] ;  /* 0x000fc00001097983 */ /* 0x000ea80000300800 */
        /* <DEDUP_REMOVED lines=14> */
[----:B------:R0:W-:Y:S02]  /*533b0*/  STL.64 [R1+0x5f38], R26 ;  /* 0x005f381a01007387 */ /* 0x0001e40000100a00 */
[----:B0-----:R-:W-:-:S02]  /*533c0*/  IMAD.MOV.U32 R26, RZ, RZ, R22 ;  /* 0x000000ffff1a7224 */ /* 0x001fc400078e0016 */
[----:B------:R-:W4:Y:S01]  /*533d0*/  LDL.LU R22, [R1+0x602c] ;  /* 0x00602c0001167983 */ /* 0x000f220000300800 */
[----:B------:R-:W-:-:S03]  /*533e0*/  IMAD.MOV.U32 R27, RZ, RZ, R23 ;  /* 0x000000ffff1b7224 */ /* 0x000fc600078e0017 */
[----:B------:R-:W4:Y:S04]  /*533f0*/  LDL.LU R23, [R1+0x6028] ;  /* 0x0060280001177983 */ /* 0x000f280000300800 */
[----:B------:R0:W-:Y:S04]  /*53400*/  STL.64 [R1+0x5f30], R24 ;  /* 0x005f301801007387 */ /* 0x0001e80000100a00 */
[----:B------:R1:W-:Y:S04]  /*53410*/  STL.64 [R1+0x5fc0], R26 ;  /* 0x005fc01a01007387 */ /* 0x0003e80000100a00 */
[----:B0-----:R-:W2:Y:S04]  /*53420*/  LDL.LU R24, [R1+0x7e0] ;  /* 0x0007e00001187983 */ /* 0x001ea80000300800 */
[----:B------:R-:W2:Y:S04]  /*53430*/  LDL.LU R25, [R1+0x7e4] ;  /* 0x0007e40001197983 */ /* 0x000ea80000300800 */
[----:B-1----:R-:W3:Y:S04]  /*53440*/  LDL.LU R26, [R1+0x7e8] ;  /* 0x0007e800011a7983 */ /* 0x002ee80000300800 */
[----:B------:R-:W3:Y:S01]  /*53450*/  LDL.LU R27, [R1+0x7ec] ;  /* 0x0007ec00011b7983 */ /* 0x000ee20000300800 */
[C---:B----4-:R-:W-:Y:S03]  /*53460*/  HMMA.16816.F32 R12, R16.reuse, R22, R12 ;  /* 0x00000016100c723c */ /* 0x050fe6000000180c */
[----:B---3--:R-:W-:Y:S04]  /*53470*/  STL.64 [R1+0x5fd8], R26 ;  /* 0x005fd81a01007387 */ /* 0x008fe80000100a00 */
[----:B--2---:R0:W-:Y:S04]  /*53480*/  STL.64 [R1+0x5fd0], R24 ;  /* 0x005fd01801007387 */ /* 0x0041e80000100a00 */
[----:B0-----:R-:W2:Y:S04]  /*53490*/  LDL.LU R24, [R1+0x7d0] ;  /* 0x0007d00001187983 */ /* 0x001ea80000300800 */
[----:B------:R-:W2:Y:S04]  /*534a0*/  LDL.LU R25, [R1+0x7d4] ;  /* 0x0007d40001197983 */ /* 0x000ea80000300800 */
[----:B------:R-:W2:Y:S04]  /*534b0*/  LDL.LU R26, [R1+0x7d8] ;  /* 0x0007d800011a7983 */ /* 0x000ea80000300800 */
[----:B------:R-:W2:Y:S04]  /*534c0*/  LDL.LU R27, [R1+0x7dc] ;  /* 0x0007dc00011b7983 */ /* 0x000ea80000300800 */
        /* <DEDUP_REMOVED lines=36> */
[----:B------:R-:W-:Y:S02]  /*53710*/  IMAD R5, R0, 0x100, R5 ;  /* 0x0000010000057824 */ /* 0x000fe400078e0205 */
[----:B----4-:R-:W-:Y:S01]  /*53720*/  IMAD R6, R6, 0x100, R9 ;  /* 0x0000010006067824 */ /* 0x010fe200078e0209 */
[----:B--2---:R-:W-:-:S15]  /*53730*/  HMMA.16816.F32 R24, R16, R10, R24 ;  /* 0x0000000a1018723c */ /* 0x004fde0000001818 */
[----:B------:R-:W-:-:S08]  /*53740*/  NOP ;  /* 0x0000000000007918 */ /* 0x000fd00000000000 */
[----:B------:R-:W-:Y:S01]  /*53750*/  STL.64 [R1+0x540], R24 ;  /* 0x0005401801007387 */ /* 0x000fe20000100a00 */
[----:B------:R-:W-:-:S03]  /*53760*/  IMAD.MOV.U32 R0, RZ, RZ, R27 ;  /* 0x000000ffff007224 */ /* 0x000fc600078e001b */
[----:B------:R0:W-:Y:S04]  /*53770*/  STL [R1+0x548], R26 ;  /* 0x0005481a01007387 */ /* 0x0001e80000100800 */
[----:B0-----:R-:W2:Y:S04]  /*53780*/  LDL.LU.64 R26, [R1+0x5fd8] ;  /* 0x005fd800011a7983 */ /* 0x001ea80000300a00 */
[----:B------:R-:W2:Y:S04]  /*53790*/  LDL.LU.64 R24, [R1+0x5fd0] ;  /* 0x005fd00001187983 */ /* 0x000ea80000300a00 */
[----:B------:R0:W-:Y:S04]  /*537a0*/  STL [R1+0x5848], R0 ;  /* 0x0058480001007387 */ /* 0x0001e80000100800 */
[----:B0-----:R-:W3:Y:S04]  /*537b0*/  LDL.LU R0, [R1+0xfc8] ;  /* 0x000fc80001007983 */ /* 0x001ee80000300800 */
[----:B------:R-:W2:Y:S02]  /*537c0*/  LDL.LU R9, [R1+0x5fc8] ;  /* 0x005fc80001097983 */ /* 0x000ea40000300800 */
[----:B--2---:R-:W-:Y:S01]  /*537d0*/  HMMA.16816.F32 R24, R16, R8, R24 ;  /* 0x000000081018723c */ /* 0x004fe20000001818 */
[----:B---3--:R-:W-:-:S15]  /*537e0*/  IMAD R7, R7, 0x100, R0 ;  /* 0x0000010007077824 */ /* 0x008fde00078e0200 */
[----:B------:R-:W-:-:S07]  /*537f0*/  NOP ;  /* 0x0000000000007918 */ /* 0x000fce0000000000 */
[----:B------:R-:W-:Y:S01]  /*53800*/  STL.64 [R1+0x550], R24 ;  /* 0x0005501801007387 */ /* 0x000fe20000100a00 */
[----:B------:R-:W-:-:S03]  /*53810*/  IMAD.MOV.U32 R0, RZ, RZ, R26 ;  /* 0x000000ffff007224 */ /* 0x000fc600078e001a */
[----:B------:R0:W-:Y:S04]  /*53820*/  STL [R1+0x55c], R27 ;  /* 0x00055c1b01007387 */ /* 0x0001e80000100800 */
[----:B0-----:R-:W2:Y:S04]  /*53830*/  LDL.LU.64 R26, [R1+0x5fc0] ;  /* 0x005fc000011a7983 */ /* 0x001ea80000300a00 */
[----:B------:R-:W-:Y:S04]  /*53840*/  STL.64 [R1+0x5ed8], R10 ;  /* 0x005ed80a01007387 */ /* 0x000fe80000100a00 */
[----:B------:R0:W-:Y:S02]  /*53850*/  STL.64 [R1+0x5ed0], R8 ;  /* 0x005ed00801007387 */ /* 0x0001e40000100a00 */
[----:B0-----:R-:W-:Y:S02]  /*53860*/  HMMA.16816.F32 R8, R16, R2, R12 ;  /* 0x000000021008723c */ /* 0x001fe4000000180c */
[----:B------:R-:W-:-:S15]  /*53870*/  STL [R1+0x5920], R0 ;  /* 0x0059200001007387 */ /* 0x000fde0000100800 */
[----:B------:R-:W-:-:S06]  /*53880*/  NOP ;  /* 0x0000000000007918 */ /* 0x000fcc0000000000 */
[----:B------:R0:W-:Y:S04]  /*53890*/  STL.64 [R1+0x650], R8 ;  /* 0x0006500801007387 */ /* 0x0001e80000100a00 */
[----:B------:R1:W-:Y:S04]  /*538a0*/  STL.64 [R1+0x658], R10 ;  /* 0x0006580a01007387 */ /* 0x0003e80000100a00 */
[----:B0-----:R-:W3:Y:S01]  /*538b0*/  LDL.LU R8, [R1+0x820] ;  /* 0x0008200001087983 */ /* 0x001ee20000300800 */
[----:B--2---:R-:W-:-:S15]  /*538c0*/  HMMA.16816.F32 R12, R16, R26, R20 ;  /* 0x0000001a100c723c */ /* 0x004fde0000001814 */
[----:B------:R-:W-:-:S08]  /*538d0*/  NOP ;  /* 0x0000000000007918 */ /* 0x000fd00000000000 */
[----:B------:R-:W-:Y:S04]  /*538e0*/  STL.64 [R1+0x640], R12 ;  /* 0x0006400c01007387 */ /* 0x000fe80000100a00 */
[----:B------:R-:W-:Y:S04]  /*538f0*/  STL.64 [R1+0x648], R14 ;  /* 0x0006480e01007387 */ /* 0x000fe80000100a00 */
[----:B------:R-:W3:Y:S04]  /*53900*/  LDL.LU R9, [R1+0x824] ;  /* 0x0008240001097983 */ /* 0x000ee80000300800 */
[----:B-1----:R-:W2:Y:S04]  /*53910*/  LDL.LU R10, [R1+0x828] ;  /* 0x00082800010a7983 */ /* 0x002ea80000300800 */
[----:B------:R-:W2:Y:S04]  /*53920*/  LDL.LU R11, [R1+0x82c] ;  /* 0x00082c00010b7983 */ /* 0x000ea80000300800 */
[----:B--2---:R-:W-:Y:S04]  /*53930*/  STL.64 [R1+0x5ee8], R10 ;  /* 0x005ee80a01007387 */ /* 0x004fe80000100a00 */
[----:B---3--:R0:W-:Y:S04]  /*53940*/  STL.64 [R1+0x5ee0], R8 ;  /* 0x005ee00801007387 */ /* 0x0081e80000100a00 */
[----:B0-----:R-:W2:Y:S04]  /*53950*/  LDL.LU R8, [R1+0x830] ;  /* 0x0008300001087983 */ /* 0x001ea80000300800 */
[----:B------:R-:W2:Y:S04]  /*53960*/  LDL.LU R9, [R1+0x834] ;  /* 0x0008340001097983 */ /* 0x000ea80000300800 */
[----:B------:R-:W3:Y:S04]  /*53970*/  LDL.LU R10, [R1+0x838] ;  /* 0x00083800010a7983 */ /* 0x000ee80000300800 */
[----:B------:R-:W3:Y:S04]  /*53980*/  LDL.LU R11, [R1+0x83c] ;  /* 0x00083c00010b7983 */ /* 0x000ee80000300800 */
[----:B---3--:R-:W-:Y:S04]  /*53990*/  STL.64 [R1+0x5f08], R10 ;  /* 0x005f080a01007387 */ /* 0x008fe80000100a00 */
[----:B--2---:R-:W-:Y:S04]  /*539a0*/  STL.64 [R1+0x5f00], R8 ;  /* 0x005f000801007387 */ /* 0x004fe80000100a00 */
[----:B------:R-:W2:Y:S04]  /*539b0*/  LDL.LU R12, [R1+0x840] ;  /* 0x00084000010c7983 */ /* 0x000ea80000300800 */
        /* <DEDUP_REMOVED lines=9> */
[----:B---3--:R0:W-:Y:S04]  /*53a50*/  STL.64 [R1+0x5f48], R14 ;  /* 0x005f480e01007387 */ /* 0x0081e80000100a00 */
[----:B0-----:R-:W3:Y:S04]  /*53a60*/  LDL.LU R14, [R1] ;  /* 0x00000000010e7983 */ /* 0x001ee80000300800 */
[----:B------:R-:W3:Y:S04]  /*53a70*/  LDL.LU R15, [R1+0x4] ;  /* 0x00000400010f7983 */ /* 0x000ee80000300800 */
[----:B--2---:R0:W-:Y:S04]  /*53a80*/  STL.64 [R1+0x5f40], R12 ;  /* 0x005f400c01007387 */ /* 0x0041e80000100a00 */
[----:B---3--:R-:W-:Y:S04]  /*53a90*/  STL.64 [R1+0x5f60], R14 ;  /* 0x005f600e01007387 */ /* 0x008fe80000100a00 */
[----:B------:R-:W2:Y:S04]  /*53aa0*/  LDL.LU R24, [R1+0x880] ;  /* 0x0008800001187983 */ /* 0x000ea80000300800 */
[----:B------:R-:W2:Y:S04]  /*53ab0*/  LDL.LU R25, [R1+0x884] ;  /* 0x0008840001197983 */ /* 0x000ea80000300800 */
[----:B------:R-:W3:Y:S04]  /*53ac0*/  LDL.LU R26, [R1+0x888] ;  /* 0x00088800011a7983 */ /* 0x000ee80000300800 */
[----:B------:R-:W3:Y:S04]  /*53ad0*/  LDL.LU R27, [R1+0x88c] ;  /* 0x00088c00011b7983 */ /* 0x000ee80000300800 */
[----:B0-----:R-:W4:Y:S04]  /*53ae0*/  LDL.LU R12, [R1+0x8] ;  /* 0x00000800010c7983 */ /* 0x001f280000300800 */
[----:B------:R-:W4:Y:S04]  /*53af0*/  LDL.LU R13, [R1+0xc] ;  /* 0x00000c00010d7983 */ /* 0x000f280000300800 */
[----:B----4-:R-:W-:Y:S04]  /*53b00*/  STL.64 [R1+0x5f78], R12 ;  /* 0x005f780c01007387 */ /* 0x010fe80000100a00 */
        /* <DEDUP_REMOVED lines=38> */
[----:B------:R-:W2:Y:S04]  /*53d70*/  LDL.LU R20, [R1+0x860] ;  /* 0x0008600001147983 */ /* 0x000ea80000300800 */
        /* <DEDUP_REMOVED lines=8> */
[----:B------:R-:W4:Y:S04]  /*53e00*/  LDL.LU R17, [R1+0xfe8] ;  /* 0x000fe80001117983 */ /* 0x000f280000300800 */
[----:B------:R-:W2:Y:S04]  /*53e10*/  LDL.LU R18, [R1+0xff0] ;  /* 0x000ff00001127983 */ /* 0x000ea80000300800 */
[----:B------:R-:W2:Y:S01]  /*53e20*/  LDL.LU R19, [R1+0xff8] ;  /* 0x000ff80001137983 */ /* 0x000ea20000300800 */
[----:B------:R-:W-:-:S02]  /*53e30*/  F2FP.F16.E5M2.UNPACK_B R4, R4 ;  /* 0x00000004ff04723e */ /* 0x000fc400020004ff */
[----:B------:R-:W-:Y:S02]  /*53e40*/  F2FP.F16.E5M2.UNPACK_B R5, R5 ;  /* 0x00000005ff05723e */ /* 0x000fe400020004ff */
[----:B------:R-:W-:Y:S02]  /*53e50*/  F2FP.F16.E5M2.UNPACK_B R6, R6 ;  /* 0x00000006ff06723e */ /* 0x000fe400020004ff */
[----:B------:R-:W-:Y:S01]  /*53e60*/  F2FP.F16.E5M2.UNPACK_B R7, R7 ;  /* 0x00000007ff07723e */ /* 0x000fe200020004ff */
[----:B--2---:R-:W-:Y:S04]  /*53e70*/  STL.64 [R1+0x5eb8], R18 ;  /* 0x005eb81201007387 */ /* 0x004fe80000100a00 */
[----:B----4-:R0:W-:Y:S04]  /*53e80*/  STL.64 [R1+0x5eb0], R16 ;  /* 0x005eb01001007387 */ /* 0x0101e80000100a00 */
[----:B0-----:R-:W2:Y:S04]  /*53e90*/  LDL.LU R16, [R1+0x800] ;  /* 0x0008000001107983 */ /* 0x001ea80000300800 */
[----:B------:R-:W2:Y:S04]  /*53ea0*/  LDL.LU R17, [R1+0x804] ;  /* 0x0008040001117983 */ /* 0x000ea80000300800 */
[----:B------:R-:W4:Y:S04]  /*53eb0*/  LDL.LU R18, [R1+0x808] ;  /* 0x0008080001127983 */ /* 0x000f280000300800 */
[----:B------:R-:W4:Y:S01]  /*53ec0*/  LDL.LU R19, [R1+0x80c] ;  /* 0x00080c0001137983 */ /* 0x000f220000300800 */
[C---:B------:R-:W-:Y:S03]  /*53ed0*/  HMMA.16816.F32 R12, R4.reuse, R14, R24 ;  /* 0x0000000e040c723c */ /* 0x040fe60000001818 */
[----:B----4-:R-:W-:Y:S04]  /*53ee0*/  STL.64 [R1+0x5ec8], R18 ;  /* 0x005ec81201007387 */ /* 0x010fe80000100a00 */
[----:B--2---:R0:W-:Y:S04]  /*53ef0*/  STL.64 [R1+0x5ec0], R16 ;  /* 0x005ec01001007387 */ /* 0x0041e80000100a00 */
[----:B0-----:R-:W2:Y:S04]  /*53f00*/  LDL.LU R16, [R1+0x810] ;  /* 0x0008100001107983 */ /* 0x001ea80000300800 */
[----:B------:R-:W2:Y:S04]  /*53f10*/  LDL.LU R17, [R1+0x814] ;  /* 0x0008140001117983 */ /* 0x000ea80000300800 */
[----:B------:R-:W2:Y:S04]  /*53f20*/  LDL.LU R18, [R1+0x818] ;  /* 0x0008180001127983 */ /* 0x000ea80000300800 */
[----:B------:R-:W2:Y:S04]  /*53f30*/  LDL.LU R19, [R1+0x81c] ;  /* 0x00081c0001137983 */ /* 0x000ea80000300800 */
[----:B------:R-:W4:Y:S04]  /*53f40*/  LDL R0, [R1+0xadc] ;  /* 0x000adc0001007983 */ /* 0x000f280000100800 */
[----:B------:R-:W3:Y:S04]  /*53f50*/  LDL.LU.64 R26, [R1+0x5fb8] ;  /* 0x005fb800011a7983 */ /* 0x000ee80000300a00 */
[----:B------:R-:W3:Y:S04]  /*53f60*/  LDL.LU.64 R24, [R1+0x5fb0] ;  /* 0x005fb00001187983 */ /* 0x000ee80000300a00 */
[----:B------:R0:W-:Y:S04]  /*53f70*/  STL.64 [R1+0x630], R12 ;  /* 0x0006300c01007387 */ /* 0x0001e80000100a00 */
[----:B------:R3:W-:Y:S04]  /*53f80*/  STL.64 [R1+0x638], R14 ;  /* 0x0006380e01007387 */ /* 0x0007e80000100a00 */
[----:B0-----:R-:W3:Y:S02]  /*53f90*/  LDL.LU.64 R12, [R1+0x5fa8] ;  /* 0x005fa800010c7983 */ /* 0x001ee40000300a00 */
[----:B---3--:R-:W-:Y:S02]  /*53fa0*/  HMMA.16816.F32 R12, R4, R12, R24 ;  /* 0x0000000c040c723c */ /* 0x008fe40000001818 */
[----:B------:R-:W3:Y:S04]  /*53fb0*/  LDL.LU.64 R26, [R1+0x5fa0] ;  /* 0x005fa000011a7983 */ /* 0x000ee80000300a00 */
[----:B------:R-:W3:-:S15]  /*53fc0*/  LDL.LU.64 R24, [R1+0x5f98] ;  /* 0x005f980001187983 */ /* 0x000ede0000300a00 */
[----:B------:R-:W-:-:S02]  /*53fd0*/  NOP ;  /* 0x0000000000007918 */ /* 0x000fc40000000000 */
[----:B------:R-:W-:Y:S04]  /*53fe0*/  STL.64 [R1+0x620], R12 ;  /* 0x0006200c01007387 */ /* 0x000fe80000100a00 */
[----:B------:R0:W-:Y:S04]  /*53ff0*/  STL.64 [R1+0x628], R14 ;  /* 0x0006280e01007387 */ /* 0x0001e80000100a00 */
[----:B0-----:R-:W3:Y:S02]  /*54000*/  LDL.LU.64 R14, [R1+0x5f90] ;  /* 0x005f9000010e7983 */ /* 0x001ee40000300a00 */
[----:B---3--:R-:W-:Y:S02]  /*54010*/  HMMA.16816.F32 R12, R4, R14, R24 ;  /* 0x0000000e040c723c */ /* 0x008fe40000001818 */
[----:B------:R-:W3:Y:S04]  /*54020*/  LDL.LU.64 R26, [R1+0x5f88] ;  /* 0x005f8800011a7983 */ /* 0x000ee80000300a00 */
[----:B------:R-:W3:-:S15]  /*54030*/  LDL.LU.64 R24, [R1+0x5f80] ;  /* 0x005f800001187983 */ /* 0x000ede0000300a00 */
[----:B------:R-:W-:-:S02]  /*54040*/  NOP ;  /* 0x0000000000007918 */ /* 0x000fc40000000000 */
        /* <DEDUP_REMOVED lines=22> */
[----:B0-----:R-:W2:Y:S04]  /*541b0*/  LDL.LU.64 R26, [R1+0x5f38] ;  /* 0x005f3800011a7983 */ /* 0x001ea80000300a00 */
[----:B------:R-:W3:Y:S04]  /*541c0*/  LDL.LU.64 R24, [R1+0x5f30] ;  /* 0x005f300001187983 */ /* 0x000ee80000300a00 */
[----:B------:R-:W4:Y:S04]  /*541d0*/  LDL.LU R28, [R1+0x20] ;  /* 0x00002000011c7983 */ /* 0x000f280000300800 */
[----:B------:R-:W4:Y:S01]  /*541e0*/  LDL.LU R29, [R1+0x24] ;  /* 0x00002400011d7983 */ /* 0x000f220000300800 */
[C---:B--2---:R-:W-:Y:S06]  /*541f0*/  HMMA.16816.F32 R12, R4.reuse, R26, R12 ;  /* 0x0000001a040c723c */ /* 0x044fec000000180c */
[----:B---3--:R-:W-:-:S15]  /*54200*/  HMMA.16816.F32 R24, R4, R24, R20 ;  /* 0x000000180418723c */ /* 0x008fde0000001814 */
[----:B------:R-:W-:-:S02]  /*54210*/  NOP ;  /* 0x0000000000007918 */ /* 0x000fc40000000000 */
[----:B------:R-:W-:Y:S04]  /*54220*/  STL.64 [R1+0x5d0], R12 ;  /* 0x0005d00c01007387 */ /* 0x000fe80000100a00 */
[----:B------:R0:W-:Y:S04]  /*54230*/  STL.64 [R1+0x5d8], R14 ;  /* 0x0005d80e01007387 */ /* 0x0001e80000100a00 */
[----:B0-----:R-:W2:Y:S04]  /*54240*/  LDL.LU.64 R14, [R1+0x5f28] ;  /* 0x005f2800010e7983 */ /* 0x001ea80000300a00 */
[----:B------:R-:W2:Y:S04]  /*54250*/  LDL.LU.64 R12, [R1+0x5f20] ;  /* 0x005f2000010c7983 */ /* 0x000ea80000300a00 */
[----:B------:R-:W3:Y:S04]  /*54260*/  LDL.LU.64 R22, [R1+0x5f18] ;  /* 0x005f180001167983 */ /* 0x000ee80000300a00 */
[----:B------:R-:W2:Y:S04]  /*54270*/  LDL.LU.64 R20, [R1+0x5f10] ;  /* 0x005f100001147983 */ /* 0x000ea80000300a00 */
[----:B------:R0:W-:Y:S04]  /*54280*/  STL.64 [R1+0x5c0], R24 ;  /* 0x0005c01801007387 */ /* 0x0001e80000100a00 */
[----:B------:R1:W-:Y:S04]  /*54290*/  STL.64 [R1+0x5c8], R26 ;  /* 0x0005c81a01007387 */ /* 0x0003e80000100a00 */
[----:B0-----:R-:W4:Y:S04]  /*542a0*/  LDL.LU R24, [R1+0x910] ;  /* 0x0009100001187983 */ /* 0x001f280000300800 */
[----:B------:R-:W4:Y:S04]  /*542b0*/  LDL.LU R25, [R1+0x914] ;  /* 0x0009140001197983 */ /* 0x000f280000300800 */
[----:B-1----:R-:W4:Y:S04]  /*542c0*/  LDL.LU R26, [R1+0x918] ;  /* 0x00091800011a7983 */ /* 0x002f280000300800 */
[----:B------:R-:W4:Y:S01]  /*542d0*/  LDL.LU R27, [R1+0x91c] ;  /* 0x00091c00011b7983 */ /* 0x000f220000300800 */
[C---:B---3--:R-:W-:Y:S06]  /*542e0*/  HMMA.16816.F32 R8, R4.reuse, R22, R8 ;  /* 0x000000160408723c */ /* 0x048fec0000001808 */
[----:B--2---:R-:W-:-:S15]  /*542f0*/  HMMA.16816.F32 R12, R4, R20, R12 ;  /* 0x00000014040c723c */ /* 0x004fde000000180c */
[----:B------:R-:W-:-:S02]  /*54300*/  NOP ;  /* 0x0000000000007918 */ /* 0x000fc40000000000 */
[----:B------:R-:W-:Y:S04]  /*54310*/  STL.64 [R1+0x5b0], R8 ;  /* 0x0005b00801007387 */ /* 0x000fe80000100a00 */
[----:B------:R0:W-:Y:S04]  /*54320*/  STL.64 [R1+0x5b8], R10 ;  /* 0x0005b80a01007387 */ /* 0x0001e80000100a00 */
[----:B0-----:R-:W2:Y:S04]  /*54330*/  LDL.LU.64 R10, [R1+0x5f08] ;  /* 0x005f0800010a7983 */ /* 0x001ea80000300a00 */
[----:B------:R-:W2:Y:S04]  /*54340*/  LDL.LU.64 R8, [R1+0x5f00] ;  /* 0x005f000001087983 */ /* 0x000ea80000300a00 */
[----:B------:R-:W3:Y:S04]  /*54350*/  LDL.LU R22, [R1+0xffc] ;  /* 0x000ffc0001167983 */ /* 0x000ee80000300800 */
[----:B------:R-:W3:Y:S04]  /*54360*/  LDL R23, [R1+0xad8] ;  /* 0x000ad80001177983 */ /* 0x000ee80000100800 */
[----:B------:R-:W-:Y:S04]  /*54370*/  STL.64 [R1+0x5a0], R12 ;  /* 0x0005a00c01007387 */ /* 0x000fe80000100a00 */
[----:B------:R0:W-:Y:S04]  /*54380*/  STL.64 [R1+0x5a8], R14 ;  /* 0x0005a80e01007387 */ /* 0x0001e80000100a00 */
[----:B0-----:R-:W2:Y:S04]  /*54390*/  LDL.LU.64 R14, [R1+0x5ef8] ;  /* 0x005ef800010e7983 */ /* 0x001ea80000300a00 */
[----:B------:R-:W4:Y:S04]  /*543a0*/  LDL.LU.64 R12, [R1+0x5ef0] ;  /* 0x005ef000010c7983 */ /* 0x000f280000300a00 */
[----:B------:R-:W3:Y:S04]  /*543b0*/  LDL.LU R20, [R1+0xfec] ;  /* 0x000fec0001147983 */ /* 0x000ee80000300800 */
[----:B------:R-:W3:Y:S01]  /*543c0*/  LDL.LU R21, [R1+0xff4] ;  /* 0x000ff40001157983 */ /* 0x000ee20000300800 */
[----:B--2---:R-:W-:-:S15]  /*543d0*/  HMMA.16816.F32 R8, R4, R14, R8 ;  /* 0x0000000e0408723c */ /* 0x004fde0000001808 */
[----:B------:R-:W-:-:S08]  /*543e0*/  NOP ;  /* 0x0000000000007918 */ /* 0x000fd00000000000 */
[----:B------:R-:W-:Y:S04]  /*543f0*/  STL.64 [R1+0x590], R8 ;  /* 0x0005900801007387 */ /* 0x000fe80000100a00 */
[----:B------:R0:W-:Y:S04]  /*54400*/  STL.64 [R1+0x598], R10 ;  /* 0x0005980a01007387 */ /* 0x0001e80000100a00 */
[----:B0-----:R-:W4:Y:S04]  /*54410*/  LDL.LU.64 R10, [R1+0x5ee8] ;  /* 0x005ee800010a7983 */ /* 0x001f280000300a00 */
[----:B------:R-:W4:Y:S02]  /*54420*/  LDL.LU.64 R8, [R1+0x5ee0] ;  /* 0x005ee00001087983 */ /* 0x000f240000300a00 */
[----:B----4-:R-:W-:Y:S02]  /*54430*/  HMMA.16816.F32 R12, R4, R12, R8 ;  /* 0x0000000c040c723c */ /* 0x010fe40000001808 */
[----:B------:R-:W2:Y:S04]  /*54440*/  LDL.LU.64 R10, [R1+0x5ed8] ;  /* 0x005ed800010a7983 */ /* 0x000ea80000300a00 */
[----:B------:R-:W4:-:S15]  /*54450*/  LDL.LU.64 R8, [R1+0x5ed0] ;  /* 0x005ed00001087983 */ /* 0x000f1e0000300a00 */
[----:B------:R-:W-:-:S02]  /*54460*/  NOP ;  /* 0x0000000000007918 */ /* 0x000fc40000000000 */
[----:B------:R0:W-:Y:S04]  /*54470*/  STL.64 [R1+0x580], R12 ;  /* 0x0005800c01007387 */ /* 0x0001e80000100a00 */
[----:B------:R1:W-:Y:S04]  /*54480*/  STL.64 [R1+0x588], R14 ;  /* 0x0005880e01007387 */ /* 0x0003e80000100a00 */
[----:B0-----:R-:W3:Y:S04]  /*54490*/  LDL.LU R12, [R1+0x7f0] ;  /* 0x0007f000010c7983 */ /* 0x001ee80000300800 */
[----:B------:R-:W3:Y:S04]  /*544a0*/  LDL.LU R13, [R1+0x7f4] ;  /* 0x0007f400010d7983 */ /* 0x000ee80000300800 */
[----:B-1----:R-:W3:Y:S04]  /*544b0*/  LDL.LU R14, [R1+0x7f8] ;  /* 0x0007f800010e7983 */ /* 0x002ee80000300800 */
[----:B------:R-:W3:Y:S01]  /*544c0*/  LDL.LU R15, [R1+0x7fc] ;  /* 0x0007fc00010f7983 */ /* 0x000ee20000300800 */
[----:B--2---:R-:W-:-:S15]  /*544d0*/  HMMA.16816.F32 R16, R4, R10, R16 ;  /* 0x0000000a0410723c */ /* 0x004fde0000001810 */
[----:B------:R-:W-:-:S08]  /*544e0*/  NOP ;  /* 0x0000000000007918 */ /* 0x000fd00000000000 */
[----:B------:R-:W-:Y:S04]  /*544f0*/  STL.64 [R1+0x570], R16 ;  /* 0x0005701001007387 */ /* 0x000fe80000100a00 */
[----:B------:R0:W-:Y:S04]  /*54500*/  STL.64 [R1+0x578], R18 ;  /* 0x0005781201007387 */ /* 0x0001e80000100a00 */
[----:B0-----:R-:W4:Y:S04]  /*54510*/  LDL.LU.64 R18, [R1+0x5ec8] ;  /* 0x005ec80001127983 */ /* 0x001f280000300a00 */
[----:B------:R-:W4:Y:S04]  /*54520*/  LDL.LU.64 R16, [R1+0x5ec0] ;  /* 0x005ec00001107983 */ /* 0x000f280000300a00 */
[----:B------:R-:W2:Y:S01]  /*54530*/  LDL.LU R11, [R1+0xfd0] ;  /* 0x000fd000010b7983 */ /* 0x000ea20000300800 */
[----:B----4-:R-:W-:-:S15]  /*54540*/  HMMA.16816.F32 R16, R4, R8, R16 ;  /* 0x000000080410723c */ /* 0x010fde0000001810 */
[----:B------:R-:W-:-:S08]  /*54550*/  NOP ;  /* 0x0000000000007918 */ /* 0x000fd00000000000 */
[----:B------:R-:W-:Y:S04]  /*54560*/  STL.64 [R1+0x560], R16 ;  /* 0x0005601001007387 */ /* 0x000fe80000100a00 */
[----:B------:R0:W-:Y:S04]  /*54570*/  STL.64 [R1+0x568], R18 ;  /* 0x0005681201007387 */ /* 0x0001e80000100a00 */
[----:B0-----:R-:W4:Y:S04]  /*54580*/  LDL.LU.64 R18, [R1+0x5eb8] ;  /* 0x005eb80001127983 */ /* 0x001f280000300a00 */
[----:B------:R-:W2:Y:S01]  /*54590*/  LDL.LU.64 R16, [R1+0x5eb0] ;  /* 0x005eb00001107983 */ /* 0x000ea20000300a00 */
[----:B------:R-:W-:Y:S01]  /*545a0*/  F2FP.F16.E5M2.UNPACK_B R0, R0 ;  /* 0x00000000ff00723e */ /* 0x000fe200020004ff */
[----:B--2---:R-:W-:-:S02]  /*545b0*/  IMAD R16, R16, 0x100, R11 ;  /* 0x0000010010107824 */ /* 0x004fc400078e020b */
[C---:B---3--:R-:W-:Y:S06]  /*545c0*/  HMMA.16816.F32 R8, R4.reuse, R2, R12 ;  /* 0x000000020408723c */ /* 0x048fec000000180c */
[----:B------:R-:W-:Y:S01]  /*545d0*/  HMMA.16816.F32 R4, R4, R28, R24 ;  /* 0x0000001c0404723c */ /* 0x000fe20000001818 */
[----:B------:R-:W-:-:S15]  /*545e0*/  F2FP.F16.E5M2.UNPACK_B R2, R23 ;  /* 0x00000017ff02723e */ /* 0x000fde00020004ff */
[----:B------:R-:W-:-:S01]  /*545f0*/  NOP ;  /* 0x0000000000007918 */ /* 0x000fc20000000000 */
[----:B------:R-:W-:Y:S04]  /*54600*/  STL.64 [R1+0x670], R8 ;  /* 0x0006700801007387 */ /* 0x000fe80000100a00 */
[----:B------:R-:W-:Y:S04]  /*54610*/  STL.64 [R1+0x678], R10 ;  /* 0x0006780a01007387 */ /* 0x000fe80000100a00 */
[----:B------:R-:W-:Y:S04]  /*54620*/  STL [R1+0x28], R2 ;  /* 0x0000280201007387 */ /* 0x000fe80000100800 */
[----:B------:R-:W2:Y:S04]  /*54630*/  LDL.LU R12, [R1+0x9b0] ;  /* 0x0009b000010c7983 */ /* 0x000ea80000300800 */
[----:B------:R-:W-:Y:S04]  /*54640*/  STL [R1+0x2c], R0 ;  /* 0x00002c0001007387 */ /* 0x000fe80000100800 */
        /* <DEDUP_REMOVED lines=9> */
[----:B--2---:R-:W-:Y:S04]  /*546e0*/  STL.64 [R1+0x5e68], R12 ;  /* 0x005e680c01007387 */ /* 0x004fe80000100a00 */
[----:B------:R-:W2:Y:S04]  /*546f0*/  LDL.LU R14, [R1+0x988] ;  /* 0x00098800010e7983 */ /* 0x000ea80000300800 */
[----:B------:R-:W2:Y:S04]  /*54700*/  LDL.LU R15, [R1+0x98c] ;  /* 0x00098c00010f7983 */ /* 0x000ea80000300800 */
[----:B------:R-:W3:Y:S04]  /*54710*/  LDL R6, [R1+0xb08] ;  /* 0x000b080001067983 */ /* 0x000ee80000100800 */
[----:B------:R-:W3:Y:S04]  /*54720*/  LDL R7, [R1+0xb0c] ;  /* 0x000b0c0001077983 */ /* 0x000ee80000100800 */
[----:B------:R-:W4:Y:S04]  /*54730*/  LDL R5, [R1+0xb18] ;  /* 0x000b180001057983 */ /* 0x000f280000100800 */
[----:B---3--:R0:W-:Y:S04]  /*54740*/  STL.64 [R1+0x5e88], R6 ;  /* 0x005e880601007387 */ /* 0x0081e80000100a00 */
[----:B0-----:R-:W3:Y:S04]  /*54750*/  LDL.64 R6, [R1+0x28] ;  /* 0x0000280001067983 */ /* 0x001ee80000100a00 */
[----:B----4-:R-:W-:Y:S04]  /*54760*/  STL [R1+0x5e80], R5 ;  /* 0x005e800501007387 */ /* 0x010fe80000100800 */
[----:B------:R-:W4:Y:S04]  /*54770*/  LDL R28, [R1+0xb1c] ;  /* 0x000b1c00011c7983 */ /* 0x000f280000100800 */
[----:B------:R-:W4:Y:S04]  /*54780*/  LDL R29, [R1+0xb28] ;  /* 0x000b2800011d7983 */ /* 0x000f280000100800 */
[----:B------:R-:W3:Y:S04]  /*54790*/  LDL.LU R8, [R1+0x9a0] ;  /* 0x0009a00001087983 */ /* 0x000ee80000300800 */
[----:B------:R-:W3:Y:S04]  /*547a0*/  LDL.LU R9, [R1+0x9a4] ;  /* 0x0009a40001097983 */ /* 0x000ee80000300800 */
[----:B------:R-:W4:Y:S04]  /*547b0*/  LDL.LU R10, [R1+0x9a8] ;  /* 0x0009a800010a7983 */ /* 0x000f280000300800 */
[----:B------:R-:W4:Y:S04]  /*547c0*/  LDL.LU R11, [R1+0x9ac] ;  /* 0x0009ac00010b7983 */ /* 0x000f280000300800 */
[----:B------:R-:W3:Y:S04]  /*547d0*/  LDL R12, [R1+0xaf8] ;  /* 0x000af800010c7983 */ /* 0x000ee80000100800 */
[----:B------:R-:W3:Y:S04]  /*547e0*/  LDL R13, [R1+0xafc] ;  /* 0x000afc00010d7983 */ /* 0x000ee80000100800 */
[----:B------:R-:W4:Y:S04]  /*547f0*/  LDL R2, [R1+0xae8] ;  /* 0x000ae80001027983 */ /* 0x000f280000100800 */
[----:B------:R-:W4:Y:S04]  /*54800*/  LDL R3, [R1+0xaec] ;  /* 0x000aec0001037983 */ /* 0x000f280000100800 */
[----:B--2---:R-:W-:Y:S04]  /*54810*/  STL.64 [R1+0x5ea8], R14 ;  /* 0x005ea80e01007387 */ /* 0x004fe80000100a00 */
[----:B---3--:R0:W-:Y:S04]  /*54820*/  STL.64 [R1+0x5ea0], R12 ;  /* 0x005ea00c01007387 */ /* 0x0081e80000100a00 */
        /* <DEDUP_REMOVED lines=11> */
[----:B------:R-:W-:Y:S02]  /*548e0*/  IMAD R18, R18, 0x100, R21 ;  /* 0x0000010012127824 */ /* 0x000fe400078e0215 */
[----:B------:R-:W-:Y:S01]  /*548f0*/  IMAD R19, R19, 0x100, R22 ;  /* 0x0000010013137824 */ /* 0x000fe200078e0216 */
[----:B------:R-:W-:Y:S02]  /*54900*/  F2FP.F16.E5M2.UNPACK_B R16, R16 ;  /* 0x00000010ff10723e */ /* 0x000fe400020004ff */
[----:B------:R-:W-:Y:S02]  /*54910*/  F2FP.F16.E5M2.UNPACK_B R17, R17 ;  /* 0x00000011ff11723e */ /* 0x000fe400020004ff */
[----:B------:R-:W-:Y:S02]  /*54920*/  F2FP.F16.E5M2.UNPACK_B R18, R18 ;  /* 0x00000012ff12723e */ /* 0x000fe400020004ff */
[----:B------:R-:W-:Y:S01]  /*54930*/  F2FP.F16.E5M2.UNPACK_B R19, R19 ;  /* 0x00000013ff13723e */ /* 0x000fe200020004ff */
[----:B----4-:R-:W-:Y:S04]  /*54940*/  STL.64 [R1+0x5e98], R10 ;  /* 0x005e980a01007387 */ /* 0x010fe80000100a00 */
[----:B---3--:R0:W-:Y:S04]  /*54950*/  STL.64 [R1+0x5e90], R8 ;  /* 0x005e900801007387 */ /* 0x0081e80000100a00 */
[----:B0-----:R-:W3:Y:S04]  /*54960*/  LDL.LU R8, [R1+0x940] ;  /* 0x0009400001087983 */ /* 0x001ee80000300800 */
[----:B------:R-:W3:Y:S04]  /*54970*/  LDL.LU R9, [R1+0x944] ;  /* 0x0009440001097983 */ /* 0x000ee80000300800 */
[----:B------:R-:W3:Y:S04]  /*54980*/  LDL.LU R10, [R1+0x948] ;  /* 0x00094800010a7983 */ /* 0x000ee80000300800 */
[----:B------:R-:W3:Y:S01]  /*54990*/  LDL.LU R11, [R1+0x94c] ;  /* 0x00094c00010b7983 */ /* 0x000ee20000300800 */
[----:B--2---:R-:W-:Y:S03]  /*549a0*/  HMMA.16816.F32 R12, R16, R6, R12 ;  /* 0x00000006100c723c */ /* 0x004fe6000000180c */
[----:B------:R-:W2:Y:S04]  /*549b0*/  LDL R0, [R1+0xb2c] ;  /* 0x000b2c0001007983 */ /* 0x000ea80000100800 */
[----:B------:R-:W4:Y:S04]  /*549c0*/  LDL R26, [R1+0xb38] ;  /* 0x000b3800011a7983 */ /* 0x000f280000100800 */
[----:B------:R-:W4:Y:S04]  /*549d0*/  LDL R27, [R1+0xb3c] ;  /* 0x000b3c00011b7983 */ /* 0x000f280000100800 */
[----:B------:R-:W4:Y:S04]  /*549e0*/  LDL R24, [R1+0xb48] ;  /* 0x000b480001187983 */ /* 0x000f280000100800 */
[----:B------:R-:W4:Y:S04]  /*549f0*/  LDL R25, [R1+0xb4c] ;  /* 0x000b4c0001197983 */ /* 0x000f280000100800 */
[----:B------:R-:W4:Y:S04]  /*54a00*/  LDL.LU R20, [R1+0x9d0] ;  /* 0x0009d00001147983 */ /* 0x000f280000300800 */
[----:B------:R-:W4:Y:S04]  /*54a10*/  LDL.LU R21, [R1+0x9d4] ;  /* 0x0009d40001157983 */ /* 0x000f280000300800 */
[----:B------:R-:W4:Y:S04]  /*54a20*/  LDL.LU R22, [R1+0x9d8] ;  /* 0x0009d80001167983 */ /* 0x000f280000300800 */
[----:B------:R-:W4:Y:S01]  /*54a30*/  LDL.LU R23, [R1+0x9dc] ;  /* 0x0009dc0001177983 */ /* 0x000f220000300800 */
[----:B------:R-:W-:-:S02]  /*54a40*/  F2FP.F16.E5M2.UNPACK_B R4, R2 ;  /* 0x00000002ff04723e */ /* 0x000fc400020004ff */
[----:B------:R-:W-:Y:S01]  /*54a50*/  F2FP.F16.E5M2.UNPACK_B R5, R3 ;  /* 0x00000003ff05723e */ /* 0x000fe200020004ff */
[----:B------:R-:W-:Y:S02]  /*54a60*/  IMAD.MOV.U32 R2, RZ, RZ, R7 ;  /* 0x000000ffff027224 */ /* 0x000fe400078e0007 */
[----:B------:R-:W-:Y:S01]  /*54a70*/  IMAD.MOV.U32 R3, RZ, RZ, R6 ;  /* 0x000000ffff037224 */ /* 0x000fe200078e0006 */
[----:B------:R-:W-:Y:S04]  /*54a80*/  STL.64 [R1+0x6d0], R12 ;  /* 0x0006d00c01007387 */ /* 0x000fe80000100a00 */
[----:B------:R0:W-:Y:S04]  /*54a90*/  STL.64 [R1+0x6d8], R14 ;  /* 0x0006d80e01007387 */ /* 0x0001e80000100a00 */
[----:B0-----:R-:W2:Y:S04]  /*54aa0*/  LDL.LU.64 R14, [R1+0x5ea8] ;  /* 0x005ea800010e7983 */ /* 0x001ea80000300a00 */
[----:B------:R-:W4:Y:S04]  /*54ab0*/  LDL.LU.64 R12, [R1+0x5ea0] ;  /* 0x005ea000010c7983 */ /* 0x000f280000300a00 */
[----:B------:R3:W-:Y:S04]  /*54ac0*/  STL.64 [R1+0x18], R4 ;  /* 0x0000180401007387 */ /* 0x0007e80000100a00 */
[----:B------:R0:W-:Y:S04]  /*54ad0*/  STL [R1+0x5e0c], R2 ;  /* 0x005e0c0201007387 */ /* 0x0001e80000100800 */
[----:B------:R1:W-:Y:S01]  /*54ae0*/  STL [R1+0x5e08], R3 ;  /* 0x005e080301007387 */ /* 0x0003e20000100800 */
[----:B---3--:R-:W-:Y:S03]  /*54af0*/  HMMA.16816.F32 R4, R16, R4, R8 ;  /* 0x000000041004723c */ /* 0x008fe60000001808 */
[----:B------:R-:W3:Y:S04]  /*54b00*/  LDL.LU.64 R10, [R1+0x5e98] ;  /* 0x005e9800010a7983 */ /* 0x000ee80000300a00 */
[----:B------:R-:W3:Y:S01]  /*54b10*/  LDL.LU.64 R8, [R1+0x5e90] ;  /* 0x005e900001087983 */ /* 0x000ee20000300a00 */
[----:B----4-:R-:W-:-:S02]  /*54b20*/  F2FP.F16.E5M2.UNPACK_B R12, R12 ;  /* 0x0000000cff0c723e */ /* 0x010fc400020004ff */
[----:B------:R-:W-:-:S13]  /*54b30*/  F2FP.F16.E5M2.UNPACK_B R13, R13 ;  /* 0x0000000dff0d723e */ /* 0x000fda00020004ff */
[----:B------:R-:W-:Y:S04]  /*54b40*/  STL.64 [R1+0x740], R4 ;  /* 0x0007400401007387 */ /* 0x000fe80000100a00 */
[----:B------:R4:W-:Y:S01]  /*54b50*/  STL.64 [R1+0x748], R6 ;  /* 0x0007480601007387 */ /* 0x0009e20000100a00 */
[----:B0-----:R-:W-:Y:S02]  /*54b60*/  IMAD.MOV.U32 R2, RZ, RZ, R12 ;  /* 0x000000ffff027224 */ /* 0x001fe400078e000c */
[----:B-1----:R-:W-:Y:S01]  /*54b70*/  IMAD.MOV.U32 R3, RZ, RZ, R13 ;  /* 0x000000ffff037224 */ /* 0x002fe200078e000d */
[----:B----4-:R-:W4:Y:S04]  /*54b80*/  LDL.LU.64 R6, [R1+0x5e88] ;  /* 0x005e880001067983 */ /* 0x010f280000300a00 */
[----:B------:R-:W2:Y:S04]  /*54b90*/  LDL.LU R5, [R1+0x5e80] ;  /* 0x005e800001057983 */ /* 0x000ea80000300800 */
[----:B------:R-:W-:Y:S04]  /*54ba0*/  STL [R1+0x10], R12 ;  /* 0x0000100c01007387 */ /* 0x000fe80000100800 */
[----:B------:R-:W-:Y:S01]  /*54bb0*/  STL [R1+0x14], R13 ;  /* 0x0000140d01007387 */ /* 0x000fe20000100800 */
[----:B---3--:R-:W-:-:S15]  /*54bc0*/  HMMA.16816.F32 R8, R16, R12, R8 ;  /* 0x0000000c1008723c */ /* 0x008fde0000001808 */
[----:B------:R-:W-:-:S08]  /*54bd0*/  NOP ;  /* 0x0000000000007918 */ /* 0x000fd00000000000 */
[----:B------:R-:W-:Y:S04]  /*54be0*/  STL.64 [R1+0x790], R8 ;  /* 0x0007900801007387 */ /* 0x000fe80000100a00 */
[----:B------:R0:W-:Y:S04]  /*54bf0*/  STL.64 [R1+0x798], R10 ;  /* 0x0007980a01007387 */ /* 0x0001e80000100a00 */
[----:B0-----:R-:W3:Y:S04]  /*54c00*/  LDL.LU.64 R10, [R1+0x5e78] ;  /* 0x005e7800010a7983 */ /* 0x001ee80000300a00 */
[----:B------:R-:W3:Y:S04]  /*54c10*/  LDL.LU.64 R8, [R1+0x5e70] ;  /* 0x005e700001087983 */ /* 0x000ee80000300a00 */
[----:B------:R-:W2:Y:S01]  /*54c20*/  LDL.LU.64 R12, [R1+0x5e68] ;  /* 0x005e6800010c7983 */ /* 0x000ea20000300a00 */
[----:B----4-:R-:W-:-:S02]  /*54c30*/  F2FP.F16.E5M2.UNPACK_B R6, R6 ;  /* 0x00000006ff06723e */ /* 0x010fc400020004ff */
[----:B------:R-:W-:-:S05]  /*54c40*/  F2FP.F16.E5M2.UNPACK_B R7, R7 ;  /* 0x00000007ff07723e */ /* 0x000fca00020004ff */
[----:B------:R-:W-:Y:S04]  /*54c50*/  STL.64 [R1+0x8], R6 ;  /* 0x0000080601007387 */ /* 0x000fe80000100a00 */
[----:B------:R-:W-:Y:S04]  /*54c60*/  STL [R1+0x5e14], R3 ;  /* 0x005e140301007387 */ /* 0x000fe80000100800 */
[----:B------:R-:W-:Y:S01]  /*54c70*/  STL [R1+0x5e10], R2 ;  /* 0x005e100201007387 */ /* 0x000fe20000100800 */
[----:B--2---:R-:W-:-:S15]  /*54c80*/  HMMA.16816.F32 R12, R16, R6, R12 ;  /* 0x00000006100c723c */ /* 0x004fde000000180c */
[----:B------:R-:W-:-:S08]  /*54c90*/  NOP ;  /* 0x0000000000007918 */ /* 0x000fd00000000000 */
[----:B------:R-:W-:Y:S04]  /*54ca0*/  STL.64 [R1+0x7e0], R12 ;  /* 0x0007e00c01007387 */ /* 0x000fe80000100a00 */
[----:B------:R0:W-:Y:S04]  /*54cb0*/  STL.64 [R1+0x7e8], R14 ;  /* 0x0007e80e01007387 */ /* 0x0001e80000100a00 */
[----:B0-----:R-:W2:Y:S04]  /*54cc0*/  LDL.LU.64 R14, [R1+0x5e60] ;  /* 0x005e6000010e7983 */ /* 0x001ea80000300a00 */
[----:B------:R-:W2:Y:S01]  /*54cd0*/  LDL.LU.64 R12, [R1+0x5e58] ;  /* 0x005e5800010c7983 */ /* 0x000ea20000300a00 */
[----:B------:R-:W-:-:S02]  /*54ce0*/  F2FP.F16.E5M2.UNPACK_B R4, R5 ;  /* 0x00000005ff04723e */ /* 0x000fc400020004ff */
[----:B------:R-:W-:Y:S02]  /*54cf0*/  F2FP.F16.E5M2.UNPACK_B R5, R28 ;  /* 0x0000001cff05723e */ /* 0x000fe400020004ff */
[----:B------:R-:W-:Y:S02]  /*54d00*/  F2FP.F16.E5M2.UNPACK_B R28, R29 ;  /* 0x0000001dff1c723e */ /* 0x000fe400020004ff */
[----:B------:R-:W-:Y:S01]  /*54d10*/  F2FP.F16.E5M2.UNPACK_B R29, R0 ;  /* 0x00000000ff1d723e */ /* 0x000fe200020004ff */
[----:B------:R-:W-:Y:S04]  /*54d20*/  STL [R1], R4 ;  /* 0x0000000401007387 */ /* 0x000fe80000100800 */
[----:B------:R2:W-:Y:S01]  /*54d30*/  STL [R1+0x4], R5 ;  /* 0x0000040501007387 */ /* 0x0005e20000100800 */
[----:B---3--:R-:W-:Y:S06]  /*54d40*/  HMMA.16816.F32 R8, R16, R4, R8 ;  /* 0x000000041008723c */ /* 0x008fec0000001808 */
[----:B------:R-:W-:Y:S01]  /*54d50*/  IMAD.MOV.U32 R0, RZ, RZ, R5 ;  /* 0x000000ffff007224 */ /* 0x000fe200078e0005 */
[----:B------:R-:W-:-:S02]  /*54d60*/  F2FP.F16.E5M2.UNPACK_B R26, R26 ;  /* 0x0000001aff1a723e */ /* 0x000fc400020004ff */
[----:B------:R-:W-:-:S14]  /*54d70*/  F2FP.F16.E5M2.UNPACK_B R27, R27 ;  /* 0x0000001bff1b723e */ /* 0x000fdc00020004ff */
[----:B------:R-:W-:Y:S04]  /*54d80*/  STL.64 [R1+0x820], R8 ;  /* 0x0008200801007387 */ /* 0x000fe80000100a00 */
[----:B------:R-:W-:Y:S04]  /*54d90*/  STL.64 [R1+0x828], R10 ;  /* 0x0008280a01007387 */ /* 0x000fe80000100a00 */
[----:B------:R-:W-:Y:S01]  /*54da0*/  STL.64 [R1+0x5d70], R28 ;  /* 0x005d701c01007387 */ /* 0x000fe20000100a00 */
[----:B--2---:R-:W-:-:S15]  /*54db0*/  HMMA.16816.F32 R4, R16, R28, R12 ;  /* 0x0000001c1004723c */ /* 0x004fde000000180c */
[----:B------:R-:W-:-:S08]  /*54dc0*/  NOP ;  /* 0x0000000000007918 */ /* 0x000fd00000000000 */
[----:B------:R-:W-:Y:S04]  /*54dd0*/  STL.64 [R1+0x860], R4 ;  /* 0x0008600401007387 */ /* 0x000fe80000100a00 */
[----:B------:R0:W-:Y:S04]  /*54de0*/  STL.64 [R1+0x868], R6 ;  /* 0x0008680601007387 */ /* 0x0001e80000100a00 */
[----:B------:R-:W2:Y:S04]  /*54df0*/  LDL R14, [R1+0xb78] ;  /* 0x000b7800010e7983 */ /* 0x000ea80000100800 */
[----:B------:R-:W2:Y:S01]  /*54e00*/  LDL R15, [R1+0xb7c] ;  /* 0x000b7c00010f7983 */ /* 0x000ea20000100800 */
[----:B0-----:R-:W-:-:S15]  /*54e10*/  HMMA.16816.F32 R4, R16, R26, R20 ;  /* 0x0000001a1004723c */ /* 0x001fde0000001814 */
[----:B------:R-:W-:-:S08]  /*54e20*/  NOP ;  /* 0x0000000000007918 */ /* 0x000fd00000000000 */
[----:B------:R-:W-:Y:S04]  /*54e30*/  STL.64 [R1+0x890], R4 ;  /* 0x0008900401007387 */ /* 0x000fe80000100a00 */
[----:B------:R-:W-:Y:S04]  /*54e40*/  STL.64 [R1+0x898], R6 ;  /* 0x0008980601007387 */ /* 0x000fe80000100a00 */
[----:B------:R-:W3:Y:S04]  /*54e50*/  LDL R12, [R1+0xb88] ;  /* 0x000b8800010c7983 */ /* 0x000ee80000100800 */
[----:B------:R-:W3:Y:S04]  /*54e60*/  LDL R13, [R1+0xb8c] ;  /* 0x000b8c00010d7983 */ /* 0x000ee80000100800 */
[----:B--2---:R-:W-:Y:S04]  /*54e70*/  STL.64 [R1+0x5e40], R14 ;  /* 0x005e400e01007387 */ /* 0x004fe80000100a00 */
[----:B---3--:R0:W-:Y:S04]  /*54e80*/  STL.64 [R1+0x5e38], R12 ;  /* 0x005e380c01007387 */ /* 0x0081e80000100a00 */
        /* <DEDUP_REMOVED lines=10> */
[----:B------:R-:W2:Y:S04]  /*54f30*/  LDL.LU R14, [R1+0x9f8] ;  /* 0x0009f800010e7983 */ /* 0x000ea80000300800 */
[----:B------:R-:W2:Y:S04]  /*54f40*/  LDL.LU R15, [R1+0x9fc] ;  /* 0x0009fc00010f7983 */ /* 0x000ea80000300800 */
[----:B------:R-:W3:Y:S04]  /*54f50*/  LDL R20, [R1+0xb68] ;  /* 0x000b680001147983 */ /* 0x000ee80000100800 */
[----:B------:R-:W3:Y:S04]  /*54f60*/  LDL R21, [R1+0xb6c] ;  /* 0x000b6c0001157983 */ /* 0x000ee80000100800 */
[----:B------:R-:W3:Y:S04]  /*54f70*/  LDL.LU R3, [R1+0x1014] ;  /* 0x0010140001037983 */ /* 0x000ee80000300800 */
[----:B------:R-:W4:Y:S04]  /*54f80*/  LDL.LU R4, [R1+0x1010] ;  /* 0x0010100001047983 */ /* 0x000f280000300800 */
[----:B------:R-:W3:Y:S04]  /*54f90*/  LDL.LU R2, [R1+0x101c] ;  /* 0x00101c0001027983 */ /* 0x000ee80000300800 */
[----:B------:R-:W4:Y:S04]  /*54fa0*/  LDL.LU R5, [R1+0x1018] ;  /* 0x0010180001057983 */ /* 0x000f280000300800 */
[----:B------:R-:W3:Y:S04]  /*54fb0*/  LDL.LU R28, [R1+0x1024] ;  /* 0x00102400011c7983 */ /* 0x000ee80000300800 */
[----:B------:R-:W2:Y:S04]  /*54fc0*/  LDL.LU R6, [R1+0x1020] ;  /* 0x0010200001067983 */ /* 0x000ea80000300800 */
[----:B------:R-:W3:Y:S04]  /*54fd0*/  LDL R10, [R1+0xb98] ;  /* 0x000b9800010a7983 */ /* 0x000ee80000100800 */
[----:B------:R-:W3:Y:S04]  /*54fe0*/  LDL R11, [R1+0xb9c] ;  /* 0x000b9c00010b7983 */ /* 0x000ee80000100800 */
[----:B------:R-:W3:Y:S04]  /*54ff0*/  LDL.LU R29, [R1+0x102c] ;  /* 0x00102c00011d7983 */ /* 0x000ee80000300800 */
[----:B------:R-:W2:Y:S01]  /*55000*/  LDL.LU R7, [R1+0x1028] ;  /* 0x0010280001077983 */ /* 0x000ea20000300800 */
[----:B------:R-:W-:-:S02]  /*55010*/  F2FP.F16.E5M2.UNPACK_B R24, R24 ;  /* 0x00000018ff18723e */ /* 0x000fc400020004ff */
[----:B------:R-:W-:Y:S01]  /*55020*/  F2FP.F16.E5M2.UNPACK_B R25, R25 ;  /* 0x00000019ff19723e */ /* 0x000fe200020004ff */
[----:B--2---:R-:W-:Y:S04]  /*55030*/  STL.64 [R1+0x5e20], R6 ;  /* 0x005e200601007387 */ /* 0x004fe80000100a00 */
[----:B----4-:R0:W-:Y:S04]  /*55040*/  STL.64 [R1+0x5e18], R4 ;  /* 0x005e180401007387 */ /* 0x0101e80000100a00 */
[----:B0-----:R-:W2:Y:S04]  /*55050*/  LDL.LU R4, [R1+0xa30] ;  /* 0x000a300001047983 */ /* 0x001ea80000300800 */
[----:B------:R-:W2:Y:S04]  /*55060*/  LDL.LU R5, [R1+0xa34] ;  /* 0x000a340001057983 */ /* 0x000ea80000300800 */
[----:B------:R-:W4:Y:S04]  /*55070*/  LDL.LU R6, [R1+0xa38] ;  /* 0x000a380001067983 */ /* 0x000f280000300800 */
[----:B------:R-:W4:Y:S01]  /*55080*/  LDL.LU R7, [R1+0xa3c] ;  /* 0x000a3c0001077983 */ /* 0x000f220000300800 */
[----:B------:R-:W-:Y:S03]  /*55090*/  HMMA.16816.F32 R12, R16, R24, R12 ;  /* 0x00000018100c723c */ /* 0x000fe6000000180c */
[----:B----4-:R-:W-:Y:S04]  /*550a0*/  STL.64 [R1+0x5e30], R6 ;  /* 0x005e300601007387 */ /* 0x010fe80000100a00 */
[----:B--2---:R0:W-:Y:S04]  /*550b0*/  STL.64 [R1+0x5e28], R4 ;  /* 0x005e280401007387 */ /* 0x0041e80000100a00 */
[----:B0-----:R-:W2:Y:S04]  /*550c0*/  LDL.LU R4, [R1+0xa20] ;  /* 0x000a200001047983 */ /* 0x001ea80000300800 */
[----:B------:R-:W2:Y:S04]  /*550d0*/  LDL.LU R5, [R1+0xa24] ;  /* 0x000a240001057983 */ /* 0x000ea80000300800 */
[----:B------:R-:W2:Y:S04]  /*550e0*/  LDL.LU R6, [R1+0xa28] ;  /* 0x000a280001067983 */ /* 0x000ea80000300800 */
[----:B------:R-:W2:Y:S04]  /*550f0*/  LDL.LU R7, [R1+0xa2c] ;  /* 0x000a2c0001077983 */ /* 0x000ea80000300800 */
[----:B------:R-:W-:Y:S04]  /*55100*/  STL.64 [R1+0x8c0], R12 ;  /* 0x0008c00c01007387 */ /* 0x000fe80000100a00 */
[----:B------:R0:W-:Y:S04]  /*55110*/  STL.64 [R1+0x8c8], R14 ;  /* 0x0008c80e01007387 */ /* 0x0001e80000100a00 */
[----:B0-----:R-:W4:Y:S04]  /*55120*/  LDL.LU.64 R14, [R1+0x5e50] ;  /* 0x005e5000010e7983 */ /* 0x001f280000300a00 */
[----:B------:R-:W4:Y:S01]  /*55130*/  LDL.LU.64 R12, [R1+0x5e48] ;  /* 0x005e4800010c7983 */ /* 0x000f220000300a00 */
[----:B------:R-:W-:-:S02]  /*55140*/  F2FP.F16.E5M2.UNPACK_B R22, R22 ;  /* 0x00000016ff16723e */ /* 0x000fc400020004ff */
[----:B------:R-:W-:Y:S02]  /*55150*/  F2FP.F16.E5M2.UNPACK_B R23, R23 ;  /* 0x00000017ff17723e */ /* 0x000fe400020004ff */
[----:B---3--:R-:W-:Y:S02]  /*55160*/  F2FP.F16.E5M2.UNPACK_B R20, R20 ;  /* 0x00000014ff14723e */ /* 0x008fe400020004ff */
[----:B------:R-:W-:Y:S01]  /*55170*/  F2FP.F16.E5M2.UNPACK_B R21, R21 ;  /* 0x00000015ff15723e */ /* 0x000fe200020004ff */
[----:B------:R-:W3:Y:S04]  /*55180*/  LDL R8, [R1+0xba8] ;  /* 0x000ba80001087983 */ /* 0x000ee80000100800 */
[----:B------:R-:W3:Y:S04]  /*55190*/  LDL R9, [R1+0xbac] ;  /* 0x000bac0001097983 */ /* 0x000ee80000100800 */
[----:B------:R-:W-:Y:S04]  /*551a0*/  STL.64 [R1+0x5d80], R26 ;  /* 0x005d801a01007387 */ /* 0x000fe80000100a00 */
[----:B------:R0:W-:Y:S04]  /*551b0*/  STL.64 [R1+0x5d78], R24 ;  /* 0x005d781801007387 */ /* 0x0001e80000100a00 */
[----:B0-----:R-:W3:Y:S04]  /*551c0*/  LDL.LU R24, [R1+0xaa0] ;  /* 0x000aa00001187983 */ /* 0x001ee80000300800 */
[----:B------:R-:W3:Y:S04]  /*551d0*/  LDL.LU R25, [R1+0xaa4] ;  /* 0x000aa40001197983 */ /* 0x000ee80000300800 */
[----:B------:R-:W3:Y:S04]  /*551e0*/  LDL.LU R26, [R1+0xaa8] ;  /* 0x000aa800011a7983 */ /* 0x000ee80000300800 */
[----:B------:R-:W3:Y:S01]  /*551f0*/  LDL.LU R27, [R1+0xaac] ;  /* 0x000aac00011b7983 */ /* 0x000ee20000300800 */
[C---:B--2---:R-:W-:Y:S06]  /*55200*/  HMMA.16816.F32 R4, R16.reuse, R20, R4 ;  /* 0x000000141004723c */ /* 0x044fec0000001804 */
[----:B----4-:R-:W-:-:S15]  /*55210*/  HMMA.16816.F32 R12, R16, R22, R12 ;  /* 0x00000016100c723c */ /* 0x010fde000000180c */
[----:B------:R-:W-:-:S08]  /*55220*/  NOP ;  /* 0x0000000000007918 */ /* 0x000fd00000000000 */
[----:B------:R-:W-:Y:S04]  /*55230*/  STL.64 [R1+0x8e0], R12 ;  /* 0x0008e00c01007387 */ /* 0x000fe80000100a00 */
[----:B------:R0:W-:Y:S04]  /*55240*/  STL.64 [R1+0x8e8], R14 ;  /* 0x0008e80e01007387 */ /* 0x0001e80000100a00 */
[----:B0-----:R-:W2:Y:S04]  /*55250*/  LDL.LU.64 R14, [R1+0x5e40] ;  /* 0x005e4000010e7983 */ /* 0x001ea80000300a00 */
[----:B------:R-:W4:Y:S04]  /*55260*/  LDL.LU.64 R12, [R1+0x5e38] ;  /* 0x005e3800010c7983 */ /* 0x000f280000300a00 */
[----:B------:R-:W-:Y:S04]  /*55270*/  STL.64 [R1+0x910], R4 ;  /* 0x0009100401007387 */ /* 0x000fe80000100a00 */
[----:B------:R0:W-:Y:S04]  /*55280*/  STL.64 [R1+0x918], R6 ;  /* 0x0009180601007387 */ /* 0x0001e80000100a00 */
[----:B0-----:R-:W3:Y:S04]  /*55290*/  LDL.LU.64 R6, [R1+0x5e30] ;  /* 0x005e300001067983 */ /* 0x001ee80000300a00 */
[----:B------:R-:W3:Y:S04]  /*552a0*/  LDL.LU.64 R4, [R1+0x5e28] ;  /* 0x005e280001047983 */ /* 0x000ee80000300a00 */
[----:B------:R-:W-:Y:S04]  /*552b0*/  STL.64 [R1+0x5d68], R22 ;  /* 0x005d681601007387 */ /* 0x000fe80000100a00 */
[----:B------:R0:W-:Y:S04]  /*552c0*/  STL.64 [R1+0x5d60], R20 ;  /* 0x005d601401007387 */ /* 0x0001e80000100a00 */
[----:B0-----:R-:W4:Y:S04]  /*552d0*/  LDL.LU R20, [R1+0xa60] ;  /* 0x000a600001147983 */ /* 0x001f280000300800 */
[----:B------:R-:W4:Y:S04]  /*552e0*/  LDL.LU R21, [R1+0xa64] ;  /* 0x000a640001157983 */ /* 0x000f280000300800 */
[----:B------:R-:W4:Y:S04]  /*552f0*/  LDL.LU R22, [R1+0xa68] ;  /* 0x000a680001167983 */ /* 0x000f280000300800 */
[----:B------:R-:W4:Y:S01]  /*55300*/  LDL.LU R23, [R1+0xa6c] ;  /* 0x000a6c0001177983 */ /* 0x000f220000300800 */
[----:B--2---:R-:W-:-:S02]  /*55310*/  F2FP.F16.E5M2.UNPACK_B R14, R14 ;  /* 0x0000000eff0e723e */ /* 0x004fc400020004ff */
[----:B------:R-:W-:-:S07]  /*55320*/  F2FP.F16.E5M2.UNPACK_B R15, R15 ;  /* 0x0000000fff0f723e */ /* 0x000fce00020004ff */
[----:B---3--:R-:W-:-:S15]  /*55330*/  HMMA.16816.F32 R4, R16, R14, R4 ;  /* 0x0000000e1004723c */ /* 0x008fde0000001804 */
[----:B------:R-:W-:-:S08]  /*55340*/  NOP ;  /* 0x0000000000007918 */ /* 0x000fd00000000000 */
[----:B------:R-:W-:Y:S04]  /*55350*/  STL.64 [R1+0x930], R4 ;  /* 0x0009300401007387 */ /* 0x000fe80000100a00 */
[----:B------:R0:W-:Y:S04]  /*55360*/  STL.64 [R1+0x938], R6 ;  /* 0x0009380601007387 */ /* 0x0001e80000100a00 */
[----:B0-----:R-:W2:Y:S04]  /*55370*/  LDL.LU.64 R6, [R1+0x5e20] ;  /* 0x005e200001067983 */ /* 0x001ea80000300a00 */
[----:B------:R-:W3:Y:S01]  /*55380*/  LDL.LU.64 R4, [R1+0x5e18] ;  /* 0x005e180001047983 */ /* 0x000ee20000300a00 */
[----:B----4-:R-:W-:-:S02]  /*55390*/  F2FP.F16.E5M2.UNPACK_B R12, R12 ;  /* 0x0000000cff0c723e */ /* 0x010fc400020004ff */
[----:B------:R-:W-:-:S07]  /*553a0*/  F2FP.F16.E5M2.UNPACK_B R13, R13 ;  /* 0x0000000dff0d723e */ /* 0x000fce00020004ff */
[C---:B------:R-:W-:Y:S01]  /*553b0*/  HMMA.16816.F32 R20, R16.reuse, R12, R20 ;  /* 0x0000000c1014723c */ /* 0x040fe20000001814 */
[----:B------:R-:W-:Y:S02]  /*553c0*/  F2FP.F16.E5M2.UNPACK_B R10, R10 ;  /* 0x0000000aff0a723e */ /* 0x000fe400020004ff */
[----:B------:R-:W-:Y:S01]  /*553d0*/  F2FP.F16.E5M2.UNPACK_B R11, R11 ;  /* 0x0000000bff0b723e */ /* 0x000fe200020004ff */
[----:B---3--:R-:W-:Y:S02]  /*553e0*/  IMAD R4, R4, 0x100, R3 ;  /* 0x0000010004047824 */ /* 0x008fe400078e0203 */
[----:B------:R-:W-:Y:S01]  /*553f0*/  IMAD R5, R5, 0x100, R2 ;  /* 0x0000010005057824 */ /* 0x000fe200078e0202 */
[----:B------:R-:W3:Y:S04]  /*55400*/  LDL.LU R3, [R1+0x5e14] ;  /* 0x005e140001037983 */ /* 0x000ee80000300800 */
[----:B------:R-:W4:Y:S04]  /*55410*/  LDL.LU R2, [R1+0x5e10] ;  /* 0x005e100001027983 */ /* 0x000f280000300800 */
[----:B------:R-:W-:Y:S04]  /*55420*/  STL.64 [R1+0x5d48], R14 ;  /* 0x005d480e01007387 */ /* 0x000fe80000100a00 */
[----:B------:R-:W-:Y:S04]  /*55430*/  STL.64 [R1+0x5d40], R12 ;  /* 0x005d400c01007387 */ /* 0x000fe80000100a00 */
[----:B------:R0:W-:Y:S04]  /*55440*/  STL.64 [R1+0x980], R20 ;  /* 0x0009801401007387 */ /* 0x0001e80000100a00 */
[----:B------:R1:W-:Y:S04]  /*55450*/  STL.64 [R1+0x988], R22 ;  /* 0x0009881601007387 */ /* 0x0003e80000100a00 */
[----:B0-----:R-:W2:Y:S04]  /*55460*/  LDL.LU R20, [R1+0x9c0] ;  /* 0x0009c00001147983 */ /* 0x001ea80000300800 */
[----:B------:R-:W2:Y:S04]  /*55470*/  LDL.LU R21, [R1+0x9c4] ;  /* 0x0009c40001157983 */ /* 0x000ea80000300800 */
[----:B-1----:R-:W3:Y:S04]  /*55480*/  LDL.LU R22, [R1+0x9c8] ;  /* 0x0009c80001167983 */ /* 0x002ee80000300800 */
[----:B------:R-:W3:Y:S01]  /*55490*/  LDL.LU R23, [R1+0x9cc] ;  /* 0x0009cc0001177983 */ /* 0x000ee20000300800 */
[----:B------:R-:W-:Y:S03]  /*554a0*/  HMMA.16816.F32 R12, R16, R10, R24 ;  /* 0x0000000a100c723c */ /* 0x000fe60000001818 */
[----:B---3--:R4:W-:Y:S04]  /*554b0*/  STL.64 [R1+0x5d90], R22 ;  /* 0x005d901601007387 */ /* 0x0089e80000100a00 */
[----:B--2---:R0:W-:Y:S04]  /*554c0*/  STL.64 [R1+0x5d88], R20 ;  /* 0x005d881401007387 */ /* 0x0041e80000100a00 */
[----:B------:R-:W2:-:S12]  /*554d0*/  LDL.LU R24, [R1+0xa00] ;  /* 0x000a000001187983 */ /* 0x000e980000300800 */
[----:B------:R-:W-:Y:S04]  /*554e0*/  STL.64 [R1+0x9d0], R12 ;  /* 0x0009d00c01007387 */ /* 0x000fe80000100a00 */
[----:B------:R-:W-:Y:S04]  /*554f0*/  STL.64 [R1+0x9d8], R14 ;  /* 0x0009d80e01007387 */ /* 0x000fe80000100a00 */
[----:B------:R-:W2:Y:S04]  /*55500*/  LDL.LU R25, [R1+0xa04] ;  /* 0x000a040001197983 */ /* 0x000ea80000300800 */
[----:B------:R-:W3:Y:S04]  /*55510*/  LDL.LU R26, [R1+0xa08] ;  /* 0x000a0800011a7983 */ /* 0x000ee80000300800 */
[----:B------:R-:W3:Y:S01]  /*55520*/  LDL.LU R27, [R1+0xa0c] ;  /* 0x000a0c00011b7983 */ /* 0x000ee20000300800 */
[----:B----4-:R-:W-:-:S02]  /*55530*/  IMAD.MOV.U32 R22, RZ, RZ, R2 ;  /* 0x000000ffff167224 */ /* 0x010fc400078e0002 */
[----:B------:R-:W-:Y:S01]  /*55540*/  IMAD.MOV.U32 R23, RZ, RZ, R3 ;  /* 0x000000ffff177224 */ /* 0x000fe200078e0003 */
[----:B---3--:R-:W-:Y:S04]  /*55550*/  STL.64 [R1+0x5da0], R26 ;  /* 0x005da01a01007387 */ /* 0x008fe80000100a00 */
[----:B--2---:R1:W-:Y:S04]  /*55560*/  STL.64 [R1+0x5d98], R24 ;  /* 0x005d981801007387 */ /* 0x0043e80000100a00 */
[----:B------:R-:W2:Y:S04]  /*55570*/  LDL.LU R2, [R1+0x5e0c] ;  /* 0x005e0c0001027983 */ /* 0x000ea80000300800 */
[----:B------:R-:W3:Y:S04]  /*55580*/  LDL.LU R3, [R1+0x5e08] ;  /* 0x005e080001037983 */ /* 0x000ee80000300800 */
[----:B0-----:R-:W4:Y:S04]  /*55590*/  LDL.64 R20, [R1+0x18] ;  /* 0x0000180001147983 */ /* 0x001f280000100a00 */
[----:B------:R-:W-:Y:S04]  /*555a0*/  STL.64 [R1+0x5dc0], R22 ;  /* 0x005dc01601007387 */ /* 0x000fe80000100a00 */
[----:B----4-:R-:W-:Y:S04]  /*555b0*/  STL.64 [R1+0x5db8], R20 ;  /* 0x005db81401007387 */ /* 0x010fe80000100a00 */
[----:B-1----:R-:W4:Y:S04]  /*555c0*/  LDL.LU R24, [R1+0xa40] ;  /* 0x000a400001187983 */ /* 0x002f280000300800 */
[----:B------:R-:W4:Y:S04]  /*555d0*/  LDL.LU R25, [R1+0xa44] ;  /* 0x000a440001197983 */ /* 0x000f280000300800 */
[----:B------:R-:W2:Y:S04]  /*555e0*/  LDL.LU R26, [R1+0xa48] ;  /* 0x000a4800011a7983 */ /* 0x000ea80000300800 */
[----:B------:R-:W2:Y:S04]  /*555f0*/  LDL.LU R27, [R1+0xa4c] ;  /* 0x000a4c00011b7983 */ /* 0x000ea80000300800 */
[----:B--2---:R-:W-:Y:S04]  /*55600*/  STL.64 [R1+0x5db0], R26 ;  /* 0x005db01a01007387 */ /* 0x004fe80000100a00 */
[----:B----4-:R0:W-:Y:S04]  /*55610*/  STL.64 [R1+0x5da8], R24 ;  /* 0x005da81801007387 */ /* 0x0101e80000100a00 */
[----:B0-----:R-:W2:Y:S04]  /*55620*/  LDL.LU R24, [R1+0xa50] ;  /* 0x000a500001187983 */ /* 0x001ea80000300800 */
[----:B------:R-:W2:Y:S04]  /*55630*/  LDL.LU R25, [R1+0xa54] ;  /* 0x000a540001197983 */ /* 0x000ea80000300800 */
[----:B------:R-:W4:Y:S04]  /*55640*/  LDL.LU R26, [R1+0xa58] ;  /* 0x000a5800011a7983 */ /* 0x000f280000300800 */
[----:B------:R-:W4:Y:S01]  /*55650*/  LDL.LU R27, [R1+0xa5c] ;  /* 0x000a5c00011b7983 */ /* 0x000f220000300800 */
[----:B---3--:R-:W-:-:S02]  /*55660*/  IMAD.MOV.U32 R22, RZ, RZ, R3 ;  /* 0x000000ffff167224 */ /* 0x008fc400078e0003 */
[----:B------:R-:W-:Y:S01]  /*55670*/  IMAD.MOV.U32 R23, RZ, RZ, R2 ;  /* 0x000000ffff177224 */ /* 0x000fe200078e0002 */
[----:B------:R-:W3:Y:S04]  /*55680*/  LDL R3, [R1+0xbbc] ;  /* 0x000bbc0001037983 */ /* 0x000ee80000100800 */
[----:B------:R-:W3:Y:S04]  /*55690*/  LDL R2, [R1+0xbb8] ;  /* 0x000bb80001027983 */ /* 0x000ee80000100800 */
[----:B------:R-:W3:Y:S04]  /*556a0*/  LDL R20, [R1+0xbc8] ;  /* 0x000bc80001147983 */ /* 0x000ee80000100800 */
[----:B------:R-:W3:Y:S04]  /*556b0*/  LDL R21, [R1+0xbcc] ;  /* 0x000bcc0001157983 */ /* 0x000ee80000100800 */
        /* <DEDUP_REMOVED lines=17> */
[----:B------:R-:W4:Y:S01]  /*557d0*/  LDL.LU R27, [R1+0xabc] ;  /* 0x000abc00011b7983 */ /* 0x000f220000300800 */
[----:B------:R-:W-:-:S02]  /*557e0*/  F2FP.F16.E5M2.UNPACK_B R8, R8 ;  /* 0x00000008ff08723e */ /* 0x000fc400020004ff */
[----:B------:R-:W-:Y:S01]  /*557f0*/  F2FP.F16.E5M2.UNPACK_B R9, R9 ;  /* 0x00000009ff09723e */ /* 0x000fe200020004ff */
[----:B----4-:R-:W-:Y:S04]  /*55800*/  STL.64 [R1+0x5e00], R26 ;  /* 0x005e001a01007387 */ /* 0x010fe80000100a00 */
[----:B--2---:R0:W-:Y:S04]  /*55810*/  STL.64 [R1+0x5df8], R24 ;  /* 0x005df81801007387 */ /* 0x0041e80000100a00 */
[----:B0-----:R-:W2:Y:S04]  /*55820*/  LDL.LU R24, [R1+0xac0] ;  /* 0x000ac00001187983 */ /* 0x001ea80000300800 */
[----:B------:R-:W2:Y:S04]  /*55830*/  LDL.LU R25, [R1+0xac4] ;  /* 0x000ac40001197983 */ /* 0x000ea80000300800 */
[----:B------:R-:W2:Y:S04]  /*55840*/  LDL.LU R26, [R1+0xac8] ;  /* 0x000ac800011a7983 */ /* 0x000ea80000300800 */
[----:B------:R-:W2:Y:S01]  /*55850*/  LDL.LU R27, [R1+0xacc] ;  /* 0x000acc00011b7983 */ /* 0x000ea20000300800 */
[----:B------:R-:W-:-:S02]  /*55860*/  IMAD R6, R6, 0x100, R28 ;  /* 0x0000010006067824 */ /* 0x000fc400078e021c */
[----:B------:R-:W-:Y:S02]  /*55870*/  IMAD R7, R7, 0x100, R29 ;  /* 0x0000010007077824 */ /* 0x000fe400078e021d */
[----:B------:R-:W4:Y:S04]  /*55880*/  LDL.64 R28, [R1+0x8] ;  /* 0x00000800011c7983 */ /* 0x000f280000100a00 */
[----:B------:R-:W4:Y:S04]  /*55890*/  LDL.LU R12, [R1+0x990] ;  /* 0x00099000010c7983 */ /* 0x000f280000300800 */
[----:B------:R-:W4:Y:S04]  /*558a0*/  LDL.LU R13, [R1+0x994] ;  /* 0x00099400010d7983 */ /* 0x000f280000300800 */
[----:B------:R-:W4:Y:S04]  /*558b0*/  LDL.LU R14, [R1+0x998] ;  /* 0x00099800010e7983 */ /* 0x000f280000300800 */
[----:B------:R-:W4:Y:S04]  /*558c0*/  LDL.LU R15, [R1+0x99c] ;  /* 0x00099c00010f7983 */ /* 0x000f280000300800 */
        /* <DEDUP_REMOVED lines=8> */
[----:B---3--:R-:W-:-:S02]  /*55950*/  F2FP.F16.E5M2.UNPACK_B R2, R2 ;  /* 0x00000002ff02723e */ /* 0x008fc400020004ff */
[----:B------:R-:W-:Y:S02]  /*55960*/  F2FP.F16.E5M2.UNPACK_B R3, R3 ;  /* 0x00000003ff03723e */ /* 0x000fe400020004ff */
[----:B------:R-:W-:Y:S02]  /*55970*/  F2FP.F16.E5M2.UNPACK_B R20, R20 ;  /* 0x00000014ff14723e */ /* 0x000fe400020004ff */
[----:B------:R-:W-:Y:S01]  /*55980*/  F2FP.F16.E5M2.UNPACK_B R21, R21 ;  /* 0x00000015ff15723e */ /* 0x000fe200020004ff */
[----:B------:R0:W-:Y:S04]  /*55990*/  STL [R1+0x5d00], R8 ;  /* 0x005d000801007387 */ /* 0x0001e80000100800 */
[----:B------:R-:W-:Y:S04]  /*559a0*/  STL [R1+0x20], R20 ;  /* 0x0000201401007387 */ /* 0x000fe80000100800 */
[----:B------:R-:W-:Y:S04]  /*559b0*/  STL [R1+0x5cfc], R9 ;  /* 0x005cfc0901007387 */ /* 0x000fe80000100800 */
[----:B------:R-:W-:Y:S04]  /*559c0*/  STL [R1+0x24], R21 ;  /* 0x0000241501007387 */ /* 0x000fe80000100800 */
[----:B0-----:R-:W3:Y:S01]  /*559d0*/  LDL R8, [R1] ;  /* 0x0000000001087983 */ /* 0x001ee20000100800 */
        /* <DEDUP_REMOVED lines=10> */
[----:B--2---:R-:W-:Y:S01]  /*55a80*/  HMMA.16816.F32 R16, R16, R20, R24 ;  /* 0x000000141010723c */ /* 0x004fe20000001818 */
[----:B------:R-:W2:Y:S04]  /*55a90*/  LDL.LU.64 R26, [R1+0x5de0] ;  /* 0x005de000011a7983 */ /* 0x000ea80000300a00 */
[----:B------:R-:W2:Y:S01]  /*55aa0*/  LDL.LU.64 R24, [R1+0x5dd8] ;  /* 0x005dd80001187983 */ /* 0x000ea20000300a00 */
[----:B------:R-:W-:-:S02]  /*55ab0*/  IMAD.MOV.U32 R11, RZ, RZ, R20 ;  /* 0x000000ffff0b7224 */ /* 0x000fc400078e0014 */
[----:B------:R-:W-:-:S15]  /*55ac0*/  IMAD.MOV.U32 R10, RZ, RZ, R21 ;  /* 0x000000ffff0a7224 */ /* 0x000fde00078e0015 */
        /* <DEDUP_REMOVED lines=10> */
[----:B------:R-:W-:Y:S04]  /*55b70*/  STL.64 [R1+0xa80], R20 ;  /* 0x000a801401007387 */ /* 0x000fe80000100a00 */
[----:B------:R0:W-:Y:S04]  /*55b80*/  STL.64 [R1+0xa88], R22 ;  /* 0x000a881601007387 */ /* 0x0001e80000100a00 */
[----:B0-----:R-:W4:Y:S04]  /*55b90*/  LDL.LU.64 R22, [R1+0x5dc0] ;  /* 0x005dc00001167983 */ /* 0x001f280000300a00 */
[----:B------:R-:W2:Y:S02]  /*55ba0*/  LDL.LU.64 R20, [R1+0x5db8] ;  /* 0x005db80001147983 */ /* 0x000ea40000300a00 */
[----:B--2---:R-:W-:-:S15]  /*55bb0*/  HMMA.16816.F32 R24, R4, R20, R24 ;  /* 0x000000140418723c */ /* 0x004fde0000001818 */
[----:B------:R-:W-:-:S08]  /*55bc0*/  NOP ;  /* 0x0000000000007918 */ /* 0x000fd00000000000 */
[----:B------:R-:W-:Y:S04]  /*55bd0*/  STL.64 [R1+0xa70], R24 ;  /* 0x000a701801007387 */ /* 0x000fe80000100a00 */
[----:B------:R0:W-:Y:S04]  /*55be0*/  STL.64 [R1+0xa78], R26 ;  /* 0x000a781a01007387 */ /* 0x0001e80000100a00 */
[----:B0-----:R-:W4:Y:S04]  /*55bf0*/  LDL.LU.64 R26, [R1+0x5db0] ;  /* 0x005db000011a7983 */ /* 0x001f280000300a00 */
[----:B------:R-:W4:Y:S01]  /*55c00*/  LDL.LU.64 R24, [R1+0x5da8] ;  /* 0x005da80001187983 */ /* 0x000f220000300a00 */
[----:B------:R-:W-:-:S02]  /*55c10*/  IMAD.MOV.U32 R9, RZ, RZ, R0 ;  /* 0x000000ffff097224 */ /* 0x000fc400078e0000 */
[----:B------:R-:W-:-:S05]  /*55c20*/  IMAD.MOV.U32 R0, RZ, RZ, R21 ;  /* 0x000000ffff007224 */ /* 0x000fca00078e0015 */
[----:B------:R0:W-:Y:S01]  /*55c30*/  STL [R1+0x5cf8], R0 ;  /* 0x005cf80001007387 */ /* 0x0001e20000100800 */
[----:B----4-:R-:W-:Y:S03]  /*55c40*/  HMMA.16816.F32 R20, R4, R22, R24 ;  /* 0x000000160414723c */ /* 0x010fe60000001818 */
[----:B------:R-:W2:Y:S04]  /*55c50*/  LDL.LU.64 R26, [R1+0x5da0] ;  /* 0x005da000011a7983 */ /* 0x000ea80000300a00 */
[----:B------:R-:W2:Y:S01]  /*55c60*/  LDL.LU.64 R24, [R1+0x5d98] ;  /* 0x005d980001187983 */ /* 0x000ea20000300a00 */
[----:B0-----:R-:W-:-:S15]  /*55c70*/  IMAD.MOV.U32 R0, RZ, RZ, R29 ;  /* 0x000000ffff007224 */ /* 0x001fde00078e001d */
        /* <DEDUP_REMOVED lines=9> */
[----:B------:R-:W2:Y:S04]  /*55d10*/  LDL.LU.64 R24, [R1+0x5d78] ;  /* 0x005d780001187983 */ /* 0x000ea80000300a00 */
[----:B------:R-:W4:Y:S01]  /*55d20*/  LDL.LU.64 R28, [R1+0x5d70] ;  /* 0x005d7000011c7983 */ /* 0x000f220000300a00 */
[----:B---3--:R-:W-:-:S15]  /*55d30*/  HMMA.16816.F32 R16, R4, R8, R16 ;  /* 0x000000080410723c */ /* 0x008fde0000001810 */
[----:B------:R-:W-:-:S08]  /*55d40*/  NOP ;  /* 0x0000000000007918 */ /* 0x000fd00000000000 */
[----:B------:R-:W-:Y:S04]  /*55d50*/  STL.64 [R1+0xa40], R16 ;  /* 0x000a401001007387 */ /* 0x000fe80000100a00 */
[----:B------:R4:W-:Y:S02]  /*55d60*/  STL.64 [R1+0xa48], R18 ;  /* 0x000a481201007387 */ /* 0x0009e40000100a00 */
[C---:B----4-:R-:W-:Y:S06]  /*55d70*/  HMMA.16816.F32 R16, R4.reuse, R28, R20 ;  /* 0x0000001c0410723c */ /* 0x050fec0000001814 */
[----:B--2---:R-:W-:Y:S01]  /*55d80*/  HMMA.16816.F32 R12, R4, R26, R12 ;  /* 0x0000001a040c723c */ /* 0x004fe2000000180c */
[----:B------:R-:W2:-:S15]  /*55d90*/  LDL.LU R20, [R1+0x970] ;  /* 0x0009700001147983 */ /* 0x000e9e0000300800 */
[----:B------:R-:W-:-:S01]  /*55da0*/  NOP ;  /* 0x0000000000007918 */ /* 0x000fc20000000000 */
[----:B------:R-:W-:Y:S04]  /*55db0*/  STL.64 [R1+0xa20], R16 ;  /* 0x000a201001007387 */ /* 0x000fe80000100a00 */
[----:B------:R0:W-:Y:S04]  /*55dc0*/  STL.64 [R1+0xa28], R18 ;  /* 0x000a281201007387 */ /* 0x0001e80000100a00 */
[----:B------:R-:W2:Y:S04]  /*55dd0*/  LDL.LU R21, [R1+0x974] ;  /* 0x0009740001157983 */ /* 0x000ea80000300800 */
[----:B------:R-:W2:Y:S04]  /*55de0*/  LDL.LU R22, [R1+0x978] ;  /* 0x0009780001167983 */ /* 0x000ea80000300800 */
[----:B------:R-:W2:Y:S04]  /*55df0*/  LDL.LU R23, [R1+0x97c] ;  /* 0x00097c0001177983 */ /* 0x000ea80000300800 */
[----:B------:R-:W3:Y:S04]  /*55e00*/  LDL.LU R8, [R1+0x1044] ;  /* 0x0010440001087983 */ /* 0x000ee80000300800 */
[----:B0-----:R-:W4:Y:S04]  /*55e10*/  LDL.LU R18, [R1+0x1040] ;  /* 0x0010400001127983 */ /* 0x001f280000300800 */
[----:B------:R-:W3:Y:S04]  /*55e20*/  LDL.LU R9, [R1+0x104c] ;  /* 0x00104c0001097983 */ /* 0x000ee80000300800 */
[----:B------:R-:W4:Y:S04]  /*55e30*/  LDL.LU R19, [R1+0x1048] ;  /* 0x0010480001137983 */ /* 0x000f280000300800 */
[----:B------:R-:W-:Y:S04]  /*55e40*/  STL.64 [R1+0x5c80], R28 ;  /* 0x005c801c01007387 */ /* 0x000fe80000100a00 */
[----:B------:R0:W-:Y:S04]  /*55e50*/  STL.64 [R1+0xa10], R12 ;  /* 0x000a100c01007387 */ /* 0x0001e80000100a00 */
[----:B------:R1:W-:Y:S04]  /*55e60*/  STL.64 [R1+0xa18], R14 ;  /* 0x000a180e01007387 */ /* 0x0003e80000100a00 */
[----:B0-----:R-:W2:Y:S04]  /*55e70*/  LDL.LU R12, [R1+0x920] ;  /* 0x00092000010c7983 */ /* 0x001ea80000300800 */
[----:B------:R-:W2:Y:S04]  /*55e80*/  LDL.LU R13, [R1+0x924] ;  /* 0x00092400010d7983 */ /* 0x000ea80000300800 */
[----:B-1----:R-:W3:Y:S04]  /*55e90*/  LDL.LU R14, [R1+0x928] ;  /* 0x00092800010e7983 */ /* 0x002ee80000300800 */
[----:B------:R-:W3:Y:S01]  /*55ea0*/  LDL.LU R15, [R1+0x92c] ;  /* 0x00092c00010f7983 */ /* 0x000ee20000300800 */
[----:B------:R-:W-:-:S02]  /*55eb0*/  IMAD.MOV.U32 R29, RZ, RZ, R10 ;  /* 0x000000ffff1d7224 */ /* 0x000fc400078e000a */
[----:B------:R-:W-:Y:S01]  /*55ec0*/  IMAD.MOV.U32 R28, RZ, RZ, R11 ;  /* 0x000000ffff1c7224 */ /* 0x000fe200078e000b */
[----:B---3--:R-:W-:Y:S04]  /*55ed0*/  STL.64 [R1+0x5d58], R14 ;  /* 0x005d580e01007387 */ /* 0x008fe80000100a00 */
[----:B--2---:R0:W-:Y:S04]  /*55ee0*/  STL.64 [R1+0x5d50], R12 ;  /* 0x005d500c01007387 */ /* 0x0041e80000100a00 */
[----:B0-----:R-:W2:Y:S04]  /*55ef0*/  LDL.LU R12, [R1+0x950] ;  /* 0x00095000010c7983 */ /* 0x001ea80000300800 */
[----:B------:R-:W2:Y:S04]  /*55f00*/  LDL.LU R13, [R1+0x954] ;  /* 0x00095400010d7983 */ /* 0x000ea80000300800 */
[----:B------:R-:W2:Y:S04]  /*55f10*/  LDL.LU R14, [R1+0x958] ;  /* 0x00095800010e7983 */ /* 0x000ea80000300800 */
[----:B------:R-:W2:Y:S04]  /*55f20*/  LDL.LU R15, [R1+0x95c] ;  /* 0x00095c00010f7983 */ /* 0x000ea80000300800 */
[----:B------:R-:W3:Y:S04]  /*55f30*/  LDL.LU R10, [R1+0x1034] ;  /* 0x00103400010a7983 */ /* 0x000ee80000300800 */
[----:B------:R-:W4:Y:S04]  /*55f40*/  LDL.LU R16, [R1+0x1030] ;  /* 0x0010300001107983 */ /* 0x000f280000300800 */
[----:B------:R-:W3:Y:S01]  /*55f50*/  LDL.LU R11, [R1+0x103c] ;  /* 0x00103c00010b7983 */ /* 0x000ee20000300800 */
[C---:B------:R-:W-:Y:S03]  /*55f60*/  HMMA.16816.F32 R20, R4.reuse, R24, R20 ;  /* 0x000000180414723c */ /* 0x040fe60000001814 */
        /* <DEDUP_REMOVED lines=13> */
[----:B------:R-:W-:Y:S04]  /*56040*/  STL.64 [R1+0xa00], R20 ;  /* 0x000a001401007387 */ /* 0x000fe80000100a00 */
[----:B------:R0:W-:Y:S04]  /*56050*/  STL.64 [R1+0xa08], R22 ;  /* 0x000a081601007387 */ /* 0x0001e80000100a00 */
[----:B0-----:R-:W4:Y:S04]  /*56060*/  LDL.LU.64 R22, [R1+0x5d68] ;  /* 0x005d680001167983 */ /* 0x001f280000300a00 */
[----:B------:R-:W2:Y:S04]  /*56070*/  LDL.LU.64 R20, [R1+0x5d60] ;  /* 0x005d600001147983 */ /* 0x000ea80000300a00 */
[----:B------:R-:W-:Y:S04]  /*56080*/  STL.64 [R1+0x5c78], R26 ;  /* 0x005c781a01007387 */ /* 0x000fe80000100a00 */
        /* <DEDUP_REMOVED lines=46> */
[----:B---3--:R-:W-:-:S02]  /*56370*/  IMAD R16, R16, 0x100, R10 ;  /* 0x0000010010107824 */ /* 0x008fc400078e020a */
[----:B------:R-:W-:Y:S01]  /*56380*/  IMAD R17, R17, 0x100, R11 ;  /* 0x0000010011117824 */ /* 0x000fe200078e020b */
[----:B------:R-:W2:Y:S04]  /*56390*/  LDL.LU R10, [R1+0x5d1c] ;  /* 0x005d1c00010a7983 */ /* 0x000ea80000300800 */
[----:B------:R-:W2:Y:S01]  /*563a0*/  LDL.LU R11, [R1+0x5d18] ;  /* 0x005d1800010b7983 */ /* 0x000ea20000300800 */
[----:B----4-:R-:W-:Y:S02]  /*563b0*/  IMAD R18, R18, 0x100, R8 ;  /* 0x0000010012127824 */ /* 0x010fe400078e0208 */
[----:B------:R-:W-:Y:S01]  /*563c0*/  IMAD R19, R19, 0x100, R9 ;  /* 0x0000010013137824 */ /* 0x000fe200078e0209 */
[----:B--2---:R-:W-:-:S15]  /*563d0*/  HMMA.16816.F32 R24, R4, R10, R24 ;  /* 0x0000000a0418723c */ /* 0x004fde0000001818 */
[----:B------:R-:W-:-:S08]  /*563e0*/  NOP ;  /* 0x0000000000007918 */ /* 0x000fd00000000000 */
[----:B------:R-:W-:Y:S04]  /*563f0*/  STL.64 [R1+0x9a0], R24 ;  /* 0x0009a01801007387 */ /* 0x000fe80000100a00 */
[----:B------:R0:W-:Y:S04]  /*56400*/  STL.64 [R1+0x9a8], R26 ;  /* 0x0009a81a01007387 */ /* 0x0001e80000100a00 */
[----:B0-----:R-:W2:Y:S04]  /*56410*/  LDL.LU.64 R26, [R1+0x5d10] ;  /* 0x005d1000011a7983 */ /* 0x001ea80000300a00 */
[----:B------:R-:W2:Y:S04]  /*56420*/  LDL.LU.64 R24, [R1+0x5d08] ;  /* 0x005d080001187983 */ /* 0x000ea80000300a00 */
[----:B------:R-:W3:Y:S04]  /*56430*/  LDL.LU R8, [R1+0x5d00] ;  /* 0x005d000001087983 */ /* 0x000ee80000300800 */
[----:B------:R-:W3:Y:S02]  /*56440*/  LDL.LU R9, [R1+0x5cfc] ;  /* 0x005cfc0001097983 */ /* 0x000ee40000300800 */
[----:B---3--:R-:W-:Y:S06]  /*56450*/  HMMA.16816.F32 R12, R4, R8, R12 ;  /* 0x00000008040c723c */ /* 0x008fec000000180c */
[----:B------:R-:W-:Y:S04]  /*56460*/  STL [R1+0x5c18], R9 ;  /* 0x005c180901007387 */ /* 0x000fe80000100800 */
[----:B------:R-:W-:-:S13]  /*56470*/  STL.64 [R1+0x5c90], R10 ;  /* 0x005c900a01007387 */ /* 0x000fda0000100a00 */
[----:B------:R-:W-:Y:S04]  /*56480*/  STL.64 [R1+0xaa0], R12 ;  /* 0x000aa00c01007387 */ /* 0x000fe80000100a00 */
[----:B------:R0:W-:Y:S02]  /*56490*/  STL.64 [R1+0xaa8], R14 ;  /* 0x000aa80e01007387 */ /* 0x0001e40000100a00 */
[C---:B0-----:R-:W-:Y:S06]  /*564a0*/  HMMA.16816.F32 R12, R4.reuse, R2, R20 ;  /* 0x00000002040c723c */ /* 0x041fec0000001814 */
[----:B--2---:R-:W-:Y:S01]  /*564b0*/  HMMA.16816.F32 R4, R4, R28, R24 ;  /* 0x0000001c0404723c */ /* 0x004fe20000001818 */
[----:B------:R0:W-:Y:S04]  /*564c0*/  STL [R1+0x5c88], R8 ;  /* 0x005c880801007387 */ /* 0x0001e80000100800 */
[----:B0-----:R-:W2:-:S12]  /*564d0*/  LDL.LU R8, [R1+0x6e0] ;  /* 0x0006e00001087983 */ /* 0x001e980000300800 */
[----:B------:R-:W-:Y:S04]  /*564e0*/  STL.64 [R1+0xa90], R12 ;  /* 0x000a900c01007387 */ /* 0x000fe80000100a00 */
[----:B------:R-:W-:Y:S04]  /*564f0*/  STL.64 [R1+0xa98], R14 ;  /* 0x000a980e01007387 */ /* 0x000fe80000100a00 */
[----:B------:R-:W-:Y:S04]  /*56500*/  STL.64 [R1+0x990], R4 ;  /* 0x0009900401007387 */ /* 0x000fe80000100a00 */
[----:B------:R-:W-:Y:S04]  /*56510*/  STL.64 [R1+0x998], R6 ;  /* 0x0009980601007387 */ /* 0x000fe80000100a00 */
[----:B------:R-:W2:Y:S04]  /*56520*/  LDL.LU R9, [R1+0x6e4] ;  /* 0x0006e40001097983 */ /* 0x000ea80000300800 */
[----:B------:R-:W3:Y:S04]  /*56530*/  LDL.LU R10, [R1+0x6e8] ;  /* 0x0006e800010a7983 */ /* 0x000ee80000300800 */
[----:B------:R-:W3:Y:S04]  /*56540*/  LDL.LU R11, [R1+0x6ec] ;  /* 0x0006ec00010b7983 */ /* 0x000ee80000300800 */
[----:B---3--:R0:W-:Y:S04]  /*56550*/  STL.64 [R1+0x5ca0], R10 ;  /* 0x005ca00a01007387 */ /* 0x0081e80000100a00 */
[----:B0-----:R-:W3:Y:S01]  /*56560*/  LDL R10, [R1+0x8] ;  /* 0x00000800010a7983 */ /* 0x001ee20000100800 */
[----:B------:R-:W-:-:S03]  /*56570*/  IMAD.MOV.U32 R11, RZ, RZ, R0 ;  /* 0x000000ffff0b7224 */ /* 0x000fc600078e0000 */
[----:B------:R-:W4:Y:S04]  /*56580*/  LDL.LU R0, [R1+0x5cf8] ;  /* 0x005cf80001007983 */ /* 0x000f280000300800 */
[----:B--2---:R0:W-:Y:S04]  /*56590*/  STL.64 [R1+0x5c98], R8 ;  /* 0x005c980801007387 */ /* 0x0041e80000100a00 */
[----:B---3--:R1:W-:Y:S04]  /*565a0*/  STL.64 [R1+0x5cb8], R10 ;  /* 0x005cb80a01007387 */ /* 0x0083e80000100a00 */
[----:B------:R-:W2:Y:S04]  /*565b0*/  LDL.64 R28, [R1] ;  /* 0x00000000011c7983 */ /* 0x000ea80000100a00 */
[----:B------:R-:W3:Y:S04]  /*565c0*/  LDL.LU R20, [R1+0x6a0] ;  /* 0x0006a00001147983 */ /* 0x000ee80000300800 */
[----:B------:R-:W3:Y:S04]  /*565d0*/  LDL.LU R21, [R1+0x6a4] ;  /* 0x0006a40001157983 */ /* 0x000ee80000300800 */
[----:B------:R-:W4:Y:S04]  /*565e0*/  LDL.LU R22, [R1+0x6a8] ;  /* 0x0006a80001167983 */ /* 0x000f280000300800 */
[----:B------:R-:W4:Y:S04]  /*565f0*/  LDL.LU R23, [R1+0x6ac] ;  /* 0x0006ac0001177983 */ /* 0x000f280000300800 */
[----:B0-----:R-:W2:Y:S04]  /*56600*/  LDL R8, [R1+0x10] ;  /* 0x0000100001087983 */ /* 0x001ea80000100800 */
[----:B------:R-:W2:Y:S04]  /*56610*/  LDL R9, [R1+0x14] ;  /* 0x0000140001097983 */ /* 0x000ea80000100800 */
[----:B--2---:R-:W-:Y:S04]  /*56620*/  STL.64 [R1+0x5cd0], R8 ;  /* 0x005cd00801007387 */ /* 0x004fe80000100a00 */
[----:B------:R-:W2:Y:S04]  /*56630*/  LDL.LU R24, [R1+0x6c0] ;  /* 0x0006c00001187983 */ /* 0x000ea80000300800 */
[----:B------:R-:W2:Y:S04]  /*56640*/  LDL.LU R25, [R1+0x6c4] ;  /* 0x0006c40001197983 */ /* 0x000ea80000300800 */
[----:B------:R-:W3:Y:S04]  /*56650*/  LDL.LU R26, [R1+0x6c8] ;  /* 0x0006c800011a7983 */ /* 0x000ee80000300800 */
[----:B------:R-:W3:Y:S04]  /*56660*/  LDL.LU R27, [R1+0x6cc] ;  /* 0x0006cc00011b7983 */ /* 0x000ee80000300800 */
[----:B-1----:R-:W4:Y:S04]  /*56670*/  LDL R10, [R1+0x18] ;  /* 0x00001800010a7983 */ /* 0x002f280000100800 */
[----:B---3--:R-:W-:Y:S04]  /*56680*/  STL.64 [R1+0x5cb0], R26 ;  /* 0x005cb01a01007387 */ /* 0x008fe80000100a00 */
[----:B--2---:R0:W-:Y:S04]  /*56690*/  STL.64 [R1+0x5ca8], R24 ;  /* 0x005ca81801007387 */ /* 0x0041e80000100a00 */
[----:B0-----:R-:W2:Y:S04]  /*566a0*/  LDL.LU R24, [R1+0x6f0] ;  /* 0x0006f00001187983 */ /* 0x001ea80000300800 */
[----:B------:R-:W2:Y:S04]  /*566b0*/  LDL.LU R25, [R1+0x6f4] ;  /* 0x0006f40001197983 */ /* 0x000ea80000300800 */
[----:B------:R-:W3:Y:S04]  /*566c0*/  LDL.LU R26, [R1+0x6f8] ;  /* 0x0006f800011a7983 */ /* 0x000ee80000300800 */
[----:B------:R-:W3:Y:S04]  /*566d0*/  LDL.LU R27, [R1+0x6fc] ;  /* 0x0006fc00011b7983 */ /* 0x000ee80000300800 */
[----:B------:R-:W4:Y:S04]  /*566e0*/  LDL.64 R8, [R1+0x28] ;  /* 0x0000280001087983 */ /* 0x000f280000100a00 */
        /* <DEDUP_REMOVED lines=12> */
[----:B------:R-:W-:-:S02]  /*567b0*/  F2FP.F16.E5M2.UNPACK_B R16, R16 ;  /* 0x00000010ff10723e */ /* 0x000fc400020004ff */
[----:B------:R-:W-:Y:S01]  /*567c0*/  F2FP.F16.E5M2.UNPACK_B R17, R17 ;  /* 0x00000011ff11723e */ /* 0x000fe200020004ff */
        /* <DEDUP_REMOVED lines=10> */
[----:B------:R-:W3:Y:S04]  /*56870*/  LDL.LU R22, [R1+0x6b8] ;  /* 0x0006b80001167983 */ /* 0x000ee80000300800 */
[----:B------:R-:W3:Y:S04]  /*56880*/  LDL.LU R23, [R1+0x6bc] ;  /* 0x0006bc0001177983 */ /* 0x000ee80000300800 */
[----:B------:R-:W4:Y:S04]  /*56890*/  LDL.LU R12, [R1+0x680] ;  /* 0x00068000010c7983 */ /* 0x000f280000300800 */
[----:B------:R-:W4:Y:S04]  /*568a0*/  LDL.LU R13, [R1+0x684] ;  /* 0x00068400010d7983 */ /* 0x000f280000300800 */
[----:B------:R-:W3:Y:S04]  /*568b0*/  LDL.LU R14, [R1+0x688] ;  /* 0x00068800010e7983 */ /* 0x000ee80000300800 */
[----:B------:R-:W3:Y:S01]  /*568c0*/  LDL.LU R15, [R1+0x68c] ;  /* 0x00068c00010f7983 */ /* 0x000ee20000300800 */
[----:B------:R-:W-:-:S02]  /*568d0*/  F2FP.F16.E5M2.UNPACK_B R18, R18 ;  /* 0x00000012ff12723e */ /* 0x000fc400020004ff */
[----:B------:R-:W-:-:S07]  /*568e0*/  F2FP.F16.E5M2.UNPACK_B R19, R19 ;  /* 0x00000013ff13723e */ /* 0x000fce00020004ff */
[----:B--2---:R-:W-:Y:S01]  /*568f0*/  HMMA.16816.F32 R24, R16, R8, R24 ;  /* 0x000000081018723c */ /* 0x004fe20000001818 */
[----:B---3--:R-:W-:Y:S04]  /*56900*/  STL.64 [R1+0x5c48], R14 ;  /* 0x005c480e01007387 */ /* 0x008fe80000100a00 */
[----:B----4-:R0:W-:Y:S04]  /*56910*/  STL.64 [R1+0x5c40], R12 ;  /* 0x005c400c01007387 */ /* 0x0101e80000100a00 */
[----:B0-----:R-:W2:Y:S04]  /*56920*/  LDL.LU R12, [R1+0x690] ;  /* 0x00069000010c7983 */ /* 0x001ea80000300800 */
[----:B------:R-:W2:Y:S04]  /*56930*/  LDL.LU R13, [R1+0x694] ;  /* 0x00069400010d7983 */ /* 0x000ea80000300800 */
[----:B------:R-:W2:Y:S04]  /*56940*/  LDL.LU R14, [R1+0x698] ;  /* 0x00069800010e7983 */ /* 0x000ea80000300800 */
[----:B------:R-:W2:Y:S04]  /*56950*/  LDL.LU R15, [R1+0x69c] ;  /* 0x00069c00010f7983 */ /* 0x000ea80000300800 */
[----:B------:R-:W3:Y:S04]  /*56960*/  LDL.LU R4, [R1+0x1050] ;  /* 0x0010500001047983 */ /* 0x000ee80000300800 */
[----:B------:R-:W4:Y:S04]  /*56970*/  LDL.LU R5, [R1+0x1058] ;  /* 0x0010580001057983 */ /* 0x000f280000300800 */
[----:B------:R-:W-:Y:S04]  /*56980*/  STL.64 [R1+0x970], R24 ;  /* 0x0009701801007387 */ /* 0x000fe80000100a00 */
[----:B------:R0:W-:Y:S04]  /*56990*/  STL.64 [R1+0x978], R26 ;  /* 0x0009781a01007387 */ /* 0x0001e80000100a00 */
[----:B0-----:R-:W2:Y:S04]  /*569a0*/  LDL.LU.64 R26, [R1+0x5cf0] ;  /* 0x005cf000011a7983 */ /* 0x001ea80000300a00 */
[----:B------:R-:W2:Y:S01]  /*569b0*/  LDL.LU.64 R24, [R1+0x5ce8] ;  /* 0x005ce80001187983 */ /* 0x000ea20000300a00 */
[----:B------:R-:W-:-:S02]  /*569c0*/  IMAD.MOV.U32 R11, RZ, RZ, R0 ;  /* 0x000000ffff0b7224 */ /* 0x000fc400078e0000 */
[----:B------:R-:W-:Y:S02]  /*569d0*/  IMAD.MOV.U32 R6, RZ, RZ, R8 ;  /* 0x000000ffff067224 */ /* 0x000fe400078e0008 */
[----:B------:R-:W-:-:S03]  /*569e0*/  IMAD.MOV.U32 R0, RZ, RZ, R9 ;  /* 0x000000ffff007224 */ /* 0x000fc600078e0009 */
[----:B--2---:R-:W-:Y:S01]  /*569f0*/  HMMA.16816.F32 R8, R16, R10, R24 ;  /* 0x0000000a1008723c */ /* 0x004fe20000001818 */
[----:B------:R-:W2:Y:S04]  /*56a00*/  LDL.LU.64 R26, [R1+0x5ce0] ;  /* 0x005ce000011a7983 */ /* 0x000ea80000300a00 */
[----:B------:R-:W2:-:S15]  /*56a10*/  LDL.LU.64 R24, [R1+0x5cd8] ;  /* 0x005cd80001187983 */ /* 0x000e9e0000300a00 */
[----:B------:R-:W-:-:S03]  /*56a20*/  NOP ;  /* 0x0000000000007918 */ /* 0x000fc60000000000 */
        /* <DEDUP_REMOVED lines=17> */
[----:B------:R-:W3:Y:S01]  /*56b40*/  LDL.LU.64 R8, [R1+0x5c98] ;  /* 0x005c980001087983 */ /* 0x000ee20000300a00 */
[----:B------:R-:W-:Y:S01]  /*56b50*/  IMAD.MOV.U32 R7, RZ, RZ, R29 ;  /* 0x000000ffff077224 */ /* 0x000fe200078e001d */
[----:B---3--:R-:W-:-:S15]  /*56b60*/  HMMA.16816.F32 R8, R16, R28, R8 ;  /* 0x0000001c1008723c */ /* 0x008fde0000001808 */
[----:B------:R-:W-:-:S08]  /*56b70*/  NOP ;  /* 0x0000000000007918 */ /* 0x000fd00000000000 */
[----:B------:R0:W-:Y:S04]  /*56b80*/  STL.64 [R1+0x920], R8 ;  /* 0x0009200801007387 */ /* 0x0001e80000100a00 */
[----:B------:R1:W-:Y:S01]  /*56b90*/  STL.64 [R1+0x928], R10 ;  /* 0x0009280a01007387 */ /* 0x0003e20000100a00 */
[----:B0-----:R-:W-:-:S03]  /*56ba0*/  IMAD.MOV.U32 R9, RZ, RZ, R28 ;  /* 0x000000ffff097224 */ /* 0x001fc600078e001c */
[----:B-1----:R-:W3:Y:S04]  /*56bb0*/  LDL.LU.64 R10, [R1+0x5c90] ;  /* 0x005c9000010a7983 */ /* 0x002ee80000300a00 */
[----:B------:R-:W4:Y:S04]  /*56bc0*/  LDL.LU R8, [R1+0x5c88] ;  /* 0x005c880001087983 */ /* 0x000f280000300800 */
[----:B------:R-:W2:Y:S02]  /*56bd0*/  LDL.LU.64 R28, [R1+0x5c80] ;  /* 0x005c8000011c7983 */ /* 0x000ea40000300a00 */
[C---:B--2---:R-:W-:Y:S02]  /*56be0*/  HMMA.16816.F32 R24, R16.reuse, R28, R24 ;  /* 0x0000001c1018723c */ /* 0x044fe40000001818 */
[----:B---3--:R-:W-:Y:S04]  /*56bf0*/  STL.64 [R1+0x5c28], R10 ;  /* 0x005c280a01007387 */ /* 0x008fe80000100a00 */
[----:B----4-:R0:W-:Y:S04]  /*56c00*/  STL.64 [R1+0x5c20], R8 ;  /* 0x005c200801007387 */ /* 0x0101e80000100a00 */
[----:B0-----:R-:W2:Y:S04]  /*56c10*/  LDL.LU R8, [R1+0x2e0] ;  /* 0x0002e00001087983 */ /* 0x001ea80000300800 */
[----:B------:R-:W2:Y:S04]  /*56c20*/  LDL.LU R9, [R1+0x2e4] ;  /* 0x0002e40001097983 */ /* 0x000ea80000300800 */
[----:B------:R-:W2:Y:S04]  /*56c30*/  LDL.LU R10, [R1+0x2e8] ;  /* 0x0002e800010a7983 */ /* 0x000ea80000300800 */
[----:B------:R-:W2:Y:S04]  /*56c40*/  LDL.LU R11, [R1+0x2ec] ;  /* 0x0002ec00010b7983 */ /* 0x000ea80000300800 */
[----:B------:R-:W-:Y:S04]  /*56c50*/  STL.64 [R1+0x900], R24 ;  /* 0x0009001801007387 */ /* 0x000fe80000100a00 */
[----:B------:R0:W-:Y:S04]  /*56c60*/  STL.64 [R1+0x908], R26 ;  /* 0x0009081a01007387 */ /* 0x0001e80000100a00 */
[----:B0-----:R-:W3:Y:S04]  /*56c70*/  LDL.LU.64 R26, [R1+0x5c78] ;  /* 0x005c7800011a7983 */ /* 0x001ee80000300a00 */
[----:B------:R-:W4:Y:S04]  /*56c80*/  LDL.LU.64 R24, [R1+0x5c70] ;  /* 0x005c700001187983 */ /* 0x000f280000300a00 */
[----:B------:R0:W-:Y:S04]  /*56c90*/  STL.64 [R1+0x5ba0], R28 ;  /* 0x005ba01c01007387 */ /* 0x0001e80000100a00 */
[----:B0-----:R-:W2:Y:S04]  /*56ca0*/  LDL.LU R28, [R1+0x1054] ;  /* 0x00105400011c7983 */ /* 0x001ea80000300800 */
        /* <DEDUP_REMOVED lines=37> */
[----:B--2---:R-:W-:-:S15]  /*56f00*/  HMMA.16816.F32 R8, R16, R14, R8 ;  /* 0x0000000e1008723c */ /* 0x004fde0000001808 */
[----:B------:R-:W-:-:S08]  /*56f10*/  NOP ;  /* 0x0000000000007918 */ /* 0x000fd00000000000 */
[----:B------:R-:W-:Y:S04]  /*56f20*/  STL.64 [R1+0x880], R8 ;  /* 0x0008800801007387 */ /* 0x000fe80000100a00 */
[----:B------:R0:W-:Y:S04]  /*56f30*/  STL.64 [R1+0x888], R10 ;  /* 0x0008880a01007387 */ /* 0x0001e80000100a00 */
[----:B0-----:R-:W2:Y:S04]  /*56f40*/  LDL.LU.64 R10, [R1+0x5c28] ;  /* 0x005c2800010a7983 */ /* 0x001ea80000300a00 */
[----:B------:R-:W4:Y:S01]  /*56f50*/  LDL.LU.64 R8, [R1+0x5c20] ;  /* 0x005c200001087983 */ /* 0x000f220000300a00 */
[----:B---3--:R-:W-:Y:S03]  /*56f60*/  HMMA.16816.F32 R20, R16, R12, R20 ;  /* 0x0000000c1014723c */ /* 0x008fe60000001814 */
[----:B------:R-:W-:Y:S04]  /*56f70*/  STL.64 [R1+0x5b38], R14 ;  /* 0x005b380e01007387 */ /* 0x000fe80000100a00 */
[----:B------:R-:W-:-:S15]  /*56f80*/  STL.64 [R1+0x5b30], R12 ;  /* 0x005b300c01007387 */ /* 0x000fde0000100a00 */
[----:B------:R-:W-:-:S01]  /*56f90*/  NOP ;  /* 0x0000000000007918 */ /* 0x000fc20000000000 */
        /* <DEDUP_REMOVED lines=10> */
[----:B------:R-:W3:Y:S04]  /*57040*/  LDL.LU R24, [R1+0x1f0] ;  /* 0x0001f00001187983 */ /* 0x000ee80000300800 */
[----:B------:R-:W3:Y:S04]  /*57050*/  LDL.LU R25, [R1+0x1f4] ;  /* 0x0001f40001197983 */ /* 0x000ee80000300800 */
[----:B------:R-:W4:Y:S04]  /*57060*/  LDL.LU R26, [R1+0x1f8] ;  /* 0x0001f800011a7983 */ /* 0x000f280000300800 */
[----:B------:R-:W4:Y:S04]  /*57070*/  LDL.LU R27, [R1+0x1fc] ;  /* 0x0001fc00011b7983 */ /* 0x000f280000300800 */
[----:B----4-:R0:W-:Y:S02]  /*57080*/  STL.64 [R1+0x5b78], R26 ;  /* 0x005b781a01007387 */ /* 0x0101e40000100a00 */
[----:B0-----:R-:W-:-:S02]  /*57090*/  IMAD.MOV.U32 R26, RZ, RZ, R9 ;  /* 0x000000ffff1a7224 */ /* 0x001fc400078e0009 */
[----:B------:R-:W4:Y:S04]  /*570a0*/  LDL.LU R9, [R1+0x5c18] ;  /* 0x005c180001097983 */ /* 0x000f280000300800 */
[----:B---3--:R-:W-:Y:S04]  /*570b0*/  STL.64 [R1+0x5b70], R24 ;  /* 0x005b701801007387 */ /* 0x008fe80000100a00 */
[----:B--2---:R-:W-:Y:S04]  /*570c0*/  STL.64 [R1+0x5b58], R22 ;  /* 0x005b581601007387 */ /* 0x004fe80000100a00 */
[----:B------:R0:W-:Y:S04]  /*570d0*/  STL.64 [R1+0x5b50], R20 ;  /* 0x005b501401007387 */ /* 0x0001e80000100a00 */
[----:B0-----:R-:W2:Y:S04]  /*570e0*/  LDL.LU R20, [R1+0x1e0] ;  /* 0x0001e00001147983 */ /* 0x001ea80000300800 */
[----:B------:R-:W2:Y:S04]  /*570f0*/  LDL.LU R21, [R1+0x1e4] ;  /* 0x0001e40001157983 */ /* 0x000ea80000300800 */
[----:B------:R-:W3:Y:S04]  /*57100*/  LDL.LU R22, [R1+0x1e8] ;  /* 0x0001e80001167983 */ /* 0x000ee80000300800 */
[----:B------:R-:W3:Y:S04]  /*57110*/  LDL.LU R23, [R1+0x1ec] ;  /* 0x0001ec0001177983 */ /* 0x000ee80000300800 */
[----:B------:R-:W4:Y:S01]  /*57120*/  LDL.64 R24, [R1+0x8] ;  /* 0x0000080001187983 */ /* 0x000f220000100a00 */
[----:B------:R-:W-:-:S02]  /*57130*/  IMAD.MOV.U32 R27, RZ, RZ, R7 ;  /* 0x000000ffff1b7224 */ /* 0x000fc400078e0007 */
[----:B------:R-:W-:Y:S02]  /*57140*/  IMAD R4, R4, 0x100, R28 ;  /* 0x0000010004047824 */ /* 0x000fe400078e021c */
[----:B------:R-:W-:Y:S02]  /*57150*/  IMAD R5, R5, 0x100, R29 ;  /* 0x0000010005057824 */ /* 0x000fe400078e021d */
[----:B------:R-:W2:Y:S04]  /*57160*/  LDL.64 R28, [R1+0x10] ;  /* 0x00001000011c7983 */ /* 0x000ea80000100a00 */
[----:B------:R-:W-:Y:S04]  /*57170*/  STL.64 [R1+0x5bb0], R26 ;  /* 0x005bb01a01007387 */ /* 0x000fe80000100a00 */
[----:B----4-:R0:W-:Y:S04]  /*57180*/  STL.64 [R1+0x5ba8], R24 ;  /* 0x005ba81801007387 */ /* 0x0101e80000100a00 */
[----:B0-----:R-:W4:Y:S04]  /*57190*/  LDL.LU R24, [R1+0x220] ;  /* 0x0002200001187983 */ /* 0x001f280000300800 */
[----:B------:R-:W4:Y:S04]  /*571a0*/  LDL.LU R25, [R1+0x224] ;  /* 0x0002240001197983 */ /* 0x000f280000300800 */
[----:B------:R-:W3:Y:S04]  /*571b0*/  LDL.LU R26, [R1+0x228] ;  /* 0x00022800011a7983 */ /* 0x000ee80000300800 */
[----:B------:R-:W3:Y:S04]  /*571c0*/  LDL.LU R27, [R1+0x22c] ;  /* 0x00022c00011b7983 */ /* 0x000ee80000300800 */
[----:B---3--:R-:W-:Y:S04]  /*571d0*/  STL.64 [R1+0x5bc0], R26 ;  /* 0x005bc01a01007387 */ /* 0x008fe80000100a00 */
[----:B----4-:R0:W-:Y:S04]  /*571e0*/  STL.64 [R1+0x5bb8], R24 ;  /* 0x005bb81801007387 */ /* 0x0101e80000100a00 */
[----:B0-----:R-:W3:Y:S04]  /*571f0*/  LDL.LU R24, [R1+0x230] ;  /* 0x0002300001187983 */ /* 0x001ee80000300800 */
[----:B------:R-:W3:Y:S04]  /*57200*/  LDL.LU R25, [R1+0x234] ;  /* 0x0002340001197983 */ /* 0x000ee80000300800 */
[----:B------:R-:W4:Y:S04]  /*57210*/  LDL.LU R26, [R1+0x238] ;  /* 0x00023800011a7983 */ /* 0x000f280000300800 */
[----:B------:R-:W4:Y:S04]  /*57220*/  LDL.LU R27, [R1+0x23c] ;  /* 0x00023c00011b7983 */ /* 0x000f280000300800 */
[----:B----4-:R-:W-:Y:S04]  /*57230*/  STL.64 [R1+0x5bd0], R26 ;  /* 0x005bd01a01007387 */ /* 0x010fe80000100a00 */
[----:B---3--:R0:W-:Y:S04]  /*57240*/  STL.64 [R1+0x5bc8], R24 ;  /* 0x005bc81801007387 */ /* 0x0081e80000100a00 */
[----:B0-----:R-:W3:Y:S01]  /*57250*/  LDL.64 R24, [R1+0x20] ;  /* 0x0000200001187983 */ /* 0x001ee20000100a00 */
[----:B------:R-:W-:-:S02]  /*57260*/  IMAD.MOV.U32 R26, RZ, RZ, R6 ;  /* 0x000000ffff1a7224 */ /* 0x000fc400078e0006 */
[----:B------:R-:W-:-:S05]  /*57270*/  IMAD.MOV.U32 R27, RZ, RZ, R0 ;  /* 0x000000ffff1b7224 */ /* 0x000fca00078e0000 */
[----:B------:R-:W-:Y:S04]  /*57280*/  STL.64 [R1+0x5c00], R26 ;  /* 0x005c001a01007387 */ /* 0x000fe80000100a00 */
[----:B---3--:R-:W-:Y:S04]  /*57290*/  STL.64 [R1+0x5bf8], R24 ;  /* 0x005bf81801007387 */ /* 0x008fe80000100a00 */
[----:B------:R-:W-:Y:S04]  /*572a0*/  STL.64 [R1+0x5b88], R22 ;  /* 0x005b881601007387 */ /* 0x000fe80000100a00 */
        /* <DEDUP_REMOVED lines=8> */
[----:B------:R-:W2:Y:S04]  /*57330*/  LDL.LU R27, [R1+0x2cc] ;  /* 0x0002cc00011b7983 */ /* 0x000ea80000300800 */
[----:B------:R-:W3:Y:S04]  /*57340*/  LDL.LU R6, [R1+0x1060] ;  /* 0x0010600001067983 */ /* 0x000ee80000300800 */
        /* <DEDUP_REMOVED lines=8> */
[----:B---3--:R-:W-:Y:S04]  /*573d0*/  STL.64 [R1+0x5b98], R22 ;  /* 0x005b981601007387 */ /* 0x008fe80000100a00 */
[----:B------:R0:W-:Y:S04]  /*573e0*/  STL.64 [R1+0x5b90], R20 ;  /* 0x005b901401007387 */ /* 0x0001e80000100a00 */
[----:B0-----:R-:W3:Y:S04]  /*573f0*/  LDL.LU R20, [R1+0x210] ;  /* 0x0002100001147983 */ /* 0x001ee80000300800 */
[----:B------:R-:W3:Y:S04]  /*57400*/  LDL.LU R21, [R1+0x214] ;  /* 0x0002140001157983 */ /* 0x000ee80000300800 */
[----:B------:R-:W4:Y:S04]  /*57410*/  LDL.LU R22, [R1+0x218] ;  /* 0x0002180001167983 */ /* 0x000f280000300800 */
[----:B------:R-:W4:Y:S04]  /*57420*/  LDL.LU R23, [R1+0x21c] ;  /* 0x00021c0001177983 */ /* 0x000f280000300800 */
[----:B----4-:R-:W-:Y:S04]  /*57430*/  STL.64 [R1+0x5be0], R22 ;  /* 0x005be01601007387 */ /* 0x010fe80000100a00 */
[----:B---3--:R0:W-:Y:S04]  /*57440*/  STL.64 [R1+0x5bd8], R20 ;  /* 0x005bd81401007387 */ /* 0x0081e80000100a00 */
[----:B0-----:R-:W3:Y:S04]  /*57450*/  LDL.LU R20, [R1+0x240] ;  /* 0x0002400001147983 */ /* 0x001ee80000300800 */
[----:B------:R-:W3:Y:S04]  /*57460*/  LDL.LU R21, [R1+0x244] ;  /* 0x0002440001157983 */ /* 0x000ee80000300800 */
[----:B------:R-:W4:Y:S04]  /*57470*/  LDL.LU R22, [R1+0x248] ;  /* 0x0002480001167983 */ /* 0x000f280000300800 */
[----:B------:R-:W4:Y:S01]  /*57480*/  LDL.LU R23, [R1+0x24c] ;  /* 0x00024c0001177983 */ /* 0x000f220000300800 */
[C---:B--2---:R-:W-:Y:S03]  /*57490*/  HMMA.16816.F32 R24, R16.reuse, R8, R24 ;  /* 0x000000081018723c */ /* 0x044fe60000001818 */
[----:B----4-:R-:W-:Y:S04]  /*574a0*/  STL.64 [R1+0x5bf0], R22 ;  /* 0x005bf01601007387 */ /* 0x010fe80000100a00 */
[----:B---3--:R0:W-:Y:S04]  /*574b0*/  STL.64 [R1+0x5be8], R20 ;  /* 0x005be81401007387 */ /* 0x0081e80000100a00 */
        /* <DEDUP_REMOVED lines=8> */
[----:B------:R0:W-:Y:S04]  /*57540*/  STL [R1+0x5b0c], R10 ;  /* 0x005b0c0a01007387 */ /* 0x0001e80000100800 */
[----:B0-----:R-:W4:Y:S04]  /*57550*/  LDL.LU R10, [R1+0x1064] ;  /* 0x00106400010a7983 */ /* 0x001f280000300800 */
[----:B------:R-:W-:Y:S04]  /*57560*/  STL [R1+0x5b08], R11 ;  /* 0x005b080b01007387 */ /* 0x000fe80000100800 */
        /* <DEDUP_REMOVED lines=10> */
[----:B------:R-:W3:Y:S01]  /*57610*/  LDL.LU.64 R24, [R1+0x5bf8] ;  /* 0x005bf80001187983 */ /* 0x000ee20000300a00 */
[----:B----4-:R-:W-:-:S02]  /*57620*/  IMAD R6, R6, 0x100, R10 ;  /* 0x0000010006067824 */ /* 0x010fc400078e020a */
[----:B------:R-:W-:Y:S01]  /*57630*/  IMAD R7, R0, 0x100, R7 ;  /* 0x0000010000077824 */ /* 0x000fe200078e0207 */
[----:B------:R-:W-:Y:S02]  /*57640*/  F2FP.F16.E5M2.UNPACK_B R4, R4 ;  /* 0x00000004ff04723e */ /* 0x000fe400020004ff */
[----:B------:R-:W-:Y:S01]  /*57650*/  F2FP.F16.E5M2.UNPACK_B R5, R5 ;  /* 0x00000005ff05723e */ /* 0x000fe200020004ff */
[----:B---3--:R-:W-:Y:S01]  /*57660*/  HMMA.16816.F32 R16, R16, R24, R20 ;  /* 0x000000181010723c */ /* 0x008fe20000001814 */
[----:B------:R-:W2:Y:S04]  /*57670*/  LDL.LU.64 R22, [R1+0x5bf0] ;  /* 0x005bf00001167983 */ /* 0x000ea80000300a00 */
[----:B------:R-:W2:Y:S01]  /*57680*/  LDL.LU.64 R20, [R1+0x5be8] ;  /* 0x005be80001147983 */ /* 0x000ea20000300a00 */
[----:B------:R-:W-:-:S02]  /*57690*/  F2FP.F16.E5M2.UNPACK_B R6, R6 ;  /* 0x00000006ff06723e */ /* 0x000fc400020004ff */
[----:B------:R-:W-:Y:S01]  /*576a0*/  F2FP.F16.E5M2.UNPACK_B R7, R7 ;  /* 0x00000007ff07723e */ /* 0x000fe200020004ff */
[----:B------:R-:W-:Y:S02]  /*576b0*/  IMAD.MOV.U32 R10, RZ, RZ, R24 ;  /* 0x000000ffff0a7224 */ /* 0x000fe400078e0018 */
[----:B------:R-:W-:-:S12]  /*576c0*/  IMAD.MOV.U32 R9, RZ, RZ, R25 ;  /* 0x000000ffff097224 */ /* 0x000fd800078e0019 */
[----:B------:R-:W-:Y:S04]  /*576d0*/  STL.64 [R1+0x810], R16 ;  /* 0x0008101001007387 */ /* 0x000fe80000100a00 */
[----:B------:R0:W-:Y:S04]  /*576e0*/  STL.64 [R1+0x818], R18 ;  /* 0x0008181201007387 */ /* 0x0001e80000100a00 */
[----:B0-----:R-:W3:Y:S01]  /*576f0*/  LDL.64 R18, [R1+0x18] ;  /* 0x0000180001127983 */ /* 0x001ee20000100a00 */
[----:B--2---:R-:W-:Y:S03]  /*57700*/  HMMA.16816.F32 R24, R4, R26, R20 ;  /* 0x0000001a0418723c */ /* 0x004fe60000001814 */
[----:B------:R-:W2:Y:S04]  /*57710*/  LDL.LU.64 R22, [R1+0x5be0] ;  /* 0x005be00001167983 */ /* 0x000ea80000300a00 */
[----:B------:R-:W2:-:S15]  /*57720*/  LDL.LU.64 R20, [R1+0x5bd8] ;  /* 0x005bd80001147983 */ /* 0x000e9e0000300a00 */
[----:B------:R-:W-:-:S01]  /*57730*/  NOP ;  /* 0x0000000000007918 */ /* 0x000fc20000000000 */
        /* <DEDUP_REMOVED lines=15> */
[----:B------:R-:W2:Y:S01]  /*57830*/  LDL.LU.64 R24, [R1+0x5ba8] ;  /* 0x005ba80001187983 */ /* 0x000ea20000300a00 */
[----:B------:R-:W-:-:S02]  /*57840*/  IMAD.MOV.U32 R16, RZ, RZ, R18 ;  /* 0x000000ffff107224 */ /* 0x000fc400078e0012 */
[----:B------:R-:W-:Y:S02]  /*57850*/  IMAD.MOV.U32 R18, RZ, RZ, R28 ;  /* 0x000000ffff127224 */ /* 0x000fe400078e001c */
[----:B------:R-:W-:Y:S02]  /*57860*/  IMAD.MOV.U32 R17, RZ, RZ, R29 ;  /* 0x000000ffff117224 */ /* 0x000fe400078e001d */
[----:B------:R-:W4:Y:S01]  /*57870*/  LDL.LU.64 R28, [R1+0x5ba0] ;  /* 0x005ba000011c7983 */ /* 0x000f220000300a00 */
[----:B--2---:R-:W-:-:S15]  /*57880*/  HMMA.16816.F32 R20, R4, R24, R20 ;  /* 0x000000180414723c */ /* 0x004fde0000001814 */
[----:B------:R-:W-:-:S08]  /*57890*/  NOP ;  /* 0x0000000000007918 */ /* 0x000fd00000000000 */
[----:B------:R-:W-:Y:S04]  /*578a0*/  STL.64 [R1+0x7c0], R20 ;  /* 0x0007c01401007387 */ /* 0x000fe80000100a00 */
[----:B------:R0:W-:Y:S04]  /*578b0*/  STL.64 [R1+0x7c8], R22 ;  /* 0x0007c81601007387 */ /* 0x0001e80000100a00 */
[----:B0-----:R-:W3:Y:S04]  /*578c0*/  LDL.LU.64 R22, [R1+0x5b98] ;  /* 0x005b980001167983 */ /* 0x001ee80000300a00 */
[----:B------:R-:W3:Y:S01]  /*578d0*/  LDL.LU.64 R20, [R1+0x5b90] ;  /* 0x005b900001147983 */ /* 0x000ee20000300a00 */
[----:B------:R-:W-:-:S02]  /*578e0*/  IMAD.MOV.U32 R0, RZ, RZ, R25 ;  /* 0x000000ffff007224 */ /* 0x000fc400078e0019 */
[----:B---3--:R-:W-:Y:S01]  /*578f0*/  HMMA.16816.F32 R24, R4, R26, R20 ;  /* 0x0000001a0418723c */ /* 0x008fe20000001814 */
[----:B------:R-:W2:Y:S04]  /*57900*/  LDL.LU.64 R22, [R1+0x5b88] ;  /* 0x005b880001167983 */ /* 0x000ea80000300a00 */
[----:B------:R-:W2:-:S15]  /*57910*/  LDL.LU.64 R20, [R1+0x5b80] ;  /* 0x005b800001147983 */ /* 0x000e9e0000300a00 */
[----:B------:R-:W-:-:S03]  /*57920*/  NOP ;  /* 0x0000000000007918 */ /* 0x000fc60000000000 */
        /* <DEDUP_REMOVED lines=22> */
[----:B------:R-:W-:-:S03]  /*57a90*/  IMAD.MOV.U32 R11, RZ, RZ, R19 ;  /* 0x000000ffff0b7224 */ /* 0x000fc600078e0013 */
[----:B------:R-:W3:Y:S04]  /*57aa0*/  LDL.LU.64 R20, [R1+0x5b40] ;  /* 0x005b400001147983 */ /* 0x000ee80000300a00 */
[----:B------:R0:W-:Y:S04]  /*57ab0*/  STL.64 [R1+0x5a68], R26 ;  /* 0x005a681a01007387 */ /* 0x0001e80000100a00 */
[----:B------:R1:W-:Y:S01]  /*57ac0*/  STL.64 [R1+0x5a60], R24 ;  /* 0x005a601801007387 */ /* 0x0003e20000100a00 */
[----:B0-----:R-:W-:Y:S02]  /*57ad0*/  IMAD.MOV.U32 R26, RZ, RZ, R18 ;  /* 0x000000ffff1a7224 */ /* 0x001fe400078e0012 */
[----:B------:R-:W-:-:S02]  /*57ae0*/  IMAD.MOV.U32 R27, RZ, RZ, R17 ;  /* 0x000000ffff1b7224 */ /* 0x000fc400078e0011 */
[----:B-1----:R-:W-:Y:S02]  /*57af0*/  IMAD.MOV.U32 R24, RZ, RZ, R16 ;  /* 0x000000ffff187224 */ /* 0x002fe400078e0010 */
[----:B------:R-:W-:Y:S01]  /*57b00*/  IMAD.MOV.U32 R25, RZ, RZ, R11 ;  /* 0x000000ffff197224 */ /* 0x000fe200078e000b */
[----:B------:R-:W-:Y:S04]  /*57b10*/  STL.64 [R1+0x5ab0], R26 ;  /* 0x005ab01a01007387 */ /* 0x000fe80000100a00 */
[----:B------:R0:W-:Y:S01]  /*57b20*/  STL.64 [R1+0x5aa8], R24 ;  /* 0x005aa81801007387 */ /* 0x0001e20000100a00 */
[----:B--2---:R-:W-:-:S15]  /*57b30*/  HMMA.16816.F32 R12, R4, R22, R12 ;  /* 0x00000016040c723c */ /* 0x004fde000000180c */
[----:B------:R-:W-:-:S08]  /*57b40*/  NOP ;  /* 0x0000000000007918 */ /* 0x000fd00000000000 */
[----:B------:R-:W-:Y:S04]  /*57b50*/  STL.64 [R1+0x760], R12 ;  /* 0x0007600c01007387 */ /* 0x000fe80000100a00 */
[----:B------:R-:W-:Y:S04]  /*57b60*/  STL.64 [R1+0x768], R14 ;  /* 0x0007680e01007387 */ /* 0x000fe80000100a00 */
[----:B0-----:R-:W2:Y:S04]  /*57b70*/  LDL.LU R24, [R1+0x160] ;  /* 0x0001600001187983 */ /* 0x001ea80000300800 */
[----:B------:R-:W2:Y:S04]  /*57b80*/  LDL.LU R25, [R1+0x164] ;  /* 0x0001640001197983 */ /* 0x000ea80000300800 */
[----:B------:R-:W4:Y:S04]  /*57b90*/  LDL.LU R26, [R1+0x168] ;  /* 0x00016800011a7983 */ /* 0x000f280000300800 */
[----:B------:R-:W4:Y:S01]  /*57ba0*/  LDL.LU R27, [R1+0x16c] ;  /* 0x00016c00011b7983 */ /* 0x000f220000300800 */
[----:B------:R-:W-:-:S02]  /*57bb0*/  IMAD.MOV.U32 R28, RZ, RZ, R10 ;  /* 0x000000ffff1c7224 */ /* 0x000fc400078e000a */
[----:B------:R-:W-:Y:S01]  /*57bc0*/  IMAD.MOV.U32 R29, RZ, RZ, R9 ;  /* 0x000000ffff1d7224 */ /* 0x000fe200078e0009 */
        /* <DEDUP_REMOVED lines=8> */
[----:B------:R-:W3:Y:S04]  /*57c50*/  LDL.LU R14, [R1+0x1b8] ;  /* 0x0001b800010e7983 */ /* 0x000ee80000300800 */
[----:B------:R-:W3:Y:S04]  /*57c60*/  LDL.LU R15, [R1+0x1bc] ;  /* 0x0001bc00010f7983 */ /* 0x000ee80000300800 */
[----:B------:R-:W2:Y:S04]  /*57c70*/  LDL.LU R10, [R1+0x1074] ;  /* 0x00107400010a7983 */ /* 0x000ea80000300800 */
[----:B------:R-:W3:Y:S04]  /*57c80*/  LDL.LU R16, [R1+0x1070] ;  /* 0x0010700001107983 */ /* 0x000ee80000300800 */
[----:B------:R-:W2:Y:S04]  /*57c90*/  LDL.LU R11, [R1+0x107c] ;  /* 0x00107c00010b7983 */ /* 0x000ea80000300800 */
[----:B------:R-:W3:Y:S04]  /*57ca0*/  LDL.LU R17, [R1+0x1078] ;  /* 0x0010780001117983 */ /* 0x000ee80000300800 */
[----:B------:R-:W4:Y:S04]  /*57cb0*/  LDL.LU R9, [R1+0x1084] ;  /* 0x0010840001097983 */ /* 0x000f280000300800 */
[----:B--2---:R-:W-:Y:S04]  /*57cc0*/  STL.64 [R1+0x5b18], R10 ;  /* 0x005b180a01007387 */ /* 0x004fe80000100a00 */
[----:B----4-:R0:W-:Y:S04]  /*57cd0*/  STL.64 [R1+0x5b10], R8 ;  /* 0x005b100801007387 */ /* 0x0101e80000100a00 */
        /* <DEDUP_REMOVED lines=10> */
[----:B------:R-:W4:Y:S04]  /*57d80*/  LDL.LU R18, [R1+0x1080] ;  /* 0x0010800001127983 */ /* 0x000f280000300800 */
[----:B------:R-:W4:Y:S04]  /*57d90*/  LDL.LU R19, [R1+0x1088] ;  /* 0x0010880001137983 */ /* 0x000f280000300800 */
[----:B------:R-:W-:Y:S04]  /*57da0*/  STL.64 [R1+0x5ad8], R26 ;  /* 0x005ad81a01007387 */ /* 0x000fe80000100a00 */
[----:B------:R0:W-:Y:S04]  /*57db0*/  STL.64 [R1+0x5ad0], R24 ;  /* 0x005ad01801007387 */ /* 0x0001e80000100a00 */
[----:B0-----:R-:W2:Y:S04]  /*57dc0*/  LDL.LU R24, [R1+0x2a0] ;  /* 0x0002a00001187983 */ /* 0x001ea80000300800 */
[----:B------:R-:W2:Y:S04]  /*57dd0*/  LDL.LU R25, [R1+0x2a4] ;  /* 0x0002a40001197983 */ /* 0x000ea80000300800 */
[----:B------:R-:W4:Y:S04]  /*57de0*/  LDL.LU R26, [R1+0x2a8] ;  /* 0x0002a800011a7983 */ /* 0x000f280000300800 */
[----:B------:R-:W4:Y:S01]  /*57df0*/  LDL.LU R27, [R1+0x2ac] ;  /* 0x0002ac00011b7983 */ /* 0x000f220000300800 */
[C---:B---3--:R-:W-:Y:S03]  /*57e00*/  HMMA.16816.F32 R12, R4.reuse, R20, R12 ;  /* 0x00000014040c723c */ /* 0x048fe6000000180c */
[----:B----4-:R-:W-:Y:S04]  /*57e10*/  STL.64 [R1+0x5ae8], R26 ;  /* 0x005ae81a01007387 */ /* 0x010fe80000100a00 */
        /* <DEDUP_REMOVED lines=52> */
[----:B------:R-:W2:Y:S02]  /*58160*/  LDL.LU R9, [R1+0x5af0] ;  /* 0x005af00001097983 */ /* 0x000ea40000300800 */
[----:B--2---:R-:W-:-:S15]  /*58170*/  HMMA.16816.F32 R24, R4, R8, R24 ;  /* 0x000000080418723c */ /* 0x004fde0000001818 */
        /* <DEDUP_REMOVED lines=10> */
[----:B------:R-:W2:Y:S02]  /*58220*/  LDL.LU.64 R24, [R1+0x5ad0] ;  /* 0x005ad00001187983 */ /* 0x000ea40000300a00 */
[----:B--2---:R-:W-:Y:S02]  /*58230*/  HMMA.16816.F32 R4, R4, R28, R24 ;  /* 0x0000001c0404723c */ /* 0x004fe40000001818 */
[----:B------:R-:W2:Y:S04]  /*58240*/  LDL.LU.64 R26, [R1+0x5ac8] ;  /* 0x005ac800011a7983 */ /* 0x000ea80000300a00 */
[----:B------:R-:W2:Y:S04]  /*58250*/  LDL.LU.64 R24, [R1+0x5ac0] ;  /* 0x005ac00001187983 */ /* 0x000ea80000300a00 */
[----:B------:R-:W4:-:S13]  /*58260*/  LDL.LU.64 R28, [R1+0x5ab8] ;  /* 0x005ab800011c7983 */ /* 0x000f1a0000300a00 */
[----:B------:R-:W-:Y:S04]  /*58270*/  STL.64 [R1+0x6e0], R4 ;  /* 0x0006e00401007387 */ /* 0x000fe80000100a00 */
[----:B------:R0:W-:Y:S04]  /*58280*/  STL.64 [R1+0x6e8], R6 ;  /* 0x0006e80601007387 */ /* 0x0001e80000100a00 */
[----:B0-----:R-:W2:Y:S04]  /*58290*/  LDL R6, [R1+0x28] ;  /* 0x0000280001067983 */ /* 0x001ea80000100800 */
[----:B------:R-:W2:Y:S01]  /*582a0*/  LDL R7, [R1+0x2c] ;  /* 0x00002c0001077983 */ /* 0x000ea20000100800 */
[----:B---3--:R-:W-:Y:S01]  /*582b0*/  IMAD R19, R19, 0x100, R11 ;  /* 0x0000010013137824 */ /* 0x008fe200078e020b */
[----:B------:R-:W-:-:S02]  /*582c0*/  F2FP.F16.E5M2.UNPACK_B R16, R16 ;  /* 0x00000010ff10723e */ /* 0x000fc400020004ff */
[----:B------:R-:W-:Y:S02]  /*582d0*/  F2FP.F16.E5M2.UNPACK_B R17, R17 ;  /* 0x00000011ff11723e */ /* 0x000fe400020004ff */
[----:B------:R-:W-:Y:S02]  /*582e0*/  F2FP.F16.E5M2.UNPACK_B R18, R18 ;  /* 0x00000012ff12723e */ /* 0x000fe400020004ff */
[----:B------:R-:W-:-:S07]  /*582f0*/  F2FP.F16.E5M2.UNPACK_B R19, R19 ;  /* 0x00000013ff13723e */ /* 0x000fce00020004ff */
[----:B--2---:R-:W-:Y:S01]  /*58300*/  HMMA.16816.F32 R4, R16, R6, R24 ;  /* 0x000000061004723c */ /* 0x004fe20000001818 */
[----:B------:R-:W2:Y:S04]  /*58310*/  LDL.LU.64 R26, [R1+0x5ab0] ;  /* 0x005ab000011a7983 */ /* 0x000ea80000300a00 */
[----:B------:R-:W3:-:S15]  /*58320*/  LDL.LU.64 R24, [R1+0x5aa8] ;  /* 0x005aa80001187983 */ /* 0x000ede0000300a00 */
[----:B------:R-:W-:-:S03]  /*58330*/  NOP ;  /* 0x0000000000007918 */ /* 0x000fc60000000000 */
[----:B------:R-:W-:Y:S04]  /*58340*/  STL.64 [R1+0x6c0], R4 ;  /* 0x0006c00401007387 */ /* 0x000fe80000100a00 */
[----:B------:R2:W-:Y:S01]  /*58350*/  STL.64 [R1+0x6c8], R6 ;  /* 0x0006c80601007387 */ /* 0x0005e20000100a00 */
[C---:B---3--:R-:W-:Y:S06]  /*58360*/  HMMA.16816.F32 R12, R16.reuse, R24, R12 ;  /* 0x00000018100c723c */ /* 0x048fec000000180c */
[----:B--2---:R-:W-:-:S15]  /*58370*/  HMMA.16816.F32 R4, R16, R26, R20 ;  /* 0x0000001a1004723c */ /* 0x004fde0000001814 */
[----:B------:R-:W-:-:S02]  /*58380*/  NOP ;  /* 0x0000000000007918 */ /* 0x000fc40000000000 */
        /* <DEDUP_REMOVED lines=156> */
[----:B------:R0:W-:Y:S02]  /*58d50*/  STL.64 [R1+0x418], R14 ;  /* 0x0004180e01007387 */ /* 0x0001e40000100a00 */
[----:B0-----:R-:W-:Y:S06]  /*58d60*/  HMMA.16816.F32 R12, R16, R8, R20 ;  /* 0x00000008100c723c */ /* 0x001fec0000001814 */
[----:B------:R-:W-:Y:S04]  /*58d70*/  STL [R1+0x5930], R8 ;  /* 0x0059300801007387 */ /* 0x000fe80000100800 */
[----:B------:R-:W-:-:S13]  /*58d80*/  STL [R1+0x592c], R9 ;  /* 0x00592c0901007387 */ /* 0x000fda0000100800 */
[----:B------:R-:W-:Y:S04]  /*58d90*/  STL.64 [R1+0x400], R12 ;  /* 0x0004000c01007387 */ /* 0x000fe80000100a00 */
[----:B------:R-:W-:Y:S04]  /*58da0*/  STL.64 [R1+0x408], R14 ;  /* 0x0004080e01007387 */ /* 0x000fe80000100a00 */
[----:B------:R-:W-:Y:S04]  /*58db0*/  STL.64 [R1+0x59f0], R6 ;  /* 0x0059f00601007387 */ /* 0x000fe80000100a00 */
[----:B------:R0:W-:Y:S04]  /*58dc0*/  STL.64 [R1+0x59e8], R4 ;  /* 0x0059e80401007387 */ /* 0x0001e80000100a00 */
[----:B------:R-:W2:Y:S01]  /*58dd0*/  LDL.LU R20, [R1+0x310] ;  /* 0x0003100001147983 */ /* 0x000ea20000300800 */
[----:B0-----:R-:W-:-:S15]  /*58de0*/  HMMA.16816.F32 R4, R16, R2, R24 ;  /* 0x000000021004723c */ /* 0x001fde0000001818 */
        /* <DEDUP_REMOVED lines=30> */
[----:B------:R-:W4:Y:S04]  /*58fd0*/  LDL.64 R8, [R1+0x20] ;  /* 0x0000200001087983 */ /* 0x000f280000100a00 */
[----:B-1----:R-:W2:Y:S04]  /*58fe0*/  LDL.64 R22, [R1+0x18] ;  /* 0x0000180001167983 */ /* 0x002ea80000100a00 */
        /* <DEDUP_REMOVED lines=42> */
[----:B------:R-:W4:Y:S04]  /*59290*/  LDL.LU R10, [R1+0x68] ;  /* 0x00006800010a7983 */ /* 0x000f280000300800 */
[----:B0-----:R-:W4:Y:S01]  /*592a0*/  LDL.LU R11, [R1+0x6c] ;  /* 0x00006c00010b7983 */ /* 0x001f220000300800 */
        /* <DEDUP_REMOVED lines=81> */
[----:B------:R-:W2:Y:S01]  /*597c0*/  LDL.LU R23, [R1+0x36c] ;  /* 0x00036c0001177983 */ /* 0x000ea20000300800 */
[C---:B----4-:R-:W-:Y:S06]  /*597d0*/  HMMA.16816.F32 R24, R4.reuse, R12, R24 ;  /* 0x0000000c0418723c */ /* 0x050fec0000001818 */
[----:B--2---:R-:W-:-:S15]  /*597e0*/  HMMA.16816.F32 R20, R4, R14, R20 ;  /* 0x0000000e0414723c */ /* 0x004fde0000001814 */
[----:B------:R-:W-:-:S08]  /*597f0*/  NOP ;  /* 0x0000000000007918 */ /* 0x000fd00000000000 */
[----:B------:R-:W-:Y:S04]  /*59800*/  STL.64 [R1+0x240], R20 ;  /* 0x0002401401007387 */ /* 0x000fe80000100a00 */
[----:B------:R0:W-:Y:S02]  /*59810*/  STL.64 [R1+0x248], R22 ;  /* 0x0002481601007387 */ /* 0x0001e40000100a00 */
[----:B0-----:R-:W-:Y:S02]  /*59820*/  IMAD.MOV.U32 R22, RZ, RZ, R11 ;  /* 0x000000ffff167224 */ /* 0x001fe400078e000b */
[----:B------:R-:W-:Y:S01]  /*59830*/  IMAD.MOV.U32 R23, RZ, RZ, R2 ;  /* 0x000000ffff177224 */ /* 0x000fe200078e0002 */
[----:B------:R-:W2:Y:S04]  /*59840*/  LDL.LU R11, [R1+0x593c] ;  /* 0x00593c00010b7983 */ /* 0x000ea80000300800 */
        /* <DEDUP_REMOVED lines=79> */
[----:B------:R-:W-:-:S03]  /*59d40*/  IMAD R16, R16, 0x100, R11 ;  /* 0x0000010010107824 */ /* 0x000fc600078e020b */
        /* <DEDUP_REMOVED lines=12> */
[----:B------:R-:W2:Y:S01]  /*59e10*/  LDL.LU R11, [R1+0x5924] ;  /* 0x00592400010b7983 */ /* 0x000ea20000300800 */
[----:B------:R-:W-:-:S03]  /*59e20*/  IMAD R17, R17, 0x100, R0 ;  /* 0x0000010011117824 */ /* 0x000fc600078e0200 */
[----:B------:R-:W4:Y:S01]  /*59e30*/  LDL.LU R0, [R1+0x5920] ;  /* 0x0059200001007983 */ /* 0x000f220000300800 */
        /* <DEDUP_REMOVED lines=22> */
[----:B------:R-:W2:Y:S01]  /*59fa0*/  LDL.LU.64 R20, [R1+0x58f0] ;  /* 0x0058f00001147983 */ /* 0x000ea20000300a00 */
[----:B----4-:R-:W-:-:S02]  /*59fb0*/  IMAD R18, R18, 0x100, R11 ;  /* 0x0000010012127824 */ /* 0x010fc400078e020b */
[----:B---3--:R-:W-:Y:S01]  /*59fc0*/  IMAD R19, R19, 0x100, R10 ;  /* 0x0000010013137824 */ /* 0x008fe200078e020a */
[----:B------:R-:W-:Y:S02]  /*59fd0*/  F2FP.F16.E5M2.UNPACK_B R16, R16 ;  /* 0x00000010ff10723e */ /* 0x000fe400020004ff */
[----:B------:R-:W-:Y:S01]  /*59fe0*/  F2FP.F16.E5M2.UNPACK_B R17, R17 ;  /* 0x00000011ff11723e */ /* 0x000fe200020004ff */
[----:B--2---:R-:W-:Y:S01]  /*59ff0*/  HMMA.16816.F32 R4, R4, R20, R24 ;  /* 0x000000140404723c */ /* 0x004fe20000001818 */
[----:B------:R-:W2:Y:S04]  /*5a000*/  LDL.LU.64 R26, [R1+0x58e8] ;  /* 0x0058e800011a7983 */ /* 0x000ea80000300a00 */
[----:B------:R-:W2:Y:S01]  /*5a010*/  LDL.LU.64 R24, [R1+0x58e0] ;  /* 0x0058e00001187983 */ /* 0x000ea20000300a00 */
[----:B------:R-:W-:-:S02]  /*5a020*/  F2FP.F16.E5M2.UNPACK_B R18, R18 ;  /* 0x00000012ff12723e */ /* 0x000fc400020004ff */
[----:B------:R-:W-:-:S15]  /*5a030*/  F2FP.F16.E5M2.UNPACK_B R19, R19 ;  /* 0x00000013ff13723e */ /* 0x000fde00020004ff */
        /* <DEDUP_REMOVED lines=51> */
[----:B------:R2:W-:Y:S02]  /*5a370*/  STL.64 [R1+0x1a8], R6 ;  /* 0x0001a80601007387 */ /* 0x0005e40000100a00 */
[----:B--2---:R-:W-:Y:S02]  /*5a380*/  HMMA.16816.F32 R4, R16, R24, R12 ;  /* 0x000000181004723c */ /* 0x004fe4000000180c */
        /* <DEDUP_REMOVED lines=32> */
[----:B------:R0:W-:Y:S04]  /*5a590*/  STL.64 [R1+0x5758], R26 ;  /* 0x0057581a01007387 */ /* 0x0001e80000100a00 */
[----:B0-----:R-:W3:Y:S04]  /*5a5a0*/  LDL.64 R26, [R1+0x20] ;  /* 0x00002000011a7983 */ /* 0x001ee80000100a00 */
[----:B------:R0:W-:Y:S01]  /*5a5b0*/  STL.64 [R1+0x5750], R24 ;  /* 0x0057501801007387 */ /* 0x0001e20000100a00 */
[----:B------:R-:W-:Y:S03]  /*5a5c0*/  HMMA.16816.F32 R12, R16, R22, R12 ;  /* 0x00000016100c723c */ /* 0x000fe6000000180c */
[----:B---3--:R1:W-:Y:S04]  /*5a5d0*/  STL.64 [R1+0x57e0], R26 ;  /* 0x0057e01a01007387 */ /* 0x0083e80000100a00 */
[----:B0-----:R-:W3:Y:S04]  /*5a5e0*/  LDL.LU R24, [R1+0x550] ;  /* 0x0005500001187983 */ /* 0x001ee80000300800 */
[----:B------:R-:W3:Y:S01]  /*5a5f0*/  LDL.LU R25, [R1+0x554] ;  /* 0x0005540001197983 */ /* 0x000ee20000300800 */
[----:B-1----:R-:W-:-:S03]  /*5a600*/  IMAD.MOV.U32 R26, RZ, RZ, R0 ;  /* 0x000000ffff1a7224 */ /* 0x002fc600078e0000 */
[----:B------:R-:W2:Y:S04]  /*5a610*/  LDL.LU R0, [R1+0x5848] ;  /* 0x0058480001007983 */ /* 0x000ea80000300800 */
[----:B------:R-:W4:Y:S04]  /*5a620*/  LDL.LU R27, [R1+0x55c] ;  /* 0x00055c00011b7983 */ /* 0x000f280000300800 */
[----:B----4-:R-:W-:Y:S04]  /*5a630*/  STL.64 [R1+0x57f8], R26 ;  /* 0x0057f81a01007387 */ /* 0x010fe80000100a00 */
[----:B---3--:R0:W-:Y:S04]  /*5a640*/  STL.64 [R1+0x57f0], R24 ;  /* 0x0057f01801007387 */ /* 0x0081e80000100a00 */
[----:B0-----:R-:W3:Y:S04]  /*5a650*/  LDL.LU R24, [R1+0x540] ;  /* 0x0005400001187983 */ /* 0x001ee80000300800 */
[----:B------:R-:W3:Y:S04]  /*5a660*/  LDL.LU R25, [R1+0x544] ;  /* 0x0005440001197983 */ /* 0x000ee80000300800 */
[----:B------:R-:W3:Y:S01]  /*5a670*/  LDL.LU R26, [R1+0x548] ;  /* 0x00054800011a7983 */ /* 0x000ee20000300800 */
[----:B--2---:R-:W-:-:S03]  /*5a680*/  IMAD.MOV.U32 R27, RZ, RZ, R0 ;  /* 0x000000ffff1b7224 */ /* 0x004fc600078e0000 */
[----:B------:R-:W-:Y:S04]  /*5a690*/  STL.64 [R1+0x180], R12 ;  /* 0x0001800c01007387 */ /* 0x000fe80000100a00 */
[----:B------:R0:W-:Y:S01]  /*5a6a0*/  STL [R1+0x188], R14 ;  /* 0x0001880e01007387 */ /* 0x0001e20000100800 */
[----:B------:R-:W-:-:S03]  /*5a6b0*/  IMAD.MOV.U32 R0, RZ, RZ, R15 ;  /* 0x000000ffff007224 */ /* 0x000fc600078e000f */
[----:B0-----:R-:W2:Y:S04]  /*5a6c0*/  LDL.LU.64 R14, [R1+0x5840] ;  /* 0x00584000010e7983 */ /* 0x001ea80000300a00 */
[----:B------:R-:W2:Y:S04]  /*5a6d0*/  LDL.LU.64 R12, [R1+0x5838] ;  /* 0x00583800010c7983 */ /* 0x000ea80000300a00 */
[----:B------:R0:W-:Y:S04]  /*5a6e0*/  STL [R1+0x50e8], R0 ;  /* 0x0050e80001007387 */ /* 0x0001e80000100800 */
[----:B0-----:R-:W4:Y:S01]  /*5a6f0*/  LDL.LU R0, [R1+0x10ec] ;  /* 0x0010ec0001007983 */ /* 0x001f220000300800 */
        /* <DEDUP_REMOVED lines=30> */
[----:B--2---:R-:W-:-:S02]  /*5a8e0*/  IMAD R4, R4, 0x100, R10 ;  /* 0x0000010004047824 */ /* 0x004fc400078e020a */
[----:B------:R-:W-:Y:S01]  /*5a8f0*/  IMAD R5, R5, 0x100, R11 ;  /* 0x0000010005057824 */ /* 0x000fe200078e020b */
[----:B------:R-:W2:Y:S04]  /*5a900*/  LDL.LU R10, [R1+0x5804] ;  /* 0x00580400010a7983 */ /* 0x000ea80000300800 */
[----:B------:R-:W2:Y:S01]  /*5a910*/  LDL.LU R11, [R1+0x5800] ;  /* 0x00580000010b7983 */ /* 0x000ea20000300800 */
[----:B---3--:R-:W-:Y:S01]  /*5a920*/  IMAD R6, R6, 0x100, R9 ;  /* 0x0000010006067824 */ /* 0x008fe200078e0209 */
        /* <DEDUP_REMOVED lines=14> */
[----:B----4-:R-:W-:Y:S01]  /*5aa10*/  HMMA.16816.F32 R8, R16, R2, R12 ;  /* 0x000000021008723c */ /* 0x010fe2000000180c */
[----:B------:R-:W-:-:S15]  /*5aa20*/  IMAD R7, R7, 0x100, R0 ;  /* 0x0000010007077824 */ /* 0x000fde00078e0200 */
[----:B------:R-:W-:-:S07]  /*5aa30*/  NOP ;  /* 0x0000000000007918 */ /* 0x000fce0000000000 */
[----:B------:R0:W-:Y:S04]  /*5aa40*/  STL.64 [R1+0x2a0], R8 ;  /* 0x0002a00801007387 */ /* 0x0001e80000100a00 */
[----:B------:R1:W-:Y:S04]  /*5aa50*/  STL.64 [R1+0x2a8], R10 ;  /* 0x0002a80a01007387 */ /* 0x0003e80000100a00 */
[----:B0-----:R-:W3:Y:S01]  /*5aa60*/  LDL.LU R8, [R1+0x580] ;  /* 0x0005800001087983 */ /* 0x001ee20000300800 */
[----:B--2---:R-:W-:Y:S06]  /*5aa70*/  HMMA.16816.F32 R12, R16, R26, R20 ;  /* 0x0000001a100c723c */ /* 0x004fec0000001814 */
[----:B------:R-:W-:-:S15]  /*5aa80*/  IMAD.MOV.U32 R0, RZ, RZ, R27 ;  /* 0x000000ffff007224 */ /* 0x000fde00078e001b */
[----:B------:R-:W-:-:S02]  /*5aa90*/  NOP ;  /* 0x0000000000007918 */ /* 0x000fc40000000000 */
[----:B------:R0:W-:Y:S04]  /*5aaa0*/  STL.64 [R1+0x130], R12 ;  /* 0x0001300c01007387 */ /* 0x0001e80000100a00 */
[----:B------:R2:W-:Y:S04]  /*5aab0*/  STL.64 [R1+0x138], R14 ;  /* 0x0001380e01007387 */ /* 0x0005e80000100a00 */
[----:B------:R-:W3:Y:S04]  /*5aac0*/  LDL.LU R9, [R1+0x584] ;  /* 0x0005840001097983 */ /* 0x000ee80000300800 */
[----:B-1----:R-:W4:Y:S04]  /*5aad0*/  LDL.LU R10, [R1+0x588] ;  /* 0x00058800010a7983 */ /* 0x002f280000300800 */
[----:B------:R-:W4:Y:S04]  /*5aae0*/  LDL.LU R11, [R1+0x58c] ;  /* 0x00058c00010b7983 */ /* 0x000f280000300800 */
[----:B0-----:R-:W3:Y:S04]  /*5aaf0*/  LDL.LU R12, [R1+0x5a0] ;  /* 0x0005a000010c7983 */ /* 0x001ee80000300800 */
[----:B------:R-:W3:Y:S04]  /*5ab00*/  LDL.LU R13, [R1+0x5a4] ;  /* 0x0005a400010d7983 */ /* 0x000ee80000300800 */
[----:B--2---:R-:W2:Y:S04]  /*5ab10*/  LDL.LU R14, [R1+0x5a8] ;  /* 0x0005a800010e7983 */ /* 0x004ea80000300800 */
        /* <DEDUP_REMOVED lines=10> */
[----:B0-----:R-:W4:Y:S04]  /*5abc0*/  LDL.LU R26, [R1] ;  /* 0x00000000011a7983 */ /* 0x001f280000300800 */
[----:B------:R-:W4:Y:S04]  /*5abd0*/  LDL.LU R27, [R1+0x4] ;  /* 0x00000400011b7983 */ /* 0x000f280000300800 */
[----:B--2---:R-:W-:Y:S04]  /*5abe0*/  STL.64 [R1+0x5760], R24 ;  /* 0x0057601801007387 */ /* 0x004fe80000100a00 */
[----:B----4-:R-:W-:Y:S04]  /*5abf0*/  STL.64 [R1+0x5780], R26 ;  /* 0x0057801a01007387 */ /* 0x010fe80000100a00 */
[----:B---3--:R-:W-:Y:S04]  /*5ac00*/  STL.64 [R1+0x5748], R22 ;  /* 0x0057481601007387 */ /* 0x008fe80000100a00 */
[----:B------:R0:W-:Y:S04]  /*5ac10*/  STL.64 [R1+0x5740], R20 ;  /* 0x0057401401007387 */ /* 0x0001e80000100a00 */
        /* <DEDUP_REMOVED lines=52> */
[----:B------:R-:W-:Y:S04]  /*5af60*/  STL.64 [R1+0x5708], R10 ;  /* 0x0057080a01007387 */ /* 0x000fe80000100a00 */
[----:B------:R0:W-:Y:S04]  /*5af70*/  STL.64 [R1+0x5700], R8 ;  /* 0x0057000801007387 */ /* 0x0001e80000100a00 */
[----:B0-----:R-:W3:Y:S04]  /*5af80*/  LDL.LU R8, [R1+0x590] ;  /* 0x0005900001087983 */ /* 0x001ee80000300800 */
[----:B------:R-:W3:Y:S04]  /*5af90*/  LDL.LU R9, [R1+0x594] ;  /* 0x0005940001097983 */ /* 0x000ee80000300800 */
[----:B------:R-:W3:Y:S04]  /*5afa0*/  LDL.LU R10, [R1+0x598] ;  /* 0x00059800010a7983 */ /* 0x000ee80000300800 */
[----:B------:R-:W3:Y:S04]  /*5afb0*/  LDL.LU R11, [R1+0x59c] ;  /* 0x00059c00010b7983 */ /* 0x000ee80000300800 */
[----:B------:R-:W2:Y:S04]  /*5afc0*/  LDL.LU R16, [R1+0x10f0] ;  /* 0x0010f00001107983 */ /* 0x000ea80000300800 */
[----:B------:R-:W2:Y:S04]  /*5afd0*/  LDL.LU R17, [R1+0x10f8] ;  /* 0x0010f80001117983 */ /* 0x000ea80000300800 */
[----:B------:R-:W3:Y:S04]  /*5afe0*/  LDL.LU R18, [R1+0x1100] ;  /* 0x0011000001127983 */ /* 0x000ee80000300800 */
[----:B------:R-:W3:Y:S01]  /*5aff0*/  LDL.LU R19, [R1+0x1108] ;  /* 0x0011080001137983 */ /* 0x000ee20000300800 */
[----:B------:R-:W-:-:S02]  /*5b000*/  F2FP.F16.E5M2.UNPACK_B R5, R5 ;  /* 0x00000005ff05723e */ /* 0x000fc400020004ff */
[----:B------:R-:W-:Y:S02]  /*5b010*/  F2FP.F16.E5M2.UNPACK_B R6, R6 ;  /* 0x00000006ff06723e */ /* 0x000fe400020004ff */
[----:B------:R-:W-:-:S07]  /*5b020*/  F2FP.F16.E5M2.UNPACK_B R7, R7 ;  /* 0x00000007ff07723e */ /* 0x000fce00020004ff */
[C---:B----4-:R-:W-:Y:S01]  /*5b030*/  HMMA.16816.F32 R24, R4.reuse, R26, R20 ;  /* 0x0000001a0418723c */ /* 0x050fe20000001814 */
[----:B---3--:R-:W-:Y:S04]  /*5b040*/  STL.64 [R1+0x56e8], R18 ;  /* 0x0056e81201007387 */ /* 0x008fe80000100a00 */
[----:B--2---:R0:W-:Y:S04]  /*5b050*/  STL.64 [R1+0x56e0], R16 ;  /* 0x0056e01001007387 */ /* 0x0041e80000100a00 */
[----:B0-----:R-:W2:Y:S04]  /*5b060*/  LDL.LU R16, [R1+0x570] ;  /* 0x0005700001107983 */ /* 0x001ea80000300800 */
[----:B------:R-:W2:Y:S04]  /*5b070*/  LDL.LU R17, [R1+0x574] ;  /* 0x0005740001117983 */ /* 0x000ea80000300800 */
[----:B------:R-:W2:Y:S04]  /*5b080*/  LDL.LU R18, [R1+0x578] ;  /* 0x0005780001127983 */ /* 0x000ea80000300800 */
[----:B------:R-:W2:Y:S04]  /*5b090*/  LDL.LU R19, [R1+0x57c] ;  /* 0x00057c0001137983 */ /* 0x000ea80000300800 */
        /* <DEDUP_REMOVED lines=48> */
[----:B----4-:R-:W-:Y:S02]  /*5b3a0*/  HMMA.16816.F32 R24, R4, R24, R20 ;  /* 0x000000180418723c */ /* 0x010fe40000001814 */
[----:B------:R-:W3:Y:S04]  /*5b3b0*/  LDL.LU.64 R22, [R1+0x5738] ;  /* 0x0057380001167983 */ /* 0x000ee80000300a00 */
[----:B------:R-:W4:-:S15]  /*5b3c0*/  LDL.LU.64 R20, [R1+0x5730] ;  /* 0x0057300001147983 */ /* 0x000f1e0000300a00 */
[----:B------:R-:W-:-:S02]  /*5b3d0*/  NOP ;  /* 0x0000000000007918 */ /* 0x000fc40000000000 */
[----:B------:R0:W-:Y:S04]  /*5b3e0*/  STL.64 [R1+0xb0], R24 ;  /* 0x0000b01801007387 */ /* 0x0001e80000100a00 */
[----:B------:R1:W-:Y:S04]  /*5b3f0*/  STL.64 [R1+0xb8], R26 ;  /* 0x0000b81a01007387 */ /* 0x0003e80000100a00 */
[----:B0-----:R-:W2:Y:S04]  /*5b400*/  LDL.LU R24, [R1+0x670] ;  /* 0x0006700001187983 */ /* 0x001ea80000300800 */
[----:B------:R-:W2:Y:S04]  /*5b410*/  LDL.LU R25, [R1+0x674] ;  /* 0x0006740001197983 */ /* 0x000ea80000300800 */
[----:B-1----:R-:W2:Y:S04]  /*5b420*/  LDL.LU R26, [R1+0x678] ;  /* 0x00067800011a7983 */ /* 0x002ea80000300800 */
[----:B------:R-:W2:Y:S01]  /*5b430*/  LDL.LU R27, [R1+0x67c] ;  /* 0x00067c00011b7983 */ /* 0x000ea20000300800 */
[----:B---3--:R-:W-:-:S15]  /*5b440*/  HMMA.16816.F32 R12, R4, R22, R12 ;  /* 0x00000016040c723c */ /* 0x008fde000000180c */
[----:B------:R-:W-:-:S08]  /*5b450*/  NOP ;  /* 0x0000000000007918 */ /* 0x000fd00000000000 */
[----:B------:R-:W-:Y:S04]  /*5b460*/  STL.64 [R1+0xa0], R12 ;  /* 0x0000a00c01007387 */ /* 0x000fe80000100a00 */
[----:B------:R0:W-:Y:S04]  /*5b470*/  STL.64 [R1+0xa8], R14 ;  /* 0x0000a80e01007387 */ /* 0x0001e80000100a00 */
[----:B0-----:R-:W4:Y:S04]  /*5b480*/  LDL.LU.64 R14, [R1+0x5728] ;  /* 0x00572800010e7983 */ /* 0x001f280000300a00 */
[----:B------:R-:W4:Y:S04]  /*5b490*/  LDL.LU.64 R12, [R1+0x5720] ;  /* 0x00572000010c7983 */ /* 0x000f280000300a00 */
[----:B------:R-:W3:Y:S04]  /*5b4a0*/  LDL.LU R22, [R1+0x1104] ;  /* 0x0011040001167983 */ /* 0x000ee80000300800 */
[----:B------:R-:W3:Y:S01]  /*5b4b0*/  LDL.LU R23, [R1+0x110c] ;  /* 0x00110c0001177983 */ /* 0x000ee20000300800 */
[----:B----4-:R-:W-:-:S15]  /*5b4c0*/  HMMA.16816.F32 R12, R4, R20, R12 ;  /* 0x00000014040c723c */ /* 0x010fde000000180c */
[----:B------:R-:W-:-:S08]  /*5b4d0*/  NOP ;  /* 0x0000000000007918 */ /* 0x000fd00000000000 */
[----:B------:R-:W-:Y:S04]  /*5b4e0*/  STL.64 [R1+0x90], R12 ;  /* 0x0000900c01007387 */ /* 0x000fe80000100a00 */
[----:B------:R0:W-:Y:S04]  /*5b4f0*/  STL.64 [R1+0x98], R14 ;  /* 0x0000980e01007387 */ /* 0x0001e80000100a00 */
[----:B0-----:R-:W4:Y:S04]  /*5b500*/  LDL.LU.64 R14, [R1+0x5718] ;  /* 0x00571800010e7983 */ /* 0x001f280000300a00 */
[----:B------:R-:W2:Y:S04]  /*5b510*/  LDL.LU.64 R12, [R1+0x5710] ;  /* 0x00571000010c7983 */ /* 0x000ea80000300a00 */
[----:B------:R-:W3:Y:S04]  /*5b520*/  LDL.LU R20, [R1+0x10f4] ;  /* 0x0010f40001147983 */ /* 0x000ee80000300800 */
[----:B------:R-:W3:Y:S01]  /*5b530*/  LDL.LU R21, [R1+0x10fc] ;  /* 0x0010fc0001157983 */ /* 0x000ee20000300800 */
[----:B----4-:R-:W-:-:S15]  /*5b540*/  HMMA.16816.F32 R8, R4, R14, R8 ;  /* 0x0000000e0408723c */ /* 0x010fde0000001808 */
[----:B------:R-:W-:-:S08]  /*5b550*/  NOP ;  /* 0x0000000000007918 */ /* 0x000fd00000000000 */
[----:B------:R-:W-:Y:S04]  /*5b560*/  STL.64 [R1+0x80], R8 ;  /* 0x0000800801007387 */ /* 0x000fe80000100a00 */
[----:B------:R0:W-:Y:S04]  /*5b570*/  STL.64 [R1+0x88], R10 ;  /* 0x0000880a01007387 */ /* 0x0001e80000100a00 */
[----:B0-----:R-:W2:Y:S04]  /*5b580*/  LDL.LU.64 R10, [R1+0x5708] ;  /* 0x00570800010a7983 */ /* 0x001ea80000300a00 */
[----:B------:R-:W2:Y:S02]  /*5b590*/  LDL.LU.64 R8, [R1+0x5700] ;  /* 0x0057000001087983 */ /* 0x000ea40000300a00 */
[----:B--2---:R-:W-:Y:S02]  /*5b5a0*/  HMMA.16816.F32 R12, R4, R12, R8 ;  /* 0x0000000c040c723c */ /* 0x004fe40000001808 */
[----:B------:R-:W2:Y:S04]  /*5b5b0*/  LDL.LU.64 R10, [R1+0x56f8] ;  /* 0x0056f800010a7983 */ /* 0x000ea80000300a00 */
[----:B------:R-:W4:-:S15]  /*5b5c0*/  LDL.LU.64 R8, [R1+0x56f0] ;  /* 0x0056f00001087983 */ /* 0x000f1e0000300a00 */
[----:B------:R-:W-:-:S02]  /*5b5d0*/  NOP ;  /* 0x0000000000007918 */ /* 0x000fc40000000000 */
[----:B------:R0:W-:Y:S04]  /*5b5e0*/  STL.64 [R1+0x70], R12 ;  /* 0x0000700c01007387 */ /* 0x0001e80000100a00 */
[----:B------:R1:W-:Y:S04]  /*5b5f0*/  STL.64 [R1+0x78], R14 ;  /* 0x0000780e01007387 */ /* 0x0003e80000100a00 */
[----:B0-----:R-:W4:Y:S04]  /*5b600*/  LDL.LU R12, [R1+0x560] ;  /* 0x00056000010c7983 */ /* 0x001f280000300800 */
[----:B------:R-:W4:Y:S04]  /*5b610*/  LDL.LU R13, [R1+0x564] ;  /* 0x00056400010d7983 */ /* 0x000f280000300800 */
[----:B-1----:R-:W4:Y:S04]  /*5b620*/  LDL.LU R14, [R1+0x568] ;  /* 0x00056800010e7983 */ /* 0x002f280000300800 */
[----:B------:R-:W4:Y:S01]  /*5b630*/  LDL.LU R15, [R1+0x56c] ;  /* 0x00056c00010f7983 */ /* 0x000f220000300800 */
[C---:B--2---:R-:W-:Y:S06]  /*5b640*/  HMMA.16816.F32 R16, R4.reuse, R10, R16 ;  /* 0x0000000a0410723c */ /* 0x044fec0000001810 */
[----:B----4-:R-:W-:-:S15]  /*5b650*/  HMMA.16816.F32 R8, R4, R8, R12 ;  /* 0x000000080408723c */ /* 0x010fde000000180c */
[----:B------:R-:W-:-:S02]  /*5b660*/  NOP ;  /* 0x0000000000007918 */ /* 0x000fc40000000000 */
[----:B------:R-:W-:Y:S04]  /*5b670*/  STL.64 [R1+0x60], R16 ;  /* 0x0000601001007387 */ /* 0x000fe80000100a00 */
[----:B------:R0:W-:Y:S04]  /*5b680*/  STL.64 [R1+0x68], R18 ;  /* 0x0000681201007387 */ /* 0x0001e80000100a00 */
[----:B0-----:R-:W2:Y:S04]  /*5b690*/  LDL.LU.64 R18, [R1+0x56e8] ;  /* 0x0056e80001127983 */ /* 0x001ea80000300a00 */
[----:B------:R-:W3:Y:S04]  /*5b6a0*/  LDL.LU.64 R16, [R1+0x56e0] ;  /* 0x0056e00001107983 */ /* 0x000ee80000300a00 */
[----:B------:R-:W-:Y:S04]  /*5b6b0*/  STL.64 [R1+0x40], R8 ;  /* 0x0000400801007387 */ /* 0x000fe80000100a00 */
[----:B------:R0:W-:Y:S02]  /*5b6c0*/  STL.64 [R1+0x48], R10 ;  /* 0x0000480a01007387 */ /* 0x0001e40000100a00 */
[----:B0-----:R-:W-:Y:S01]  /*5b6d0*/  HMMA.16816.F32 R8, R4, R2, R24 ;  /* 0x000000020408723c */ /* 0x001fe20000001818 */
[----:B------:R-:W-:-:S02]  /*5b6e0*/  F2FP.F16.E5M2.UNPACK_B R12, R28.H1 ;  /* 0x0000001cff0c723e */ /* 0x000fc400030004ff */
[----:B------:R-:W-:-:S03]  /*5b6f0*/  F2FP.F16.E5M2.UNPACK_B R13, R29.H1 ;  /* 0x0000001dff0d723e */ /* 0x000fc600030004ff */
[----:B------:R0:W-:Y:S04]  /*5b700*/  STL [R1+0x28], R12 ;  /* 0x0000280c01007387 */ /* 0x0001e80000100800 */
[----:B0-----:R-:W4:Y:S04]  /*5b710*/  LDL.LU R12, [R1+0x890] ;  /* 0x00089000010c7983 */ /* 0x001f280000300800 */
[----:B------:R0:W-:Y:S09]  /*5b720*/  STL [R1+0x2c], R13 ;  /* 0x00002c0d01007387 */ /* 0x0001f20000100800 */
[----:B------:R1:W-:Y:S04]  /*5b730*/  STL.64 [R1+0x30], R8 ;  /* 0x0000300801007387 */ /* 0x0003e80000100a00 */
[----:B------:R1:W-:Y:S04]  /*5b740*/  STL.64 [R1+0x38], R10 ;  /* 0x0000380a01007387 */ /* 0x0003e80000100a00 */
[----:B0-----:R-:W4:Y:S04]  /*5b750*/  LDL.LU R13, [R1+0x894] ;  /* 0x00089400010d7983 */ /* 0x001f280000300800 */
[----:B------:R-:W2:Y:S04]  /*5b760*/  LDL.LU R14, [R1+0x898] ;  /* 0x00089800010e7983 */ /* 0x000ea80000300800 */
[----:B------:R-:W2:Y:S04]  /*5b770*/  LDL.LU R15, [R1+0x89c] ;  /* 0x00089c00010f7983 */ /* 0x000ea80000300800 */
[----:B--2---:R0:W-:Y:S04]  /*5b780*/  STL.64 [R1+0x5678], R14 ;  /* 0x0056780e01007387 */ /* 0x0041e80000100a00 */
[----:B----4-:R-:W-:Y:S04]  /*5b790*/  STL.64 [R1+0x5670], R12 ;  /* 0x0056700c01007387 */ /* 0x010fe80000100a00 */
[----:B------:R-:W2:Y:S04]  /*5b7a0*/  LDL.LU R28, [R1+0xb28] ;  /* 0x000b2800011c7983 */ /* 0x000ea80000300800 */
[----:B------:R-:W2:Y:S04]  /*5b7b0*/  LDL.LU R29, [R1+0xb2c] ;  /* 0x000b2c00011d7983 */ /* 0x000ea80000300800 */
[----:B--2---:R-:W-:Y:S04]  /*5b7c0*/  STL.64 [R1+0x56c8], R28 ;  /* 0x0056c81c01007387 */ /* 0x004fe80000100a00 */
[----:B------:R-:W2:Y:S04]  /*5b7d0*/  LDL.LU R26, [R1+0xb38] ;  /* 0x000b3800011a7983 */ /* 0x000ea80000300800 */
[----:B------:R-:W4:Y:S04]  /*5b7e0*/  LDL.LU R27, [R1+0xb3c] ;  /* 0x000b3c00011b7983 */ /* 0x000f280000300800 */
[----:B-1----:R-:W2:Y:S04]  /*5b7f0*/  LDL.LU R8, [R1+0x860] ;  /* 0x0008600001087983 */ /* 0x002ea80000300800 */
[----:B------:R-:W2:Y:S04]  /*5b800*/  LDL.LU R9, [R1+0x864] ;  /* 0x0008640001097983 */ /* 0x000ea80000300800 */
[----:B------:R-:W4:Y:S04]  /*5b810*/  LDL.LU R10, [R1+0x868] ;  /* 0x00086800010a7983 */ /* 0x000f280000300800 */
[----:B------:R-:W4:Y:S04]  /*5b820*/  LDL.LU R11, [R1+0x86c] ;  /* 0x00086c00010b7983 */ /* 0x000f280000300800 */
[----:B0-----:R-:W2:Y:S04]  /*5b830*/  LDL.LU R14, [R1+0xb08] ;  /* 0x000b0800010e7983 */ /* 0x001ea80000300800 */
[----:B------:R-:W2:Y:S01]  /*5b840*/  LDL.LU R15, [R1+0xb0c] ;  /* 0x000b0c00010f7983 */ /* 0x000ea20000300800 */
[----:B---3--:R-:W-:-:S02]  /*5b850*/  IMAD R16, R16, 0x100, R20 ;  /* 0x0000010010107824 */ /* 0x008fc400078e0214 */
[----:B------:R-:W-:Y:S01]  /*5b860*/  IMAD R17, R17, 0x100, R21 ;  /* 0x0000010011117824 */ /* 0x000fe200078e0215 */
[----:B--2---:R0:W-:Y:S04]  /*5b870*/  STL.64 [R1+0x56a0], R14 ;  /* 0x0056a00e01007387 */ /* 0x0041e80000100a00 */
[----:B0-----:R-:W2:Y:S04]  /*5b880*/  LDL.64 R14, [R1+0x28] ;  /* 0x00002800010e7983 */ /* 0x001ea80000100a00 */
[----:B------:R-:W3:Y:S04]  /*5b890*/  LDL.LU R20, [R1+0xb18] ;  /* 0x000b180001147983 */ /* 0x000ee80000300800 */
[----:B------:R-:W3:Y:S04]  /*5b8a0*/  LDL.LU R21, [R1+0xb1c] ;  /* 0x000b1c0001157983 */ /* 0x000ee80000300800 */
[----:B----4-:R-:W-:Y:S04]  /*5b8b0*/  STL.64 [R1+0x5688], R10 ;  /* 0x0056880a01007387 */ /* 0x010fe80000100a00 */
[----:B------:R0:W-:Y:S04]  /*5b8c0*/  STL.64 [R1+0x5680], R8 ;  /* 0x0056800801007387 */ /* 0x0001e80000100a00 */
[----:B0-----:R-:W4:Y:S04]  /*5b8d0*/  LDL.LU R8, [R1+0x7e0] ;  /* 0x0007e00001087983 */ /* 0x001f280000300800 */
[----:B------:R-:W4:Y:S04]  /*5b8e0*/  LDL.LU R9, [R1+0x7e4] ;  /* 0x0007e40001097983 */ /* 0x000f280000300800 */
[----:B------:R-:W3:Y:S04]  /*5b8f0*/  LDL.LU R10, [R1+0x7e8] ;  /* 0x0007e800010a7983 */ /* 0x000ee80000300800 */
[----:B------:R-:W3:Y:S04]  /*5b900*/  LDL.LU R11, [R1+0x7ec] ;  /* 0x0007ec00010b7983 */ /* 0x000ee80000300800 */
[----:B------:R-:W4:Y:S04]  /*5b910*/  LDL.LU R28, [R1+0x20] ;  /* 0x00002000011c7983 */ /* 0x000f280000300800 */
[----:B------:R-:W3:Y:S01]  /*5b920*/  LDL.LU R13, [R1+0xae8] ;  /* 0x000ae800010d7983 */ /* 0x000ee20000300800 */
[----:B------:R-:W-:-:S03]  /*5b930*/  IMAD.MOV.U32 R29, RZ, RZ, R0 ;  /* 0x000000ffff1d7224 */ /* 0x000fc600078e0000 */
[----:B--2---:R-:W-:Y:S04]  /*5b940*/  STL.64 [R1+0x56d8], R14 ;  /* 0x0056d80e01007387 */ /* 0x004fe80000100a00 */
[----:B---3--:R0:W-:Y:S04]  /*5b950*/  STL [R1+0x56d0], R13 ;  /* 0x0056d00d01007387 */ /* 0x0081e80000100800 */
[----:B------:R-:W2:Y:S04]  /*5b960*/  LDL.LU R12, [R1+0x660] ;  /* 0x00066000010c7983 */ /* 0x000ea80000300800 */
[----:B0-----:R-:W2:Y:S04]  /*5b970*/  LDL.LU R13, [R1+0x664] ;  /* 0x00066400010d7983 */ /* 0x001ea80000300800 */
[----:B------:R-:W2:Y:S04]  /*5b980*/  LDL.LU R14, [R1+0x668] ;  /* 0x00066800010e7983 */ /* 0x000ea80000300800 */
[----:B------:R-:W2:Y:S04]  /*5b990*/  LDL.LU R15, [R1+0x66c] ;  /* 0x00066c00010f7983 */ /* 0x000ea80000300800 */
[----:B------:R-:W3:Y:S04]  /*5b9a0*/  LDL.LU R0, [R1+0xaec] ;  /* 0x000aec0001007983 */ /* 0x000ee80000300800 */
[----:B------:R-:W3:Y:S04]  /*5b9b0*/  LDL.LU R2, [R1+0xaf8] ;  /* 0x000af80001027983 */ /* 0x000ee80000300800 */
[----:B------:R-:W3:Y:S04]  /*5b9c0*/  LDL.LU R3, [R1+0xafc] ;  /* 0x000afc0001037983 */ /* 0x000ee80000300800 */
[----:B------:R-:W-:Y:S04]  /*5b9d0*/  STL.64 [R1+0x5698], R10 ;  /* 0x0056980a01007387 */ /* 0x000fe80000100a00 */
[----:B----4-:R0:W-:Y:S04]  /*5b9e0*/  STL.64 [R1+0x5690], R8 ;  /* 0x0056900801007387 */ /* 0x0101e80000100a00 */
[----:B0-----:R-:W4:Y:S04]  /*5b9f0*/  LDL.LU R8, [R1+0x790] ;  /* 0x0007900001087983 */ /* 0x001f280000300800 */
        /* <DEDUP_REMOVED lines=9> */
[----:B------:R-:W-:-:S02]  /*5ba90*/  IMAD R18, R18, 0x100, R22 ;  /* 0x0000010012127824 */ /* 0x000fc400078e0216 */
[----:B------:R-:W-:Y:S01]  /*5baa0*/  IMAD R19, R19, 0x100, R23 ;  /* 0x0000010013137824 */ /* 0x000fe200078e0217 */
[----:B------:R-:W-:Y:S01]  /*5bab0*/  HMMA.16816.F32 R4, R4, R28, R12 ;  /* 0x0000001c0404723c */ /* 0x000fe2000000180c */
        /* <DEDUP_REMOVED lines=8> */
[----:B------:R-:W4:Y:S04]  /*5bb40*/  LDL.LU R22, [R1+0xb58] ;  /* 0x000b580001167983 */ /* 0x000f280000300800 */
[----:B------:R-:W4:Y:S04]  /*5bb50*/  LDL.LU R23, [R1+0xb5c] ;  /* 0x000b5c0001177983 */ /* 0x000f280000300800 */
[----:B------:R-:W2:Y:S01]  /*5bb60*/  LDL.LU.64 R14, [R1+0x56d8] ;  /* 0x0056d800010e7983 */ /* 0x000ea20000300a00 */
[----:B------:R-:W-:-:S02]  /*5bb70*/  F2FP.F16.E5M2.UNPACK_B R16, R16 ;  /* 0x00000010ff10723e */ /* 0x000fc400020004ff */
[----:B------:R-:W-:Y:S02]  /*5bb80*/  F2FP.F16.E5M2.UNPACK_B R17, R17 ;  /* 0x00000011ff11723e */ /* 0x000fe400020004ff */
[----:B------:R-:W-:Y:S02]  /*5bb90*/  F2FP.F16.E5M2.UNPACK_B R18, R18 ;  /* 0x00000012ff12723e */ /* 0x000fe400020004ff */
[----:B------:R-:W-:Y:S01]  /*5bba0*/  F2FP.F16.E5M2.UNPACK_B R19, R19 ;  /* 0x00000013ff13723e */ /* 0x000fe200020004ff */
[----:B------:R-:W3:Y:S04]  /*5bbb0*/  LDL.LU R13, [R1+0x56d0] ;  /* 0x0056d000010d7983 */ /* 0x000ee80000300800 */
[----:B------:R-:W4:Y:S04]  /*5bbc0*/  LDL.LU.64 R28, [R1+0x56c8] ;  /* 0x0056c800011c7983 */ /* 0x000f280000300a00 */
[----:B------:R0:W-:Y:S04]  /*5bbd0*/  STL.64 [R1+0x50], R4 ;  /* 0x0000500401007387 */ /* 0x0001e80000100a00 */
[----:B------:R1:W-:Y:S04]  /*5bbe0*/  STL.64 [R1+0x58], R6 ;  /* 0x0000580601007387 */ /* 0x0003e80000100a00 */
[----:B0-----:R-:W4:Y:S04]  /*5bbf0*/  LDL.LU R4, [R1+0x820] ;  /* 0x0008200001047983 */ /* 0x001f280000300800 */
[----:B------:R-:W4:Y:S04]  /*5bc00*/  LDL.LU R5, [R1+0x824] ;  /* 0x0008240001057983 */ /* 0x000f280000300800 */
[----:B-1----:R-:W4:Y:S04]  /*5bc10*/  LDL.LU R6, [R1+0x828] ;  /* 0x0008280001067983 */ /* 0x002f280000300800 */
[----:B------:R-:W4:Y:S01]  /*5bc20*/  LDL.LU R7, [R1+0x82c] ;  /* 0x00082c0001077983 */ /* 0x000f220000300800 */
[----:B--2---:R-:W-:-:S15]  /*5bc30*/  HMMA.16816.F32 R8, R16, R14, R8 ;  /* 0x0000000e1008723c */ /* 0x004fde0000001808 */
[----:B------:R-:W-:-:S08]  /*5bc40*/  NOP ;  /* 0x0000000000007918 */ /* 0x000fd00000000000 */
[----:B------:R-:W-:Y:S04]  /*5bc50*/  STL.64 [R1+0x2f0], R8 ;  /* 0x0002f00801007387 */ /* 0x000fe80000100a00 */
[----:B------:R0:W-:Y:S04]  /*5bc60*/  STL.64 [R1+0x2f8], R10 ;  /* 0x0002f80a01007387 */ /* 0x0001e80000100a00 */
[----:B0-----:R-:W2:Y:S04]  /*5bc70*/  LDL.LU.64 R10, [R1+0x56c0] ;  /* 0x0056c000010a7983 */ /* 0x001ea80000300a00 */
[----:B------:R-:W2:Y:S01]  /*5bc80*/  LDL.LU.64 R8, [R1+0x56b8] ;  /* 0x0056b80001087983 */ /* 0x000ea20000300a00 */
[----:B---3--:R-:W-:-:S02]  /*5bc90*/  F2FP.F16.E5M2.UNPACK_B R12, R13.H1 ;  /* 0x0000000dff0c723e */ /* 0x008fc400030004ff */
[----:B------:R-:W-:Y:S01]  /*5bca0*/  F2FP.F16.E5M2.UNPACK_B R13, R0.H1 ;  /* 0x00000000ff0d723e */ /* 0x000fe200030004ff */
[----:B------:R-:W-:Y:S02]  /*5bcb0*/  IMAD.MOV.U32 R0, RZ, RZ, R15 ;  /* 0x000000ffff007224 */ /* 0x000fe400078e000f */
[----:B------:R-:W-:Y:S04]  /*5bcc0*/  STL [R1+0x18], R12 ;  /* 0x0000180c01007387 */ /* 0x000fe80000100800 */
[----:B------:R-:W-:Y:S04]  /*5bcd0*/  STL [R1+0x5620], R0 ;  /* 0x0056200001007387 */ /* 0x000fe80000100800 */
[----:B------:R2:W-:Y:S02]  /*5bce0*/  STL [R1+0x1c], R13 ;  /* 0x00001c0d01007387 */ /* 0x0005e40000100800 */
[----:B--2---:R-:W-:Y:S02]  /*5bcf0*/  HMMA.16816.F32 R12, R16, R12, R8 ;  /* 0x0000000c100c723c */ /* 0x004fe40000001808 */
[----:B------:R-:W2:Y:S04]  /*5bd00*/  LDL.LU.64 R10, [R1+0x56b0] ;  /* 0x0056b000010a7983 */ /* 0x000ea80000300a00 */
[----:B------:R-:W2:Y:S01]  /*5bd10*/  LDL.LU.64 R8, [R1+0x56a8] ;  /* 0x0056a80001087983 */ /* 0x000ea20000300a00 */
[----:B------:R-:W-:-:S02]  /*5bd20*/  F2FP.F16.E5M2.UNPACK_B R2, R2.H1 ;  /* 0x00000002ff02723e */ /* 0x000fc400030004ff */
[----:B------:R-:W-:-:S14]  /*5bd30*/  F2FP.F16.E5M2.UNPACK_B R3, R3.H1 ;  /* 0x00000003ff03723e */ /* 0x000fdc00030004ff */
[----:B------:R-:W-:Y:S04]  /*5bd40*/  STL.64 [R1+0x310], R12 ;  /* 0x0003100c01007387 */ /* 0x000fe80000100a00 */
[----:B------:R0:W-:Y:S04]  /*5bd50*/  STL.64 [R1+0x318], R14 ;  /* 0x0003180e01007387 */ /* 0x0001e80000100a00 */
[----:B0-----:R-:W3:Y:S04]  /*5bd60*/  LDL.LU.64 R14, [R1+0x56a0] ;  /* 0x0056a000010e7983 */ /* 0x001ee80000300a00 */
        /* <DEDUP_REMOVED lines=8> */
[----:B---3--:R-:W-:-:S02]  /*5bdf0*/  F2FP.F16.E5M2.UNPACK_B R12, R14.H1 ;  /* 0x0000000eff0c723e */ /* 0x008fc400030004ff */
[----:B------:R-:W-:-:S03]  /*5be00*/  F2FP.F16.E5M2.UNPACK_B R13, R15.H1 ;  /* 0x0000000fff0d723e */ /* 0x000fc600030004ff */
[----:B------:R-:W-:Y:S04]  /*5be10*/  STL [R1+0x8], R12 ;  /* 0x0000080c01007387 */ /* 0x000fe80000100800 */
[----:B------:R2:W-:Y:S01]  /*5be20*/  STL [R1+0xc], R13 ;  /* 0x00000c0d01007387 */ /* 0x0005e20000100800 */
[----:B------:R-:W-:Y:S02]  /*5be30*/  F2FP.F16.E5M2.UNPACK_B R2, R20.H1 ;  /* 0x00000014ff02723e */ /* 0x000fe400030004ff */
[----:B------:R-:W-:-:S07]  /*5be40*/  F2FP.F16.E5M2.UNPACK_B R3, R21.H1 ;  /* 0x00000015ff03723e */ /* 0x000fce00030004ff */
[C---:B----4-:R-:W-:Y:S06]  /*5be50*/  HMMA.16816.F32 R4, R16.reuse, R2, R4 ;  /* 0x000000021004723c */ /* 0x050fec0000001804 */
[----:B--2---:R-:W-:Y:S01]  /*5be60*/  HMMA.16816.F32 R12, R16, R12, R8 ;  /* 0x0000000c100c723c */ /* 0x004fe20000001808 */
[----:B------:R-:W2:Y:S04]  /*5be70*/  LDL.LU.64 R10, [R1+0x5688] ;  /* 0x00568800010a7983 */ /* 0x000ea80000300a00 */
[----:B------:R-:W2:-:S15]  /*5be80*/  LDL.LU.64 R8, [R1+0x5680] ;  /* 0x0056800001087983 */ /* 0x000e9e0000300a00 */
[----:B------:R-:W-:-:S03]  /*5be90*/  NOP ;  /* 0x0000000000007918 */ /* 0x000fc60000000000 */
[----:B------:R-:W-:Y:S04]  /*5bea0*/  STL.64 [R1+0x340], R12 ;  /* 0x0003400c01007387 */ /* 0x000fe80000100a00 */
[----:B------:R0:W-:Y:S04]  /*5beb0*/  STL.64 [R1+0x348], R14 ;  /* 0x0003480e01007387 */ /* 0x0001e80000100a00 */
[----:B0-----:R-:W3:Y:S04]  /*5bec0*/  LDL.LU.64 R14, [R1+0x5678] ;  /* 0x00567800010e7983 */ /* 0x001ee80000300a00 */
[----:B------:R-:W3:Y:S01]  /*5bed0*/  LDL.LU.64 R12, [R1+0x5670] ;  /* 0x00567000010c7983 */ /* 0x000ee20000300a00 */
[----:B------:R-:W-:Y:S01]  /*5bee0*/  IMAD.MOV.U32 R0, RZ, RZ, R3 ;  /* 0x000000ffff007224 */ /* 0x000fe200078e0003 */
[----:B------:R-:W-:-:S02]  /*5bef0*/  F2FP.F16.E5M2.UNPACK_B R28, R28.H1 ;  /* 0x0000001cff1c723e */ /* 0x000fc400030004ff */
[----:B------:R-:W-:Y:S01]  /*5bf00*/  F2FP.F16.E5M2.UNPACK_B R29, R29.H1 ;  /* 0x0000001dff1d723e */ /* 0x000fe200030004ff */
[----:B------:R-:W-:Y:S04]  /*5bf10*/  STL [R1], R2 ;  /* 0x0000000201007387 */ /* 0x000fe80000100800 */
[----:B------:R-:W-:Y:S04]  /*5bf20*/  STL [R1+0x4], R3 ;  /* 0x0000040301007387 */ /* 0x000fe80000100800 */
[----:B------:R-:W-:Y:S04]  /*5bf30*/  STL [R1+0x5624], R0 ;  /* 0x0056240001007387 */ /* 0x000fe80000100800 */
[----:B------:R-:W-:Y:S04]  /*5bf40*/  STL.64 [R1+0x390], R4 ;  /* 0x0003900401007387 */ /* 0x000fe80000100a00 */
[----:B------:R2:W-:Y:S01]  /*5bf50*/  STL.64 [R1+0x398], R6 ;  /* 0x0003980601007387 */ /* 0x0005e20000100a00 */
[----:B------:R-:W-:-:S02]  /*5bf60*/  F2FP.F16.E5M2.UNPACK_B R26, R26.H1 ;  /* 0x0000001aff1a723e */ /* 0x000fc400030004ff */
[----:B------:R-:W-:Y:S01]  /*5bf70*/  F2FP.F16.E5M2.UNPACK_B R27, R27.H1 ;  /* 0x0000001bff1b723e */ /* 0x000fe200030004ff */
[----:B------:R-:W-:Y:S01]  /*5bf80*/  STL.64 [R1+0x55a8], R28 ;  /* 0x0055a81c01007387 */ /* 0x000fe20000100a00 */
[----:B--2---:R-:W-:-:S15]  /*5bf90*/  HMMA.16816.F32 R4, R16, R28, R8 ;  /* 0x0000001c1004723c */ /* 0x004fde0000001808 */
[----:B------:R-:W-:-:S08]  /*5bfa0*/  NOP ;  /* 0x0000000000007918 */ /* 0x000fd00000000000 */
[----:B------:R-:W-:Y:S04]  /*5bfb0*/  STL.64 [R1+0x3d0], R4 ;  /* 0x0003d00401007387 */ /* 0x000fe80000100a00 */
[----:B------:R3:W-:Y:S02]  /*5bfc0*/  STL.64 [R1+0x3d8], R6 ;  /* 0x0003d80601007387 */ /* 0x0007e40000100a00 */
[----:B---3--:R-:W-:-:S15]  /*5bfd0*/  HMMA.16816.F32 R4, R16, R26, R12 ;  /* 0x0000001a1004723c */ /* 0x008fde000000180c */
[----:B------:R-:W-:-:S08]  /*5bfe0*/  NOP ;  /* 0x0000000000007918 */ /* 0x000fd00000000000 */
[----:B------:R-:W-:Y:S04]  /*5bff0*/  STL.64 [R1+0x450], R4 ;  /* 0x0004500401007387 */ /* 0x000fe80000100a00 */
[----:B------:R-:W-:Y:S04]  /*5c000*/  STL.64 [R1+0x458], R6 ;  /* 0x0004580601007387 */ /* 0x000fe80000100a00 */
[----:B------:R-:W2:Y:S04]  /*5c010*/  LDL.LU R14, [R1+0xb78] ;  /* 0x000b7800010e7983 */ /* 0x000ea80000300800 */
[----:B------:R-:W2:Y:S04]  /*5c020*/  LDL.LU R15, [R1+0xb7c] ;  /* 0x000b7c00010f7983 */ /* 0x000ea80000300800 */
[----:B------:R-:W3:Y:S04]  /*5c030*/  LDL.LU R12, [R1+0xb88] ;  /* 0x000b8800010c7983 */ /* 0x000ee80000300800 */
[----:B------:R-:W3:Y:S04]  /*5c040*/  LDL.LU R13, [R1+0xb8c] ;  /* 0x000b8c00010d7983 */ /* 0x000ee80000300800 */
        /* <DEDUP_REMOVED lines=14> */
[----:B------:R-:W2:Y:S04]  /*5c130*/  LDL.LU R4, [R1+0x1110] ;  /* 0x0011100001047983 */ /* 0x000ea80000300800 */
[----:B------:R-:W3:Y:S04]  /*5c140*/  LDL.LU R0, [R1+0x111c] ;  /* 0x00111c0001007983 */ /* 0x000ee80000300800 */
[----:B---3--:R0:W-:Y:S04]  /*5c150*/  STL [R1+0x5628], R0 ;  /* 0x0056280001007387 */ /* 0x0081e80000100800 */
[----:B0-----:R-:W3:Y:S04]  /*5c160*/  LDL.LU R0, [R1+0x1114] ;  /* 0x0011140001007983 */ /* 0x001ee80000300800 */
[----:B------:R-:W2:Y:S04]  /*5c170*/  LDL.LU R5, [R1+0x1118] ;  /* 0x0011180001057983 */ /* 0x000ea80000300800 */
[----:B------:R-:W3:Y:S04]  /*5c180*/  LDL.LU R28, [R1+0x1124] ;  /* 0x00112400011c7983 */ /* 0x000ee80000300800 */
[----:B------:R-:W4:Y:S04]  /*5c190*/  LDL.LU R6, [R1+0x1120] ;  /* 0x0011200001067983 */ /* 0x000f280000300800 */
[----:B------:R-:W3:Y:S04]  /*5c1a0*/  LDL.LU R10, [R1+0xb98] ;  /* 0x000b9800010a7983 */ /* 0x000ee80000300800 */
[----:B------:R-:W3:Y:S04]  /*5c1b0*/  LDL.LU R11, [R1+0xb9c] ;  /* 0x000b9c00010b7983 */ /* 0x000ee80000300800 */
[----:B------:R-:W3:Y:S04]  /*5c1c0*/  LDL.LU R29, [R1+0x112c] ;  /* 0x00112c00011d7983 */ /* 0x000ee80000300800 */
[----:B------:R-:W4:Y:S01]  /*5c1d0*/  LDL.LU R7, [R1+0x1128] ;  /* 0x0011280001077983 */ /* 0x000f220000300800 */
[----:B------:R-:W-:-:S02]  /*5c1e0*/  F2FP.F16.E5M2.UNPACK_B R24, R24.H1 ;  /* 0x00000018ff18723e */ /* 0x000fc400030004ff */
[----:B------:R-:W-:Y:S01]  /*5c1f0*/  F2FP.F16.E5M2.UNPACK_B R25, R25.H1 ;  /* 0x00000019ff19723e */ /* 0x000fe200030004ff */
[----:B----4-:R-:W-:Y:S04]  /*5c200*/  STL.64 [R1+0x5638], R6 ;  /* 0x0056380601007387 */ /* 0x010fe80000100a00 */
[----:B--2---:R0:W-:Y:S04]  /*5c210*/  STL.64 [R1+0x5630], R4 ;  /* 0x0056300401007387 */ /* 0x0041e80000100a00 */
        /* <DEDUP_REMOVED lines=15> */
[----:B------:R-:W-:Y:S04]  /*5c310*/  STL.64 [R1+0x490], R12 ;  /* 0x0004900c01007387 */ /* 0x000fe80000100a00 */
[----:B------:R0:W-:Y:S04]  /*5c320*/  STL.64 [R1+0x498], R14 ;  /* 0x0004980e01007387 */ /* 0x0001e80000100a00 */
[----:B0-----:R-:W3:Y:S04]  /*5c330*/  LDL.LU.64 R14, [R1+0x5668] ;  /* 0x00566800010e7983 */ /* 0x001ee80000300a00 */
[----:B------:R-:W3:Y:S01]  /*5c340*/  LDL.LU.64 R12, [R1+0x5660] ;  /* 0x00566000010c7983 */ /* 0x000ee20000300a00 */
[----:B------:R-:W-:-:S02]  /*5c350*/  F2FP.F16.E5M2.UNPACK_B R22, R22.H1 ;  /* 0x00000016ff16723e */ /* 0x000fc400030004ff */
[----:B------:R-:W-:Y:S02]  /*5c360*/  F2FP.F16.E5M2.UNPACK_B R23, R23.H1 ;  /* 0x00000017ff17723e */ /* 0x000fe400030004ff */
[----:B------:R-:W-:Y:S02]  /*5c370*/  F2FP.F16.E5M2.UNPACK_B R20, R20.H1 ;  /* 0x00000014ff14723e */ /* 0x000fe400030004ff */
[----:B------:R-:W-:Y:S01]  /*5c380*/  F2FP.F16.E5M2.UNPACK_B R21, R21.H1 ;  /* 0x00000015ff15723e */ /* 0x000fe200030004ff */
[----:B------:R-:W-:Y:S04]  /*5c390*/  STL.64 [R1+0x5570], R26 ;  /* 0x0055701a01007387 */ /* 0x000fe80000100a00 */
[----:B------:R0:W-:Y:S04]  /*5c3a0*/  STL.64 [R1+0x5568], R24 ;  /* 0x0055681801007387 */ /* 0x0001e80000100a00 */
[----:B0-----:R-:W4:Y:S04]  /*5c3b0*/  LDL.LU R24, [R1+0x9d0] ;  /* 0x0009d00001187983 */ /* 0x001f280000300800 */
[----:B------:R-:W4:Y:S04]  /*5c3c0*/  LDL.LU R25, [R1+0x9d4] ;  /* 0x0009d40001197983 */ /* 0x000f280000300800 */
[----:B------:R-:W4:Y:S04]  /*5c3d0*/  LDL.LU R26, [R1+0x9d8] ;  /* 0x0009d800011a7983 */ /* 0x000f280000300800 */
[----:B------:R-:W4:Y:S01]  /*5c3e0*/  LDL.LU R27, [R1+0x9dc] ;  /* 0x0009dc00011b7983 */ /* 0x000f220000300800 */
[C---:B--2---:R-:W-:Y:S06]  /*5c3f0*/  HMMA.16816.F32 R4, R16.reuse, R20, R4 ;  /* 0x000000141004723c */ /* 0x044fec0000001804 */
        /* <DEDUP_REMOVED lines=20> */
[----:B------:R-:W-:Y:S04]  /*5c540*/  STL.64 [R1+0x520], R4 ;  /* 0x0005200401007387 */ /* 0x000fe80000100a00 */
[----:B------:R0:W-:Y:S04]  /*5c550*/  STL.64 [R1+0x528], R6 ;  /* 0x0005280601007387 */ /* 0x0001e80000100a00 */
[----:B0-----:R-:W2:Y:S04]  /*5c560*/  LDL.LU.64 R6, [R1+0x5638] ;  /* 0x0056380001067983 */ /* 0x001ea80000300a00 */
[----:B------:R-:W4:Y:S01]  /*5c570*/  LDL.LU.64 R4, [R1+0x5630] ;  /* 0x0056300001047983 */ /* 0x000f220000300a00 */
[----:B---3--:R-:W-:-:S02]  /*5c580*/  F2FP.F16.E5M2.UNPACK_B R12, R12.H1 ;  /* 0x0000000cff0c723e */ /* 0x008fc400030004ff */
[----:B------:R-:W-:Y:S01]  /*5c590*/  F2FP.F16.E5M2.UNPACK_B R13, R13.H1 ;  /* 0x0000000dff0d723e */ /* 0x000fe200030004ff */
[----:B----4-:R-:W-:Y:S02]  /*5c5a0*/  IMAD R4, R4, 0x100, R0 ;  /* 0x0000010004047824 */ /* 0x010fe400078e0200 */
[----:B------:R-:W3:Y:S01]  /*5c5b0*/  LDL.LU R0, [R1+0x5628] ;  /* 0x0056280001007983 */ /* 0x000ee20000300800 */
[----:B------:R-:W-:Y:S02]  /*5c5c0*/  F2FP.F16.E5M2.UNPACK_B R10, R10.H1 ;  /* 0x0000000aff0a723e */ /* 0x000fe400030004ff */
[----:B------:R-:W-:Y:S01]  /*5c5d0*/  F2FP.F16.E5M2.UNPACK_B R11, R11.H1 ;  /* 0x0000000bff0b723e */ /* 0x000fe200030004ff */
[C---:B------:R-:W-:Y:S01]  /*5c5e0*/  HMMA.16816.F32 R20, R16.reuse, R12, R20 ;  /* 0x0000000c1014723c */ /* 0x040fe20000001814 */
[----:B---3--:R-:W-:Y:S02]  /*5c5f0*/  IMAD R5, R5, 0x100, R0 ;  /* 0x0000010005057824 */ /* 0x008fe400078e0200 */
[----:B------:R-:W3:Y:S04]  /*5c600*/  LDL.LU R0, [R1+0x5624] ;  /* 0x0056240001007983 */ /* 0x000ee80000300800 */
[----:B------:R-:W-:Y:S04]  /*5c610*/  STL.64 [R1+0x5540], R14 ;  /* 0x0055400e01007387 */ /* 0x000fe80000100a00 */
[----:B------:R0:W-:Y:S02]  /*5c620*/  STL.64 [R1+0x5538], R12 ;  /* 0x0055380c01007387 */ /* 0x0001e40000100a00 */
[----:B0-----:R-:W-:Y:S10]  /*5c630*/  HMMA.16816.F32 R12, R16, R10, R24 ;  /* 0x0000000a100c723c */ /* 0x001ff40000001818 */
[----:B------:R0:W-:Y:S04]  /*5c640*/  STL.64 [R1+0x530], R20 ;  /* 0x0005301401007387 */ /* 0x0001e80000100a00 */
[----:B------:R1:W-:Y:S04]  /*5c650*/  STL.64 [R1+0x538], R22 ;  /* 0x0005381601007387 */ /* 0x0003e80000100a00 */
[----:B0-----:R-:W4:Y:S05]  /*5c660*/  LDL.LU R20, [R1+0xa00] ;  /* 0x000a000001147983 */ /* 0x001f2a0000300800 */
[----:B------:R-:W-:Y:S04]  /*5c670*/  STL.64 [R1+0x7e0], R12 ;  /* 0x0007e00c01007387 */ /* 0x000fe80000100a00 */
[----:B------:R-:W-:Y:S04]  /*5c680*/  STL.64 [R1+0x7e8], R14 ;  /* 0x0007e80e01007387 */ /* 0x000fe80000100a00 */
[----:B------:R-:W4:Y:S04]  /*5c690*/  LDL.LU R21, [R1+0xa04] ;  /* 0x000a040001157983 */ /* 0x000f280000300800 */
[----:B-1----:R-:W2:Y:S04]  /*5c6a0*/  LDL.LU R22, [R1+0xa08] ;  /* 0x000a080001167983 */ /* 0x002ea80000300800 */
[----:B------:R-:W2:Y:S04]  /*5c6b0*/  LDL.LU R23, [R1+0xa0c] ;  /* 0x000a0c0001177983 */ /* 0x000ea80000300800 */
[----:B------:R-:W4:Y:S04]  /*5c6c0*/  LDL.LU R24, [R1+0xa20] ;  /* 0x000a200001187983 */ /* 0x000f280000300800 */
[----:B------:R-:W4:Y:S04]  /*5c6d0*/  LDL.LU R25, [R1+0xa24] ;  /* 0x000a240001197983 */ /* 0x000f280000300800 */
[----:B------:R-:W3:Y:S04]  /*5c6e0*/  LDL.LU R26, [R1+0xa28] ;  /* 0x000a2800011a7983 */ /* 0x000ee80000300800 */
[----:B------:R-:W3:Y:S04]  /*5c6f0*/  LDL.LU R27, [R1+0xa2c] ;  /* 0x000a2c00011b7983 */ /* 0x000ee80000300800 */
[----:B---3--:R0:W-:Y:S04]  /*5c700*/  STL.64 [R1+0x5580], R26 ;  /* 0x0055801a01007387 */ /* 0x0081e80000100a00 */
[----:B0-----:R-:W3:Y:S01]  /*5c710*/  LDL R26, [R1] ;  /* 0x00000000011a7983 */ /* 0x001ee20000100800 */
[----:B------:R-:W-:-:S03]  /*5c720*/  IMAD.MOV.U32 R27, RZ, RZ, R0 ;  /* 0x000000ffff1b7224 */ /* 0x000fc600078e0000 */
[----:B------:R-:W3:Y:S04]  /*5c730*/  LDL.LU R0, [R1+0x5620] ;  /* 0x0056200001007983 */ /* 0x000ee80000300800 */
[----:B----4-:R-:W-:Y:S04]  /*5c740*/  STL.64 [R1+0x5578], R24 ;  /* 0x0055781801007387 */ /* 0x010fe80000100a00 */
[----:B--2---:R-:W-:Y:S04]  /*5c750*/  STL.64 [R1+0x5560], R22 ;  /* 0x0055601601007387 */ /* 0x004fe80000100a00 */
[----:B------:R0:W-:Y:S04]  /*5c760*/  STL.64 [R1+0x5558], R20 ;  /* 0x0055581401007387 */ /* 0x0001e80000100a00 */
[----:B0-----:R-:W2:Y:S04]  /*5c770*/  LDL.LU R20, [R1+0xa10] ;  /* 0x000a100001147983 */ /* 0x001ea80000300800 */
[----:B------:R-:W2:Y:S04]  /*5c780*/  LDL.LU R21, [R1+0xa14] ;  /* 0x000a140001157983 */ /* 0x000ea80000300800 */
[----:B------:R-:W4:Y:S04]  /*5c790*/  LDL.LU R22, [R1+0xa18] ;  /* 0x000a180001167983 */ /* 0x000f280000300800 */
[----:B------:R-:W4:Y:S04]  /*5c7a0*/  LDL.LU R23, [R1+0xa1c] ;  /* 0x000a1c0001177983 */ /* 0x000f280000300800 */
[----:B------:R-:W2:Y:S01]  /*5c7b0*/  LDL.64 R24, [R1+0x8] ;  /* 0x0000080001187983 */ /* 0x000ea20000100a00 */
[----:B------:R-:W-:-:S02]  /*5c7c0*/  IMAD R6, R6, 0x100, R28 ;  /* 0x0000010006067824 */ /* 0x000fc400078e021c */
[----:B------:R-:W-:Y:S02]  /*5c7d0*/  IMAD R7, R7, 0x100, R29 ;  /* 0x0000010007077824 */ /* 0x000fe400078e021d */
        /* <DEDUP_REMOVED lines=14> */
[----:B0-----:R-:W3:Y:S04]  /*5c8c0*/  LDL R26, [R1+0x28] ;  /* 0x00002800011a7983 */ /* 0x001ee80000100800 */
[----:B--2---:R-:W-:Y:S04]  /*5c8d0*/  STL.64 [R1+0x55d0], R24 ;  /* 0x0055d01801007387 */ /* 0x004fe80000100a00 */
[----:B----4-:R-:W-:Y:S04]  /*5c8e0*/  STL.64 [R1+0x5590], R22 ;  /* 0x0055901601007387 */ /* 0x010fe80000100a00 */
[----:B------:R0:W-:Y:S04]  /*5c8f0*/  STL.64 [R1+0x5588], R20 ;  /* 0x0055881401007387 */ /* 0x0001e80000100a00 */
        /* <DEDUP_REMOVED lines=10> */
[----:B------:R-:W-:-:S03]  /*5c9a0*/  IMAD.MOV.U32 R27, RZ, RZ, R0 ;  /* 0x000000ffff1b7224 */ /* 0x000fc600078e0000 */
        /* <DEDUP_REMOVED lines=20> */
[----:B------:R-:W-:-:S02]  /*5caf0*/  F2FP.F16.E5M2.UNPACK_B R8, R8.H1 ;  /* 0x00000008ff08723e */ /* 0x000fc400030004ff */
[----:B------:R-:W-:Y:S01]  /*5cb00*/  F2FP.F16.E5M2.UNPACK_B R9, R9.H1 ;  /* 0x00000009ff09723e */ /* 0x000fe200030004ff */
[----:B----4-:R-:W-:Y:S04]  /*5cb10*/  STL.64 [R1+0x5618], R22 ;  /* 0x0056181601007387 */ /* 0x010fe80000100a00 */
[----:B--2---:R0:W-:Y:S04]  /*5cb20*/  STL.64 [R1+0x5610], R20 ;  /* 0x0056101401007387 */ /* 0x0041e80000100a00 */
[----:B0-----:R-:W2:Y:S04]  /*5cb30*/  LDL.LU R20, [R1+0xac0] ;  /* 0x000ac00001147983 */ /* 0x001ea80000300800 */
[----:B------:R-:W2:Y:S04]  /*5cb40*/  LDL.LU R21, [R1+0xac4] ;  /* 0x000ac40001157983 */ /* 0x000ea80000300800 */
[----:B------:R-:W2:Y:S04]  /*5cb50*/  LDL.LU R22, [R1+0xac8] ;  /* 0x000ac80001167983 */ /* 0x000ea80000300800 */
[----:B------:R-:W2:Y:S04]  /*5cb60*/  LDL.LU R23, [R1+0xacc] ;  /* 0x000acc0001177983 */ /* 0x000ea80000300800 */
[----:B------:R-:W4:Y:S04]  /*5cb70*/  LDL.LU R12, [R1+0x9f0] ;  /* 0x0009f000010c7983 */ /* 0x000f280000300800 */
[----:B------:R-:W4:Y:S01]  /*5cb80*/  LDL.LU R13, [R1+0x9f4] ;  /* 0x0009f400010d7983 */ /* 0x000f220000300800 */
[----:B---3--:R-:W-:-:S03]  /*5cb90*/  F2FP.F16.E5M2.UNPACK_B R24, R25.H1 ;  /* 0x00000019ff18723e */ /* 0x008fc600030004ff */
[----:B------:R-:W4:Y:S01]  /*5cba0*/  LDL.LU R14, [R1+0x9f8] ;  /* 0x0009f800010e7983 */ /* 0x000f220000300800 */
[----:B------:R-:W-:-:S03]  /*5cbb0*/  F2FP.F16.E5M2.UNPACK_B R25, R0.H1 ;  /* 0x00000000ff19723e */ /* 0x000fc600030004ff */
[----:B------:R-:W4:Y:S04]  /*5cbc0*/  LDL.LU R15, [R1+0x9fc] ;  /* 0x0009fc00010f7983 */ /* 0x000f280000300800 */
[----:B------:R-:W-:Y:S04]  /*5cbd0*/  STL [R1+0x5514], R10 ;  /* 0x0055140a01007387 */ /* 0x000fe80000100800 */
[----:B------:R-:W-:Y:S04]  /*5cbe0*/  STL [R1+0x5510], R11 ;  /* 0x0055100b01007387 */ /* 0x000fe80000100800 */
        /* <DEDUP_REMOVED lines=373> */
[----:B------:R-:W3:Y:S01]  /*5e340*/  LDL.LU R11, [R1+0x5400] ;  /* 0x00540000010b7983 */ /* 0x000ee20000300800 */
[----:B----4-:R-:W-:-:S03]  /*5e350*/  IMAD R5, R5, 0x100, R28 ;  /* 0x0000010005057824 */ /* 0x010fc600078e021c */
[----:B------:R-:W-:Y:S01]  /*5e360*/  STL [R1+0x531c], R10 ;  /* 0x00531c0a01007387 */ /* 0x000fe20000100800 */
[----:B------:R-:W-:Y:S02]  /*5e370*/  F2FP.F16.E5M2.UNPACK_B R4, R4 ;  /* 0x00000004ff04723e */ /* 0x000fe400020004ff */
[----:B------:R-:W-:Y:S01]  /*5e380*/  F2FP.F16.E5M2.UNPACK_B R5, R5 ;  /* 0x00000005ff05723e */ /* 0x000fe200020004ff */
[----:B---3--:R-:W-:Y:S06]  /*5e390*/  HMMA.16816.F32 R12, R16, R10, R12 ;  /* 0x0000000a100c723c */ /* 0x008fec000000180c */
[----:B------:R-:W-:-:S15]  /*5e3a0*/  STL [R1+0x5318], R11 ;  /* 0x0053180b01007387 */ /* 0x000fde0000100800 */
[----:B------:R-:W-:-:S02]  /*5e3b0*/  NOP ;  /* 0x0000000000007918 */ /* 0x000fc40000000000 */
[----:B------:R-:W-:Y:S04]  /*5e3c0*/  STL.64 [R1+0x850], R12 ;  /* 0x0008500c01007387 */ /* 0x000fe80000100a00 */
[----:B------:R0:W-:Y:S04]  /*5e3d0*/  STL.64 [R1+0x858], R14 ;  /* 0x0008580e01007387 */ /* 0x0001e80000100a00 */
[----:B------:R-:W-:Y:S04]  /*5e3e0*/  STL.64 [R1+0x53e8], R4 ;  /* 0x0053e80401007387 */ /* 0x000fe80000100a00 */
[----:B------:R-:W-:Y:S04]  /*5e3f0*/  STL [R1+0x5324], R8 ;  /* 0x0053240801007387 */ /* 0x000fe80000100800 */
[----:B------:R1:W-:Y:S01]  /*5e400*/  STL [R1+0x5320], R9 ;  /* 0x0053200901007387 */ /* 0x0003e20000100800 */
[C---:B0-----:R-:W-:Y:S06]  /*5e410*/  HMMA.16816.F32 R12, R16.reuse, R8, R20 ;  /* 0x00000008100c723c */ /* 0x041fec0000001814 */
[----:B-1----:R-:W-:-:S15]  /*5e420*/  HMMA.16816.F32 R8, R16, R2, R24 ;  /* 0x000000021008723c */ /* 0x002fde0000001818 */
[----:B------:R-:W-:-:S02]  /*5e430*/  NOP ;  /* 0x0000000000007918 */ /* 0x000fc40000000000 */
        /* <DEDUP_REMOVED lines=40> */
[----:B------:R-:W3:Y:S01]  /*5e6c0*/  LDL.LU R23, [R1+0x80c] ;  /* 0x00080c0001177983 */ /* 0x000ee20000300800 */
[----:B------:R-:W-:-:S03]  /*5e6d0*/  IMAD R6, R6, 0x100, R29 ;  /* 0x0000010006067824 */ /* 0x000fc600078e021d */
[----:B---3--:R-:W-:Y:S04]  /*5e6e0*/  STL.64 [R1+0x53f8], R22 ;  /* 0x0053f81601007387 */ /* 0x008fe80000100a00 */
[----:B--2---:R0:W-:Y:S04]  /*5e6f0*/  STL.64 [R1+0x53f0], R20 ;  /* 0x0053f01401007387 */ /* 0x0041e80000100a00 */
[----:B0-----:R-:W4:Y:S04]  /*5e700*/  LDL.LU R20, [R1+0x810] ;  /* 0x0008100001147983 */ /* 0x001f280000300800 */
[----:B------:R-:W4:Y:S04]  /*5e710*/  LDL.LU R21, [R1+0x814] ;  /* 0x0008140001157983 */ /* 0x000f280000300800 */
[----:B------:R-:W4:Y:S04]  /*5e720*/  LDL.LU R22, [R1+0x818] ;  /* 0x0008180001167983 */ /* 0x000f280000300800 */
[----:B------:R-:W4:Y:S04]  /*5e730*/  LDL.LU R23, [R1+0x81c] ;  /* 0x00081c0001177983 */ /* 0x000f280000300800 */
[----:B------:R-:W2:Y:S04]  /*5e740*/  LDL.64 R8, [R1+0x18] ;  /* 0x0000180001087983 */ /* 0x000ea80000100a00 */
        /* <DEDUP_REMOVED lines=15> */
[----:B------:R-:W-:Y:S01]  /*5e840*/  HMMA.16816.F32 R16, R16, R4, R20 ;  /* 0x000000041010723c */ /* 0x000fe20000001814 */
[----:B------:R-:W-:-:S05]  /*5e850*/  IMAD R7, R0, 0x100, R7 ;  /* 0x0000010000077824 */ /* 0x000fca00078e0207 */
[----:B------:R-:W-:Y:S02]  /*5e860*/  IMAD.MOV.U32 R10, RZ, RZ, R4 ;  /* 0x000000ffff0a7224 */ /* 0x000fe400078e0004 */
[----:B------:R-:W-:Y:S01]  /*5e870*/  IMAD.MOV.U32 R0, RZ, RZ, R5 ;  /* 0x000000ffff007224 */ /* 0x000fe200078e0005 */
        /* <DEDUP_REMOVED lines=9> */
[----:B------:R-:W2:Y:S04]  /*5e910*/  LDL.LU.64 R22, [R1+0x53f8] ;  /* 0x0053f80001167983 */ /* 0x000ea80000300a00 */
[----:B------:R-:W2:Y:S04]  /*5e920*/  LDL.LU.64 R20, [R1+0x53f0] ;  /* 0x0053f00001147983 */ /* 0x000ea80000300a00 */
[----:B------:R-:W-:Y:S04]  /*5e930*/  STL.64 [R1+0x810], R16 ;  /* 0x0008101001007387 */ /* 0x000fe80000100a00 */
[----:B------:R0:W-:Y:S04]  /*5e940*/  STL.64 [R1+0x818], R18 ;  /* 0x0008181201007387 */ /* 0x0001e80000100a00 */
[----:B------:R-:W2:Y:S04]  /*5e950*/  LDL.LU.64 R4, [R1+0x53e8] ;  /* 0x0053e80001047983 */ /* 0x000ea80000300a00 */
[----:B0-----:R-:W2:Y:S01]  /*5e960*/  LDL.64 R18, [R1+0x28] ;  /* 0x0000280001127983 */ /* 0x001ea20000100a00 */
[----:B------:R-:W-:-:S02]  /*5e970*/  F2FP.F16.E5M2.UNPACK_B R6, R6 ;  /* 0x00000006ff06723e */ /* 0x000fc400020004ff */
[----:B------:R-:W-:Y:S01]  /*5e980*/  F2FP.F16.E5M2.UNPACK_B R7, R7 ;  /* 0x00000007ff07723e */ /* 0x000fe200020004ff */
[----:B------:R-:W-:Y:S06]  /*5e990*/  STL [R1+0x5330], R10 ;  /* 0x0053300a01007387 */ /* 0x000fec0000100800 */
        /* <DEDUP_REMOVED lines=17> */
[----:B------:R-:W4:Y:S01]  /*5eab0*/  LDL.LU.64 R20, [R1+0x53b8] ;  /* 0x0053b80001147983 */ /* 0x000f220000300a00 */
[----:B------:R-:W-:-:S02]  /*5eac0*/  IMAD.MOV.U32 R16, RZ, RZ, R18 ;  /* 0x000000ffff107224 */ /* 0x000fc400078e0012 */
[----:B------:R-:W-:Y:S02]  /*5ead0*/  IMAD.MOV.U32 R11, RZ, RZ, R19 ;  /* 0x000000ffff0b7224 */ /* 0x000fe400078e0013 */
[----:B------:R-:W-:Y:S02]  /*5eae0*/  IMAD.MOV.U32 R18, RZ, RZ, R8 ;  /* 0x000000ffff127224 */ /* 0x000fe400078e0008 */
[----:B------:R-:W-:Y:S01]  /*5eaf0*/  IMAD.MOV.U32 R19, RZ, RZ, R3 ;  /* 0x000000ffff137224 */ /* 0x000fe200078e0003 */
[----:B----4-:R-:W-:Y:S06]  /*5eb00*/  HMMA.16816.F32 R24, R4, R20, R24 ;  /* 0x000000140418723c */ /* 0x010fec0000001818 */
[----:B------:R-:W-:-:S02]  /*5eb10*/  IMAD.MOV.U32 R3, RZ, RZ, R20 ;  /* 0x000000ffff037224 */ /* 0x000fc400078e0014 */
[----:B------:R-:W-:-:S15]  /*5eb20*/  IMAD.MOV.U32 R8, RZ, RZ, R21 ;  /* 0x000000ffff087224 */ /* 0x000fde00078e0015 */
[----:B------:R-:W-:Y:S04]  /*5eb30*/  STL.64 [R1+0x7c0], R24 ;  /* 0x0007c01801007387 */ /* 0x000fe80000100a00 */
[----:B------:R0:W-:Y:S04]  /*5eb40*/  STL.64 [R1+0x7c8], R26 ;  /* 0x0007c81a01007387 */ /* 0x0001e80000100a00 */
[----:B0-----:R-:W4:Y:S04]  /*5eb50*/  LDL.LU.64 R26, [R1+0x53b0] ;  /* 0x0053b000011a7983 */ /* 0x001f280000300a00 */
[----:B------:R-:W4:Y:S04]  /*5eb60*/  LDL.LU.64 R24, [R1+0x53a8] ;  /* 0x0053a80001187983 */ /* 0x000f280000300a00 */
[----:B------:R-:W2:Y:S01]  /*5eb70*/  LDL.LU.64 R20, [R1+0x53a0] ;  /* 0x0053a00001147983 */ /* 0x000ea20000300a00 */
[----:B------:R-:W-:-:S02]  /*5eb80*/  IMAD.MOV.U32 R17, RZ, RZ, R9 ;  /* 0x000000ffff117224 */ /* 0x000fc400078e0009 */
        /* <DEDUP_REMOVED lines=9> */
[----:B------:R-:W4:Y:S02]  /*5ec20*/  LDL.LU.64 R28, [R1+0x5388] ;  /* 0x00538800011c7983 */ /* 0x000f240000300a00 */
[----:B----4-:R-:W-:-:S15]  /*5ec30*/  HMMA.16816.F32 R24, R4, R28, R24 ;  /* 0x0000001c0418723c */ /* 0x010fde0000001818 */
        /* <DEDUP_REMOVED lines=16> */
[----:B------:R-:W2:Y:S04]  /*5ed40*/  LDL.LU.64 R20, [R1+0x5358] ;  /* 0x0053580001147983 */ /* 0x000ea80000300a00 */
[----:B------:R-:W-:Y:S04]  /*5ed50*/  STL.64 [R1+0x5260], R26 ;  /* 0x0052601a01007387 */ /* 0x000fe80000100a00 */
[----:B------:R0:W-:Y:S04]  /*5ed60*/  STL.64 [R1+0x5258], R24 ;  /* 0x0052581801007387 */ /* 0x0001e80000100a00 */
[----:B0-----:R-:W4:Y:S04]  /*5ed70*/  LDL.LU R24, [R1+0x720] ;  /* 0x0007200001187983 */ /* 0x001f280000300800 */
[----:B------:R-:W4:Y:S04]  /*5ed80*/  LDL.LU R25, [R1+0x724] ;  /* 0x0007240001197983 */ /* 0x000f280000300800 */
[----:B------:R-:W4:Y:S04]  /*5ed90*/  LDL.LU R26, [R1+0x728] ;  /* 0x00072800011a7983 */ /* 0x000f280000300800 */
[----:B------:R-:W4:Y:S01]  /*5eda0*/  LDL.LU R27, [R1+0x72c] ;  /* 0x00072c00011b7983 */ /* 0x000f220000300800 */
        /* <DEDUP_REMOVED lines=145> */
[----:B------:R-:W-:Y:S02]  /*5f6c0*/  F2FP.F16.E5M2.UNPACK_B R16, R16 ;  /* 0x00000010ff10723e */ /* 0x000fe400020004ff */
[----:B------:R-:W-:Y:S01]  /*5f6d0*/  F2FP.F16.E5M2.UNPACK_B R17, R17 ;  /* 0x00000011ff11723e */ /* 0x000fe200020004ff */
[----:B----4-:R-:W-:Y:S01]  /*5f6e0*/  HMMA.16816.F32 R4, R4, R24, R20 ;  /* 0x000000180404723c */ /* 0x010fe20000001814 */
        /* <DEDUP_REMOVED lines=154> */
[----:B0-----:R-:W2:Y:S01]  /*60090*/  LDL.LU.64 R26, [R1+0x51e0] ;  /* 0x0051e000011a7983 */ /* 0x001ea20000300a00 */
[----:B------:R-:W-:Y:S03]  /*600a0*/  HMMA.16816.F32 R12, R16, R2, R12 ;  /* 0x00000002100c723c */ /* 0x000fe6000000180c */
[----:B------:R-:W-:Y:S04]  /*600b0*/  STL.64 [R1+0x50f8], R10 ;  /* 0x0050f80a01007387 */ /* 0x000fe80000100a00 */
[----:B------:R-:W-:Y:S01]  /*600c0*/  STL.64 [R1+0x50f0], R8 ;  /* 0x0050f00801007387 */ /* 0x000fe20000100a00 */
[----:B------:R-:W-:-:S15]  /*600d0*/  IMAD R7, R0, 0x100, R7 ;  /* 0x0000010000077824 */ /* 0x000fde00078e0207 */
[----:B------:R0:W-:Y:S04]  /*600e0*/  STL.64 [R1+0x540], R12 ;  /* 0x0005400c01007387 */ /* 0x0001e80000100a00 */
[----:B------:R1:W-:Y:S04]  /*600f0*/  STL.64 [R1+0x548], R14 ;  /* 0x0005480e01007387 */ /* 0x0003e80000100a00 */
[----:B0-----:R-:W3:Y:S01]  /*60100*/  LDL.LU R12, [R1+0x250] ;  /* 0x00025000010c7983 */ /* 0x001ee20000300800 */
[----:B--2---:R-:W-:Y:S06]  /*60110*/  HMMA.16816.F32 R8, R16, R26, R20 ;  /* 0x0000001a1008723c */ /* 0x004fec0000001814 */
[----:B------:R-:W-:-:S15]  /*60120*/  IMAD.MOV.U32 R0, RZ, RZ, R27 ;  /* 0x000000ffff007224 */ /* 0x000fde00078e001b */
[----:B------:R-:W-:-:S02]  /*60130*/  NOP ;  /* 0x0000000000007918 */ /* 0x000fc40000000000 */
[----:B------:R-:W-:Y:S04]  /*60140*/  STL.64 [R1+0x510], R8 ;  /* 0x0005100801007387 */ /* 0x000fe80000100a00 */
[----:B------:R-:W-:Y:S04]  /*60150*/  STL.64 [R1+0x518], R10 ;  /* 0x0005180a01007387 */ /* 0x000fe80000100a00 */
[----:B------:R-:W3:Y:S04]  /*60160*/  LDL.LU R13, [R1+0x254] ;  /* 0x00025400010d7983 */ /* 0x000ee80000300800 */
[----:B-1----:R-:W2:Y:S04]  /*60170*/  LDL.LU R14, [R1+0x258] ;  /* 0x00025800010e7983 */ /* 0x002ea80000300800 */
        /* <DEDUP_REMOVED lines=185> */
[----:B------:R-:W-:Y:S01]  /*60d10*/  STL [R1+0x5000], R11 ;  /* 0x0050000b01007387 */ /* 0x000fe20000100800 */
[----:B------:R-:W-:-:S02]  /*60d20*/  F2FP.F16.E5M2.UNPACK_B R16, R16 ;  /* 0x00000010ff10723e */ /* 0x000fc400020004ff */
[----:B------:R-:W-:-:S10]  /*60d30*/  F2FP.F16.E5M2.UNPACK_B R17, R17 ;  /* 0x00000011ff11723e */ /* 0x000fd400020004ff */
[----:B------:R-:W-:Y:S04]  /*60d40*/  STL.64 [R1+0x400], R12 ;  /* 0x0004000c01007387 */ /* 0x000fe80000100a00 */
[----:B------:R3:W-:Y:S02]  /*60d50*/  STL.64 [R1+0x408], R14 ;  /* 0x0004080e01007387 */ /* 0x0007e40000100a00 */
[----:B---3--:R-:W-:Y:S02]  /*60d60*/  HMMA.16816.F32 R12, R4, R8, R24 ;  /* 0x00000008040c723c */ /* 0x008fe40000001818 */
[----:B------:R-:W-:Y:S04]  /*60d70*/  STL.64 [R1+0x50c0], R16 ;  /* 0x0050c01001007387 */ /* 0x000fe80000100a00 */
[----:B------:R-:W2:-:S15]  /*60d80*/  LDL.LU R20, [R1+0x190] ;  /* 0x0001900001147983 */ /* 0x000e9e0000300800 */
[----:B------:R-:W-:-:S02]  /*60d90*/  NOP ;  /* 0x0000000000007918 */ /* 0x000fc40000000000 */
        /* <DEDUP_REMOVED lines=18> */
[----:B------:R-:W3:Y:S04]  /*60ec0*/  LDL.LU.64 R10, [R1+0x10] ;  /* 0x00001000010a7983 */ /* 0x000ee80000300a00 */
[----:B0-----:R-:W4:Y:S04]  /*60ed0*/  LDL.LU.64 R20, [R1+0x8] ;  /* 0x0000080001147983 */ /* 0x001f280000300a00 */
        /* <DEDUP_REMOVED lines=12> */
[----:B------:R-:W3:Y:S01]  /*60fa0*/  LDL R16, [R1+0x20] ;  /* 0x0000200001107983 */ /* 0x000ee20000100800 */
[----:B------:R-:W-:-:S03]  /*60fb0*/  IMAD.MOV.U32 R17, RZ, RZ, R0 ;  /* 0x000000ffff117224 */ /* 0x000fc600078e0000 */
        /* <DEDUP_REMOVED lines=13> */
[----:B------:R-:W-:-:S02]  /*61090*/  IMAD R18, R18, 0x100, R28 ;  /* 0x0000010012127824 */ /* 0x000fc400078e021c */
[----:B------:R-:W-:Y:S01]  /*610a0*/  IMAD R19, R19, 0x100, R29 ;  /* 0x0000010013137824 */ /* 0x000fe200078e021d */
[----:B----4-:R-:W-:Y:S04]  /*610b0*/  STL.64 [R1+0x50e0], R22 ;  /* 0x0050e01601007387 */ /* 0x010fe80000100a00 */
[----:B--2---:R0:W-:Y:S04]  /*610c0*/  STL.64 [R1+0x50d8], R20 ;  /* 0x0050d81401007387 */ /* 0x0041e80000100a00 */
[----:B0-----:R-:W2:Y:S04]  /*610d0*/  LDL.LU R20, [R1+0x2c0] ;  /* 0x0002c00001147983 */ /* 0x001ea80000300800 */
[----:B------:R-:W2:Y:S04]  /*610e0*/  LDL.LU R21, [R1+0x2c4] ;  /* 0x0002c40001157983 */ /* 0x000ea80000300800 */
[----:B------:R-:W2:Y:S04]  /*610f0*/  LDL.LU R22, [R1+0x2c8] ;  /* 0x0002c80001167983 */ /* 0x000ea80000300800 */
[----:B------:R-:W2:Y:S04]  /*61100*/  LDL.LU R23, [R1+0x2cc] ;  /* 0x0002cc0001177983 */ /* 0x000ea80000300800 */
[----:B------:R-:W4:Y:S04]  /*61110*/  LDL.LU.64 R28, [R1] ;  /* 0x00000000011c7983 */ /* 0x000f280000300a00 */
[----:B------:R-:W3:Y:S04]  /*61120*/  LDL.LU R24, [R1+0x1b0] ;  /* 0x0001b00001187983 */ /* 0x000ee80000300800 */
        /* <DEDUP_REMOVED lines=13> */
[C---:B------:R-:W-:Y:S03]  /*61200*/  HMMA.16816.F32 R20, R4.reuse, R2, R20 ;  /* 0x000000020414723c */ /* 0x040fe60000001814 */
[----:B----4-:R-:W-:Y:S04]  /*61210*/  STL.64 [R1+0x5028], R14 ;  /* 0x0050280e01007387 */ /* 0x010fe80000100a00 */
[----:B---3--:R0:W-:Y:S04]  /*61220*/  STL.64 [R1+0x5020], R12 ;  /* 0x0050200c01007387 */ /* 0x0081e80000100a00 */
[----:B0-----:R-:W3:Y:S04]  /*61230*/  LDL.LU R12, [R1+0x180] ;  /* 0x00018000010c7983 */ /* 0x001ee80000300800 */
[----:B------:R-:W3:Y:S04]  /*61240*/  LDL.LU R13, [R1+0x184] ;  /* 0x00018400010d7983 */ /* 0x000ee80000300800 */
[----:B------:R-:W3:Y:S04]  /*61250*/  LDL.LU R14, [R1+0x188] ;  /* 0x00018800010e7983 */ /* 0x000ee80000300800 */
[----:B------:R-:W-:Y:S04]  /*61260*/  STL [R1+0x5008], R8 ;  /* 0x0050080801007387 */ /* 0x000fe80000100800 */
[----:B------:R0:W-:Y:S04]  /*61270*/  STL [R1+0x4fe8], R9 ;  /* 0x004fe80901007387 */ /* 0x0001e80000100800 */
[----:B0-----:R-:W4:Y:S04]  /*61280*/  LDL.LU.64 R8, [R1+0x18] ;  /* 0x0000180001087983 */ /* 0x001f280000300a00 */
[----:B------:R-:W-:Y:S04]  /*61290*/  STL.64 [R1+0x3e0], R20 ;  /* 0x0003e01401007387 */ /* 0x000fe80000100a00 */
[----:B------:R0:W-:Y:S04]  /*612a0*/  STL.64 [R1+0x3e8], R22 ;  /* 0x0003e81601007387 */ /* 0x0001e80000100a00 */
[----:B0-----:R-:W2:Y:S04]  /*612b0*/  LDL.LU.64 R22, [R1+0x50e0] ;  /* 0x0050e00001167983 */ /* 0x001ea80000300a00 */
[----:B------:R-:W2:Y:S04]  /*612c0*/  LDL.LU.64 R20, [R1+0x50d8] ;  /* 0x0050d80001147983 */ /* 0x000ea80000300a00 */
[----:B------:R-:W-:Y:S01]  /*612d0*/  STL [R1+0x500c], R3 ;  /* 0x00500c0301007387 */ /* 0x000fe20000100800 */
[----:B--2---:R-:W-:Y:S03]  /*612e0*/  HMMA.16816.F32 R4, R4, R16, R20 ;  /* 0x000000100404723c */ /* 0x004fe60000001814 */
[----:B------:R-:W2:Y:S04]  /*612f0*/  LDL.LU.64 R22, [R1+0x50d0] ;  /* 0x0050d00001167983 */ /* 0x000ea80000300a00 */
[----:B------:R-:W2:Y:S04]  /*61300*/  LDL.LU.64 R20, [R1+0x50c8] ;  /* 0x0050c80001147983 */ /* 0x000ea80000300a00 */
[----:B------:R-:W2:-:S12]  /*61310*/  LDL.LU.64 R16, [R1+0x50c0] ;  /* 0x0050c00001107983 */ /* 0x000e980000300a00 */
[----:B------:R-:W-:Y:S04]  /*61320*/  STL.64 [R1+0x3c0], R4 ;  /* 0x0003c00401007387 */ /* 0x000fe80000100a00 */
[----:B------:R0:W-:Y:S04]  /*61330*/  STL.64 [R1+0x3c8], R6 ;  /* 0x0003c80601007387 */ /* 0x0001e80000100a00 */
[----:B0-----:R-:W2:Y:S01]  /*61340*/  LDL.LU.64 R6, [R1+0x28] ;  /* 0x0000280001067983 */ /* 0x001ea20000300a00 */
[----:B------:R-:W-:Y:S02]  /*61350*/  F2FP.F16.E5M2.UNPACK_B R18, R18 ;  /* 0x00000012ff12723e */ /* 0x000fe400020004ff */
[----:B------:R-:W-:-:S07]  /*61360*/  F2FP.F16.E5M2.UNPACK_B R19, R19 ;  /* 0x00000013ff13723e */ /* 0x000fce00020004ff */
        /* <DEDUP_REMOVED lines=89> */
[----:B------:R-:W-:Y:S04]  /*61900*/  STL.64 [R1+0x4f20], R14 ;  /* 0x004f200e01007387 */ /* 0x000fe80000100a00 */
[----:B------:R0:W-:-:S15]  /*61910*/  STL.64 [R1+0x4f18], R12 ;  /* 0x004f180c01007387 */ /* 0x0001de0000100a00 */
[----:B------:R-:W-:-:S02]  /*61920*/  NOP ;  /* 0x0000000000007918 */ /* 0x000fc40000000000 */
[----:B------:R-:W-:Y:S04]  /*61930*/  STL.64 [R1+0x280], R20 ;  /* 0x0002801401007387 */ /* 0x000fe80000100a00 */
[----:B------:R-:W-:Y:S04]  /*61940*/  STL.64 [R1+0x288], R22 ;  /* 0x0002881601007387 */ /* 0x000fe80000100a00 */
[----:B0-----:R-:W2:Y:S04]  /*61950*/  LDL.LU R12, [R1+0xb0] ;  /* 0x0000b000010c7983 */ /* 0x001ea80000300800 */
[----:B------:R-:W2:Y:S04]  /*61960*/  LDL.LU R13, [R1+0xb4] ;  /* 0x0000b400010d7983 */ /* 0x000ea80000300800 */
[----:B------:R-:W3:Y:S04]  /*61970*/  LDL.LU R14, [R1+0xb8] ;  /* 0x0000b800010e7983 */ /* 0x000ee80000300800 */
[----:B------:R-:W3:Y:S01]  /*61980*/  LDL.LU R15, [R1+0xbc] ;  /* 0x0000bc00010f7983 */ /* 0x000ee20000300800 */
[----:B------:R-:W-:-:S02]  /*61990*/  IMAD.MOV.U32 R26, RZ, RZ, R3 ;  /* 0x000000ffff1a7224 */ /* 0x000fc400078e0003 */
[----:B------:R-:W-:Y:S02]  /*619a0*/  IMAD.MOV.U32 R27, RZ, RZ, R8 ;  /* 0x000000ffff1b7224 */ /* 0x000fe400078e0008 */
[----:B------:R-:W-:Y:S02]  /*619b0*/  IMAD.MOV.U32 R24, RZ, RZ, R11 ;  /* 0x000000ffff187224 */ /* 0x000fe400078e000b */
[----:B------:R-:W-:Y:S01]  /*619c0*/  IMAD.MOV.U32 R25, RZ, RZ, R10 ;  /* 0x000000ffff197224 */ /* 0x000fe200078e000a */
[----:B---3--:R-:W-:Y:S04]  /*619d0*/  STL.64 [R1+0x4f60], R14 ;  /* 0x004f600e01007387 */ /* 0x008fe80000100a00 */
[----:B--2---:R0:W-:Y:S04]  /*619e0*/  STL.64 [R1+0x4f58], R12 ;  /* 0x004f580c01007387 */ /* 0x0041e80000100a00 */
[----:B------:R-:W2:Y:S04]  /*619f0*/  LDL.LU R3, [R1+0x500c] ;  /* 0x00500c0001037983 */ /* 0x000ea80000300800 */
[----:B------:R-:W3:Y:S04]  /*61a00*/  LDL.LU R8, [R1+0x5008] ;  /* 0x0050080001087983 */ /* 0x000ee80000300800 */
[----:B------:R1:W-:Y:S04]  /*61a10*/  STL.64 [R1+0x4f70], R26 ;  /* 0x004f701a01007387 */ /* 0x0003e80000100a00 */
[----:B------:R-:W-:Y:S04]  /*61a20*/  STL.64 [R1+0x4f68], R24 ;  /* 0x004f681801007387 */ /* 0x000fe80000100a00 */
[----:B0-----:R-:W4:Y:S04]  /*61a30*/  LDL.LU R12, [R1+0xf0] ;  /* 0x0000f000010c7983 */ /* 0x001f280000300800 */
[----:B------:R-:W4:Y:S04]  /*61a40*/  LDL.LU R13, [R1+0xf4] ;  /* 0x0000f400010d7983 */ /* 0x000f280000300800 */
[----:B------:R-:W2:Y:S04]  /*61a50*/  LDL.LU R14, [R1+0xf8] ;  /* 0x0000f800010e7983 */ /* 0x000ea80000300800 */
[----:B------:R-:W2:Y:S01]  /*61a60*/  LDL.LU R15, [R1+0xfc] ;  /* 0x0000fc00010f7983 */ /* 0x000ea20000300800 */
[----:B-1----:R-:W-:-:S02]  /*61a70*/  IMAD.MOV.U32 R26, RZ, RZ, R9 ;  /* 0x000000ffff1a7224 */ /* 0x002fc400078e0009 */
[----:B------:R-:W-:Y:S01]  /*61a80*/  IMAD.MOV.U32 R27, RZ, RZ, R7 ;  /* 0x000000ffff1b7224 */ /* 0x000fe200078e0007 */
[----:B--2---:R-:W-:Y:S04]  /*61a90*/  STL.64 [R1+0x4f80], R14 ;  /* 0x004f800e01007387 */ /* 0x004fe80000100a00 */
[----:B----4-:R0:W-:Y:S04]  /*61aa0*/  STL.64 [R1+0x4f78], R12 ;  /* 0x004f780c01007387 */ /* 0x0101e80000100a00 */
        /* <DEDUP_REMOVED lines=8> */
[----:B--2---:R-:W-:Y:S04]  /*61b30*/  STL.64 [R1+0x4f90], R12 ;  /* 0x004f900c01007387 */ /* 0x004fe80000100a00 */
[----:B------:R0:W-:Y:S04]  /*61b40*/  STL.64 [R1+0x4fa0], R24 ;  /* 0x004fa01801007387 */ /* 0x0001e80000100a00 */
[----:B0-----:R-:W2:Y:S04]  /*61b50*/  LDL.LU.64 R24, [R1+0x20] ;  /* 0x0000200001187983 */ /* 0x001ea80000300a00 */
[----:B------:R-:W4:Y:S04]  /*61b60*/  LDL.LU R12, [R1+0x110] ;  /* 0x00011000010c7983 */ /* 0x000f280000300800 */
[----:B------:R-:W4:Y:S04]  /*61b70*/  LDL.LU R13, [R1+0x114] ;  /* 0x00011400010d7983 */ /* 0x000f280000300800 */
[----:B------:R-:W3:Y:S04]  /*61b80*/  LDL.LU R14, [R1+0x118] ;  /* 0x00011800010e7983 */ /* 0x000ee80000300800 */
[----:B------:R-:W3:Y:S01]  /*61b90*/  LDL.LU R15, [R1+0x11c] ;  /* 0x00011c00010f7983 */ /* 0x000ee20000300800 */
[----:B------:R-:W-:-:S02]  /*61ba0*/  IMAD.MOV.U32 R26, RZ, RZ, R4 ;  /* 0x000000ffff1a7224 */ /* 0x000fc400078e0004 */
[----:B------:R-:W-:Y:S01]  /*61bb0*/  IMAD.MOV.U32 R27, RZ, RZ, R0 ;  /* 0x000000ffff1b7224 */ /* 0x000fe200078e0000 */
[----:B---3--:R-:W-:Y:S04]  /*61bc0*/  STL.64 [R1+0x4fb0], R14 ;  /* 0x004fb00e01007387 */ /* 0x008fe80000100a00 */
[----:B----4-:R-:W-:Y:S04]  /*61bd0*/  STL.64 [R1+0x4fa8], R12 ;  /* 0x004fa80c01007387 */ /* 0x010fe80000100a00 */
        /* <DEDUP_REMOVED lines=8> */
[----:B------:R-:W-:Y:S04]  /*61c60*/  STL.64 [R1+0x4fd0], R26 ;  /* 0x004fd01a01007387 */ /* 0x000fe80000100a00 */
        /* <DEDUP_REMOVED lines=21> */
[----:B------:R-:W-:-:S02]  /*61dc0*/  IMAD R4, R4, 0x100, R10 ;  /* 0x0000010004047824 */ /* 0x000fc400078e020a */
[----:B----4-:R-:W-:Y:S01]  /*61dd0*/  IMAD R5, R5, 0x100, R11 ;  /* 0x0000010005057824 */ /* 0x010fe200078e020b */
        /* <DEDUP_REMOVED lines=11> */
[----:B------:R-:W4:Y:S01]  /*61e90*/  LDL.LU R11, [R1+0x5000] ;  /* 0x00500000010b7983 */ /* 0x000f220000300800 */
[----:B------:R-:W-:Y:S01]  /*61ea0*/  IMAD R6, R6, 0x100, R9 ;  /* 0x0000010006067824 */ /* 0x000fe200078e0209 */
[----:B----4-:R-:W-:-:S15]  /*61eb0*/  HMMA.16816.F32 R24, R16, R10, R24 ;  /* 0x0000000a1018723c */ /* 0x010fde0000001818 */
[----:B------:R-:W-:-:S08]  /*61ec0*/  NOP ;  /* 0x0000000000007918 */ /* 0x000fd00000000000 */
[----:B------:R-:W-:Y:S04]  /*61ed0*/  STL.64 [R1+0x270], R24 ;  /* 0x0002701801007387 */ /* 0x000fe80000100a00 */
[----:B------:R0:W-:Y:S04]  /*61ee0*/  STL.64 [R1+0x278], R26 ;  /* 0x0002781a01007387 */ /* 0x0001e80000100a00 */
[----:B0-----:R-:W4:Y:S04]  /*61ef0*/  LDL.LU.64 R26, [R1+0x4ff8] ;  /* 0x004ff800011a7983 */ /* 0x001f280000300a00 */
[----:B------:R-:W4:Y:S04]  /*61f00*/  LDL.LU.64 R24, [R1+0x4ff0] ;  /* 0x004ff00001187983 */ /* 0x000f280000300a00 */
[----:B------:R-:W4:Y:S02]  /*61f10*/  LDL.LU R9, [R1+0x4fe8] ;  /* 0x004fe80001097983 */ /* 0x000f240000300800 */
[----:B----4-:R-:W-:-:S15]  /*61f20*/  HMMA.16816.F32 R24, R16, R8, R24 ;  /* 0x000000081018723c */ /* 0x010fde0000001818 */
[----:B------:R-:W-:-:S08]  /*61f30*/  NOP ;  /* 0x0000000000007918 */ /* 0x000fd00000000000 */
[----:B------:R-:W-:Y:S04]  /*61f40*/  STL.64 [R1+0x260], R24 ;  /* 0x0002601801007387 */ /* 0x000fe80000100a00 */
[----:B------:R0:W-:Y:S04]  /*61f50*/  STL.64 [R1+0x268], R26 ;  /* 0x0002681a01007387 */ /* 0x0001e80000100a00 */
[----:B0-----:R-:W4:Y:S04]  /*61f60*/  LDL.LU.64 R26, [R1+0x4fe0] ;  /* 0x004fe000011a7983 */ /* 0x001f280000300a00 */
[----:B------:R-:W4:Y:S04]  /*61f70*/  LDL.LU.64 R24, [R1+0x4fd8] ;  /* 0x004fd80001187983 */ /* 0x000f280000300a00 */
[----:B------:R-:W-:Y:S01]  /*61f80*/  STL [R1+0x4ef0], R9 ;  /* 0x004ef00901007387 */ /* 0x000fe20000100800 */
[----:B----4-:R-:W-:-:S15]  /*61f90*/  HMMA.16816.F32 R24, R16, R2, R24 ;  /* 0x000000021018723c */ /* 0x010fde0000001818 */
[----:B------:R-:W-:-:S08]  /*61fa0*/  NOP ;  /* 0x0000000000007918 */ /* 0x000fd00000000000 */
[----:B------:R-:W-:Y:S04]  /*61fb0*/  STL.64 [R1+0x250], R24 ;  /* 0x0002501801007387 */ /* 0x000fe80000100a00 */
[----:B------:R0:W-:Y:S04]  /*61fc0*/  STL.64 [R1+0x258], R26 ;  /* 0x0002581a01007387 */ /* 0x0001e80000100a00 */
[----:B0-----:R-:W4:Y:S04]  /*61fd0*/  LDL.LU.64 R26, [R1+0x4fd0] ;  /* 0x004fd000011a7983 */ /* 0x001f280000300a00 */
[----:B------:R-:W2:Y:S04]  /*61fe0*/  LDL.LU.64 R24, [R1+0x4fc8] ;  /* 0x004fc80001187983 */ /* 0x000ea80000300a00 */
[----:B------:R-:W-:Y:S01]  /*61ff0*/  STL [R1+0x4ec8], R3 ;  /* 0x004ec80301007387 */ /* 0x000fe20000100800 */
[----:B------:R-:W-:Y:S01]  /*62000*/  IMAD R7, R0, 0x100, R7 ;  /* 0x0000010000077824 */ /* 0x000fe200078e0207 */
[----:B------:R-:W-:-:S02]  /*62010*/  F2FP.F16.E5M2.UNPACK_B R4, R4 ;  /* 0x00000004ff04723e */ /* 0x000fc400020004ff */
[----:B------:R-:W-:Y:S02]  /*62020*/  F2FP.F16.E5M2.UNPACK_B R5, R5 ;  /* 0x00000005ff05723e */ /* 0x000fe400020004ff */
[----:B------:R-:W-:Y:S01]  /*62030*/  F2FP.F16.E5M2.UNPACK_B R6, R6 ;  /* 0x00000006ff06723e */ /* 0x000fe200020004ff */
[----:B--2---:R-:W-:Y:S01]  /*62040*/  HMMA.16816.F32 R16, R16, R24, R12 ;  /* 0x000000181010723c */ /* 0x004fe2000000180c */
[----:B------:R-:W4:Y:S04]  /*62050*/  LDL.LU.64 R14, [R1+0x4fc0] ;  /* 0x004fc000010e7983 */ /* 0x000f280000300a00 */
[----:B------:R-:W4:Y:S01]  /*62060*/  LDL.LU.64 R12, [R1+0x4fb8] ;  /* 0x004fb800010c7983 */ /* 0x000f220000300a00 */
[----:B------:R-:W-:Y:S01]  /*62070*/  F2FP.F16.E5M2.UNPACK_B R7, R7 ;  /* 0x00000007ff07723e */ /* 0x000fe200020004ff */
[----:B------:R-:W-:-:S02]  /*62080*/  IMAD.MOV.U32 R9, RZ, RZ, R24 ;  /* 0x000000ffff097224 */ /* 0x000fc400078e0018 */
[----:B------:R-:W-:-:S14]  /*62090*/  IMAD.MOV.U32 R0, RZ, RZ, R25 ;  /* 0x000000ffff007224 */ /* 0x000fdc00078e0019 */
[----:B------:R0:W-:Y:S04]  /*620a0*/  STL.64 [R1+0x220], R16 ;  /* 0x0002201001007387 */ /* 0x0001e80000100a00 */
[----:B------:R1:W-:Y:S04]  /*620b0*/  STL.64 [R1+0x228], R18 ;  /* 0x0002281201007387 */ /* 0x0003e80000100a00 */
[----:B0-----:R-:W2:Y:S04]  /*620c0*/  LDL.LU R16, [R1+0xc0] ;  /* 0x0000c00001107983 */ /* 0x001ea80000300800 */
[----:B------:R-:W2:Y:S04]  /*620d0*/  LDL.LU R17, [R1+0xc4] ;  /* 0x0000c40001117983 */ /* 0x000ea80000300800 */
[----:B-1----:R-:W2:Y:S04]  /*620e0*/  LDL.LU R18, [R1+0xc8] ;  /* 0x0000c80001127983 */ /* 0x002ea80000300800 */
[----:B------:R-:W2:Y:S04]  /*620f0*/  LDL.LU R19, [R1+0xcc] ;  /* 0x0000cc0001137983 */ /* 0x000ea80000300800 */
[----:B------:R-:W-:Y:S04]  /*62100*/  STL.64 [R1+0x4f00], R10 ;  /* 0x004f000a01007387 */ /* 0x000fe80000100a00 */
[----:B------:R0:W-:Y:S04]  /*62110*/  STL.64 [R1+0x4ef8], R8 ;  /* 0x004ef80801007387 */ /* 0x0001e80000100a00 */
[----:B0-----:R-:W2:Y:S04]  /*62120*/  LDL.LU R8, [R1+0xd0] ;  /* 0x0000d00001087983 */ /* 0x001ea80000300800 */
[----:B------:R-:W2:Y:S04]  /*62130*/  LDL.LU R9, [R1+0xd4] ;  /* 0x0000d40001097983 */ /* 0x000ea80000300800 */
[----:B------:R-:W2:Y:S04]  /*62140*/  LDL.LU R10, [R1+0xd8] ;  /* 0x0000d800010a7983 */ /* 0x000ea80000300800 */
[----:B------:R-:W2:Y:S01]  /*62150*/  LDL.LU R11, [R1+0xdc] ;  /* 0x0000dc00010b7983 */ /* 0x000ea20000300800 */
[----:B----4-:R-:W-:Y:S03]  /*62160*/  HMMA.16816.F32 R24, R4, R26, R12 ;  /* 0x0000001a0418723c */ /* 0x010fe6000000180c */
[----:B------:R-:W4:Y:S04]  /*62170*/  LDL.LU.64 R14, [R1+0x4fb0] ;  /* 0x004fb000010e7983 */ /* 0x000f280000300a00 */
[----:B------:R-:W4:-:S15]  /*62180*/  LDL.LU.64 R12, [R1+0x4fa8] ;  /* 0x004fa800010c7983 */ /* 0x000f1e0000300a00 */
[----:B------:R-:W-:-:S01]  /*62190*/  NOP ;  /* 0x0000000000007918 */ /* 0x000fc20000000000 */
        /* <DEDUP_REMOVED lines=17> */
[----:B------:R-:W4:Y:S02]  /*622b0*/  LDL.LU.64 R24, [R1+0x4f68] ;  /* 0x004f680001187983 */ /* 0x000f240000300a00 */
[C---:B----4-:R-:W-:Y:S06]  /*622c0*/  HMMA.16816.F32 R12, R4.reuse, R24, R12 ;  /* 0x00000018040c723c */ /* 0x050fec000000180c */
[----:B---3--:R-:W-:-:S15]  /*622d0*/  HMMA.16816.F32 R24, R4, R26, R20 ;  /* 0x0000001a0418723c */ /* 0x008fde0000001814 */
[----:B------:R-:W-:-:S02]  /*622e0*/  NOP ;  /* 0x0000000000007918 */ /* 0x000fc40000000000 */
[----:B------:R-:W-:Y:S04]  /*622f0*/  STL.64 [R1+0x1b0], R12 ;  /* 0x0001b00c01007387 */ /* 0x000fe80000100a00 */
[----:B------:R0:W-:Y:S04]  /*62300*/  STL.64 [R1+0x1b8], R14 ;  /* 0x0001b80e01007387 */ /* 0x0001e80000100a00 */
[----:B0-----:R-:W3:Y:S04]  /*62310*/  LDL.LU.64 R14, [R1+0x4f60] ;  /* 0x004f6000010e7983 */ /* 0x001ee80000300a00 */
[----:B------:R-:W3:Y:S04]  /*62320*/  LDL.LU.64 R12, [R1+0x4f58] ;  /* 0x004f5800010c7983 */ /* 0x000ee80000300a00 */
[----:B------:R-:W4:Y:S04]  /*62330*/  LDL.LU.64 R22, [R1+0x4f50] ;  /* 0x004f500001167983 */ /* 0x000f280000300a00 */
[----:B------:R-:W4:Y:S04]  /*62340*/  LDL.LU.64 R20, [R1+0x4f48] ;  /* 0x004f480001147983 */ /* 0x000f280000300a00 */
[----:B------:R-:W-:Y:S04]  /*62350*/  STL.64 [R1+0x190], R24 ;  /* 0x0001901801007387 */ /* 0x000fe80000100a00 */
[----:B------:R0:W-:Y:S04]  /*62360*/  STL.64 [R1+0x198], R26 ;  /* 0x0001981a01007387 */ /* 0x0001e80000100a00 */
[----:B0-----:R-:W3:Y:S04]  /*62370*/  LDL.LU.64 R26, [R1+0x4f40] ;  /* 0x004f4000011a7983 */ /* 0x001ee80000300a00 */
[----:B------:R-:W4:Y:S01]  /*62380*/  LDL.LU.64 R24, [R1+0x4f38] ;  /* 0x004f380001187983 */ /* 0x000f220000300a00 */
[----:B--2---:R-:W-:-:S15]  /*62390*/  HMMA.16816.F32 R8, R4, R28, R8 ;  /* 0x0000001c0408723c */ /* 0x004fde0000001808 */
[----:B------:R-:W-:-:S08]  /*623a0*/  NOP ;  /* 0x0000000000007918 */ /* 0x000fd00000000000 */
[----:B------:R-:W-:Y:S04]  /*623b0*/  STL.64 [R1+0x170], R8 ;  /* 0x0001700801007387 */ /* 0x000fe80000100a00 */
[----:B------:R4:W-:Y:S04]  /*623c0*/  STL.64 [R1+0x178], R10 ;  /* 0x0001780a01007387 */ /* 0x0009e80000100a00 */
[----:B------:R-:W2:Y:S01]  /*623d0*/  LDL R28, [R1+0xd50] ;  /* 0x000d5000011c7983 */ /* 0x000ea20000100800 */
[C---:B---3--:R-:W-:Y:S06]  /*623e0*/  HMMA.16816.F32 R16, R4.reuse, R26, R16 ;  /* 0x0000001a0410723c */ /* 0x048fec0000001810 */
[----:B----4-:R-:W-:-:S15]  /*623f0*/  HMMA.16816.F32 R8, R4, R24, R12 ;  /* 0x000000180408723c */ /* 0x010fde000000180c */
[----:B------:R-:W-:-:S02]  /*62400*/  NOP ;  /* 0x0000000000007918 */ /* 0x000fc40000000000 */
[----:B------:R-:W-:Y:S04]  /*62410*/  STL.64 [R1+0x150], R16 ;  /* 0x0001501001007387 */ /* 0x000fe80000100a00 */
[----:B------:R-:W-:Y:S04]  /*62420*/  STL.64 [R1+0x158], R18 ;  /* 0x0001581201007387 */ /* 0x000fe80000100a00 */
[----:B------:R-:W3:Y:S04]  /*62430*/  LDL R29, [R1+0xd54] ;  /* 0x000d5400011d7983 */ /* 0x000ee80000100800 */
[----:B------:R0:W-:Y:S04]  /*62440*/  STL.64 [R1+0x130], R8 ;  /* 0x0001300801007387 */ /* 0x0001e80000100a00 */
[----:B------:R1:W-:Y:S04]  /*62450*/  STL.64 [R1+0x138], R10 ;  /* 0x0001380a01007387 */ /* 0x0003e80000100a00 */
[----:B------:R-:W4:Y:S04]  /*62460*/  LDL.LU R24, [R1+0x310] ;  /* 0x0003100001187983 */ /* 0x000f280000300800 */
[----:B------:R-:W4:Y:S04]  /*62470*/  LDL.LU R25, [R1+0x314] ;  /* 0x0003140001197983 */ /* 0x000f280000300800 */
[----:B------:R-:W2:Y:S04]  /*62480*/  LDL.LU R26, [R1+0x318] ;  /* 0x00031800011a7983 */ /* 0x000ea80000300800 */
[----:B------:R-:W2:Y:S04]  /*62490*/  LDL.LU R27, [R1+0x31c] ;  /* 0x00031c00011b7983 */ /* 0x000ea80000300800 */
[----:B0-----:R-:W3:Y:S04]  /*624a0*/  LDL.LU R8, [R1+0x70] ;  /* 0x0000700001087983 */ /* 0x001ee80000300800 */
[----:B------:R-:W3:Y:S04]  /*624b0*/  LDL.LU R9, [R1+0x74] ;  /* 0x0000740001097983 */ /* 0x000ee80000300800 */
[----:B-1----:R-:W4:Y:S04]  /*624c0*/  LDL.LU R10, [R1+0x78] ;  /* 0x00007800010a7983 */ /* 0x002f280000300800 */
[----:B------:R-:W4:Y:S04]  /*624d0*/  LDL.LU R11, [R1+0x7c] ;  /* 0x00007c00010b7983 */ /* 0x000f280000300800 */
[----:B----4-:R-:W-:Y:S04]  /*624e0*/  STL.64 [R1+0x4f10], R10 ;  /* 0x004f100a01007387 */ /* 0x010fe80000100a00 */
[----:B---3--:R0:W-:Y:S04]  /*624f0*/  STL.64 [R1+0x4f08], R8 ;  /* 0x004f080801007387 */ /* 0x0081e80000100a00 */
        /* <DEDUP_REMOVED lines=12> */
[----:B------:R-:W4:Y:S04]  /*625c0*/  LDL.LU R14, [R1+0x98] ;  /* 0x00009800010e7983 */ /* 0x000f280000300800 */
[----:B------:R-:W4:Y:S04]  /*625d0*/  LDL.LU R15, [R1+0x9c] ;  /* 0x00009c00010f7983 */ /* 0x000f280000300800 */
[----:B------:R-:W4:Y:S04]  /*625e0*/  LDL.LU R3, [R1+0x11f4] ;  /* 0x0011f40001037983 */ /* 0x000f280000300800 */
        /* <DEDUP_REMOVED lines=10> */
[C---:B------:R-:W-:Y:S03]  /*62690*/  HMMA.16816.F32 R8, R4.reuse, R22, R8 ;  /* 0x000000160408723c */ /* 0x040fe60000001808 */
        /* <DEDUP_REMOVED lines=22> */
[----:B------:R-:W3:Y:S04]  /*62800*/  LDL.LU.64 R8, [R1+0x4f28] ;  /* 0x004f280001087983 */ /* 0x000ee80000300a00 */
[----:B------:R-:W3:Y:S04]  /*62810*/  LDL.LU.64 R14, [R1+0x4f20] ;  /* 0x004f2000010e7983 */ /* 0x000ee80000300a00 */
[----:B------:R-:W4:Y:S04]  /*62820*/  LDL.LU.64 R12, [R1+0x4f18] ;  /* 0x004f1800010c7983 */ /* 0x000f280000300a00 */
        /* <DEDUP_REMOVED lines=12> */
[----:B------:R-:W3:Y:S04]  /*628f0*/  LDL R14, [R1+0xd40] ;  /* 0x000d4000010e7983 */ /* 0x000ee80000100800 */
[----:B------:R-:W3:Y:S01]  /*62900*/  LDL R15, [R1+0xd44] ;  /* 0x000d4400010f7983 */ /* 0x000ee20000100800 */
[----:B----4-:R-:W-:-:S15]  /*62910*/  HMMA.16816.F32 R8, R4, R12, R8 ;  /* 0x0000000c0408723c */ /* 0x010fde0000001808 */
[----:B------:R-:W-:-:S08]  /*62920*/  NOP ;  /* 0x0000000000007918 */ /* 0x000fd00000000000 */
[----:B------:R-:W-:Y:S04]  /*62930*/  STL.64 [R1+0xb0], R8 ;  /* 0x0000b00801007387 */ /* 0x000fe80000100a00 */
[----:B------:R0:W-:Y:S04]  /*62940*/  STL.64 [R1+0xb8], R10 ;  /* 0x0000b80a01007387 */ /* 0x0001e80000100a00 */
[----:B0-----:R-:W4:Y:S04]  /*62950*/  LDL.LU.64 R10, [R1+0x4f00] ;  /* 0x004f0000010a7983 */ /* 0x001f280000300a00 */
[----:B------:R-:W2:Y:S01]  /*62960*/  LDL.LU.64 R8, [R1+0x4ef8] ;  /* 0x004ef80001087983 */ /* 0x000ea20000300a00 */
[----:B------:R-:W-:Y:S01]  /*62970*/  IMAD.MOV.U32 R13, RZ, RZ, R0 ;  /* 0x000000ffff0d7224 */ /* 0x000fe200078e0000 */
[----:B----4-:R-:W-:Y:S01]  /*62980*/  HMMA.16816.F32 R16, R4, R10, R16 ;  /* 0x0000000a0410723c */ /* 0x010fe20000001810 */
[----:B--2---:R-:W-:-:S02]  /*62990*/  IMAD.MOV.U32 R12, RZ, RZ, R9 ;  /* 0x000000ffff0c7224 */ /* 0x004fc400078e0009 */
[----:B------:R-:W2:-:S15]  /*629a0*/  LDL.LU R9, [R1+0x4ef0] ;  /* 0x004ef00001097983 */ /* 0x000e9e0000300800 */
[----:B------:R-:W-:-:S05]  /*629b0*/  NOP ;  /* 0x0000000000007918 */ /* 0x000fca0000000000 */
[----:B------:R-:W-:Y:S04]  /*629c0*/  STL.64 [R1+0x90], R16 ;  /* 0x0000901001007387 */ /* 0x000fe80000100a00 */
[----:B------:R0:W-:Y:S01]  /*629d0*/  STL [R1+0x98], R18 ;  /* 0x0000981201007387 */ /* 0x0001e20000100800 */
[----:B------:R-:W-:-:S03]  /*629e0*/  IMAD.MOV.U32 R0, RZ, RZ, R19 ;  /* 0x000000ffff007224 */ /* 0x000fc600078e0013 */
[----:B0-----:R-:W2:Y:S04]  /*629f0*/  LDL.LU.64 R18, [R1+0x4ee8] ;  /* 0x004ee80001127983 */ /* 0x001ea80000300a00 */
[----:B------:R-:W2:Y:S04]  /*62a00*/  LDL.LU.64 R16, [R1+0x4ee0] ;  /* 0x004ee00001107983 */ /* 0x000ea80000300a00 */
[----:B------:R-:W4:Y:S04]  /*62a10*/  LDL R10, [R1+0xd30] ;  /* 0x000d3000010a7983 */ /* 0x000f280000100800 */
[----:B------:R-:W3:Y:S04]  /*62a20*/  LDL R11, [R1+0xd34] ;  /* 0x000d3400010b7983 */ /* 0x000ee80000100800 */
        /* <DEDUP_REMOVED lines=8> */
[----:B------:R-:W4:Y:S04]  /*62ab0*/  LDL.LU R8, [R1+0x11fc] ;  /* 0x0011fc0001087983 */ /* 0x000f280000300800 */
[----:B------:R-:W2:Y:S01]  /*62ac0*/  LDL.LU R9, [R1+0x1204] ;  /* 0x0012040001097983 */ /* 0x000ea20000300800 */
[----:B---3--:R-:W-:-:S03]  /*62ad0*/  IMAD R16, R16, 0x100, R3 ;  /* 0x0000010010107824 */ /* 0x008fc600078e0203 */
[----:B------:R-:W3:Y:S02]  /*62ae0*/  LDL.LU R3, [R1+0x4ec8] ;  /* 0x004ec80001037983 */ /* 0x000ee40000300800 */
[----:B---3--:R-:W-:-:S15]  /*62af0*/  HMMA.16816.F32 R24, R4, R2, R24 ;  /* 0x000000020418723c */ /* 0x008fde0000001818 */
[----:B------:R-:W-:-:S08]  /*62b00*/  NOP ;  /* 0x0000000000007918 */ /* 0x000fd00000000000 */
[----:B------:R-:W-:Y:S04]  /*62b10*/  STL.64 [R1+0x40], R24 ;  /* 0x0000401801007387 */ /* 0x000fe80000100a00 */
[----:B------:R0:W-:Y:S04]  /*62b20*/  STL.64 [R1+0x48], R26 ;  /* 0x0000481a01007387 */ /* 0x0001e80000100a00 */
[----:B0-----:R-:W3:Y:S04]  /*62b30*/  LDL.LU.64 R26, [R1+0x4ec0] ;  /* 0x004ec000011a7983 */ /* 0x001ee80000300a00 */
[----:B------:R-:W3:Y:S01]  /*62b40*/  LDL.LU.64 R24, [R1+0x4eb8] ;  /* 0x004eb80001187983 */ /* 0x000ee20000300a00 */
[----:B----4-:R-:W-:-:S02]  /*62b50*/  IMAD R17, R17, 0x100, R8 ;  /* 0x0000010011117824 */ /* 0x010fc400078e0208 */
[----:B--2---:R-:W-:Y:S02]  /*62b60*/  IMAD R18, R18, 0x100, R9 ;  /* 0x0000010012127824 */ /* 0x004fe400078e0209 */
[----:B------:R-:W-:Y:S01]  /*62b70*/  IMAD R19, R19, 0x100, R0 ;  /* 0x0000010013137824 */ /* 0x000fe200078e0200 */
[----:B------:R-:W-:Y:S02]  /*62b80*/  F2FP.F16.E5M2.UNPACK_B R8, R10 ;  /* 0x0000000aff08723e */ /* 0x000fe400020004ff */
[----:B------:R-:W-:Y:S02]  /*62b90*/  F2FP.F16.E5M2.UNPACK_B R16, R16 ;  /* 0x00000010ff10723e */ /* 0x000fe400020004ff */
[----:B------:R-:W-:Y:S02]  /*62ba0*/  F2FP.F16.E5M2.UNPACK_B R17, R17 ;  /* 0x00000011ff11723e */ /* 0x000fe400020004ff */
[----:B------:R-:W-:Y:S02]  /*62bb0*/  F2FP.F16.E5M2.UNPACK_B R18, R18 ;  /* 0x00000012ff12723e */ /* 0x000fe400020004ff */
[----:B------:R-:W-:-:S02]  /*62bc0*/  F2FP.F16.E5M2.UNPACK_B R19, R19 ;  /* 0x00000013ff13723e */ /* 0x000fc400020004ff */
[----:B------:R-:W-:Y:S01]  /*62bd0*/  F2FP.F16.E5M2.UNPACK_B R9, R11 ;  /* 0x0000000bff09723e */ /* 0x000fe200020004ff */
[----:B---3--:R-:W-:Y:S01]  /*62be0*/  HMMA.16816.F32 R4, R4, R12, R24 ;  /* 0x0000000c0404723c */ /* 0x008fe20000001818 */
[----:B------:R-:W2:Y:S04]  /*62bf0*/  LDL.LU.64 R26, [R1+0x4eb0] ;  /* 0x004eb000011a7983 */ /* 0x000ea80000300a00 */
[----:B------:R-:W2:Y:S04]  /*62c00*/  LDL.LU.64 R24, [R1+0x4ea8] ;  /* 0x004ea80001187983 */ /* 0x000ea80000300a00 */
[----:B------:R-:W-:Y:S01]  /*62c10*/  STL [R1+0x28], R8 ;  /* 0x0000280801007387 */ /* 0x000fe20000100800 */
[----:B------:R-:W-:-:S13]  /*62c20*/  F2FP.F16.E5M2.UNPACK_B R2, R14 ;  /* 0x0000000eff02723e */ /* 0x000fda00020004ff */
[----:B------:R-:W-:Y:S04]  /*62c30*/  STL.64 [R1+0x30], R4 ;  /* 0x0000300401007387 */ /* 0x000fe80000100a00 */
[----:B------:R0:W-:Y:S02]  /*62c40*/  STL.64 [R1+0x38], R6 ;  /* 0x0000380601007387 */ /* 0x0001e40000100a00 */
[----:B0-----:R-:W-:Y:S01]  /*62c50*/  HMMA.16816.F32 R4, R16, R8, R20 ;  /* 0x000000081004723c */ /* 0x001fe20000001814 */
[----:B------:R-:W-:-:S05]  /*62c60*/  F2FP.F16.E5M2.UNPACK_B R3, R15 ;  /* 0x0000000fff03723e */ /* 0x000fca00020004ff */
[----:B------:R-:W-:Y:S04]  /*62c70*/  STL [R1+0x2c], R9 ;  /* 0x00002c0901007387 */ /* 0x000fe80000100800 */
[----:B------:R-:W-:Y:S01]  /*62c80*/  STL [R1+0x18], R2 ;  /* 0x0000180201007387 */ /* 0x000fe20000100800 */
[----:B------:R-:W-:-:S12]  /*62c90*/  IMAD.MOV.U32 R0, RZ, RZ, R9 ;  /* 0x000000ffff007224 */ /* 0x000fd800078e0009 */
[----:B------:R-:W-:Y:S04]  /*62ca0*/  STL.64 [R1+0x60], R4 ;  /* 0x0000600401007387 */ /* 0x000fe80000100a00 */
[----:B------:R-:W-:Y:S01]  /*62cb0*/  STL.64 [R1+0x68], R6 ;  /* 0x0000680601007387 */ /* 0x000fe20000100a00 */
[----:B------:R-:W-:-:S03]  /*62cc0*/  F2FP.F16.E5M2.UNPACK_B R8, R28 ;  /* 0x0000001cff08723e */ /* 0x000fc600020004ff */
[----:B------:R0:W-:Y:S04]  /*62cd0*/  STL [R1+0x4de8], R0 ;  /* 0x004de80001007387 */ /* 0x0001e80000100800 */
[----:B------:R-:W-:Y:S04]  /*62ce0*/  STL [R1+0x1c], R3 ;  /* 0x00001c0301007387 */ /* 0x000fe80000100800 */
[----:B------:R1:W-:Y:S01]  /*62cf0*/  STL [R1+0x10], R8 ;  /* 0x0000100801007387 */ /* 0x0003e20000100800 */
[----:B0-----:R-:W-:-:S03]  /*62d00*/  F2FP.F16.E5M2.UNPACK_B R0, R29 ;  /* 0x0000001dff00723e */ /* 0x001fc600020004ff */
[----:B-1----:R-:W3:Y:S04]  /*62d10*/  LDL.LU R8, [R1+0x4e0] ;  /* 0x0004e00001087983 */ /* 0x002ee80000300800 */
[----:B------:R-:W-:Y:S01]  /*62d20*/  STL [R1+0x14], R0 ;  /* 0x0000140001007387 */ /* 0x000fe20000100800 */
[----:B--2---:R-:W-:-:S15]  /*62d30*/  HMMA.16816.F32 R4, R16, R2, R24 ;  /* 0x000000021004723c */ /* 0x004fde0000001818 */
[----:B------:R-:W-:-:S08]  /*62d40*/  NOP ;  /* 0x0000000000007918 */ /* 0x000fd00000000000 */
[----:B------:R-:W-:Y:S04]  /*62d50*/  STL.64 [R1+0x80], R4 ;  /* 0x0000800401007387 */ /* 0x000fe80000100a00 */
[----:B------:R-:W-:Y:S04]  /*62d60*/  STL.64 [R1+0x88], R6 ;  /* 0x0000880601007387 */ /* 0x000fe80000100a00 */
        /* <DEDUP_REMOVED lines=19> */
[----:B----4-:R0:W-:Y:S04]  /*62ea0*/  STL.64 [R1+0x4e90], R28 ;  /* 0x004e901c01007387 */ /* 0x0101e80000100a00 */
[----:B------:R-:W4:Y:S04]  /*62eb0*/  LDL R26, [R1+0xd90] ;  /* 0x000d9000011a7983 */ /* 0x000f280000100800 */
[----:B------:R-:W4:Y:S04]  /*62ec0*/  LDL R27, [R1+0xd94] ;  /* 0x000d9400011b7983 */ /* 0x000f280000100800 */
[----:B0-----:R-:W2:Y:S04]  /*62ed0*/  LDL.64 R28, [R1+0x10] ;  /* 0x00001000011c7983 */ /* 0x001ea80000100a00 */
[----:B----4-:R-:W-:Y:S04]  /*62ee0*/  STL.64 [R1+0x4e78], R26 ;  /* 0x004e781a01007387 */ /* 0x010fe80000100a00 */
[----:B------:R0:W-:Y:S04]  /*62ef0*/  STL.64 [R1+0x4e70], R24 ;  /* 0x004e701801007387 */ /* 0x0001e80000100a00 */
[----:B0-----:R-:W4:Y:S04]  /*62f00*/  LDL.LU R24, [R1+0x390] ;  /* 0x0003900001187983 */ /* 0x001f280000300800 */
[----:B------:R-:W4:Y:S04]  /*62f10*/  LDL.LU R25, [R1+0x394] ;  /* 0x0003940001197983 */ /* 0x000f280000300800 */
[----:B------:R-:W3:Y:S04]  /*62f20*/  LDL.LU R26, [R1+0x398] ;  /* 0x00039800011a7983 */ /* 0x000ee80000300800 */
[----:B------:R-:W3:Y:S04]  /*62f30*/  LDL.LU R27, [R1+0x39c] ;  /* 0x00039c00011b7983 */ /* 0x000ee80000300800 */
[----:B------:R-:W2:Y:S04]  /*62f40*/  LDL R12, [R1+0xd60] ;  /* 0x000d6000010c7983 */ /* 0x000ea80000100800 */
[----:B------:R-:W2:Y:S04]  /*62f50*/  LDL R13, [R1+0xd64] ;  /* 0x000d6400010d7983 */ /* 0x000ea80000100800 */
[----:B------:R-:W2:Y:S04]  /*62f60*/  LDL R2, [R1+0xd70] ;  /* 0x000d700001027983 */ /* 0x000ea80000100800 */
[----:B------:R-:W2:Y:S04]  /*62f70*/  LDL R3, [R1+0xd74] ;  /* 0x000d740001037983 */ /* 0x000ea80000100800 */
        /* <DEDUP_REMOVED lines=12> */
[----:B------:R-:W-:Y:S04]  /*63040*/  STL.64 [R1+0x4e68], R10 ;  /* 0x004e680a01007387 */ /* 0x000fe80000100a00 */
[----:B--2---:R0:W-:Y:S04]  /*63050*/  STL.64 [R1+0x4e60], R8 ;  /* 0x004e600801007387 */ /* 0x0041e80000100a00 */
[----:B0-----:R-:W2:Y:S04]  /*63060*/  LDL.LU R8, [R1+0x3d0] ;  /* 0x0003d00001087983 */ /* 0x001ea80000300800 */
[----:B------:R-:W2:Y:S04]  /*63070*/  LDL.LU R9, [R1+0x3d4] ;  /* 0x0003d40001097983 */ /* 0x000ea80000300800 */
[----:B------:R-:W2:Y:S04]  /*63080*/  LDL.LU R10, [R1+0x3d8] ;  /* 0x0003d800010a7983 */ /* 0x000ea80000300800 */
[----:B------:R-:W2:Y:S04]  /*63090*/  LDL.LU R11, [R1+0x3dc] ;  /* 0x0003dc00010b7983 */ /* 0x000ea80000300800 */
[----:B------:R-:W4:Y:S04]  /*630a0*/  LDL R22, [R1+0xdb0] ;  /* 0x000db00001167983 */ /* 0x000f280000100800 */
[----:B------:R-:W4:Y:S04]  /*630b0*/  LDL R23, [R1+0xdb4] ;  /* 0x000db40001177983 */ /* 0x000f280000100800 */
[----:B------:R-:W4:Y:S04]  /*630c0*/  LDL R20, [R1+0xdc0] ;  /* 0x000dc00001147983 */ /* 0x000f280000100800 */
[----:B------:R-:W4:Y:S04]  /*630d0*/  LDL R21, [R1+0xdc4] ;  /* 0x000dc40001157983 */ /* 0x000f280000100800 */
[----:B------:R-:W4:Y:S04]  /*630e0*/  LDL.LU R4, [R1+0x4c0] ;  /* 0x0004c00001047983 */ /* 0x000f280000300800 */
[----:B------:R-:W4:Y:S04]  /*630f0*/  LDL.LU R5, [R1+0x4c4] ;  /* 0x0004c40001057983 */ /* 0x000f280000300800 */
[----:B------:R-:W4:Y:S04]  /*63100*/  LDL.LU R6, [R1+0x4c8] ;  /* 0x0004c80001067983 */ /* 0x000f280000300800 */
[----:B------:R-:W4:Y:S04]  /*63110*/  LDL.LU R7, [R1+0x4cc] ;  /* 0x0004cc0001077983 */ /* 0x000f280000300800 */
[----:B------:R-:W4:Y:S04]  /*63120*/  LDL R14, [R1+0xdd0] ;  /* 0x000dd000010e7983 */ /* 0x000f280000100800 */
[----:B------:R-:W4:Y:S01]  /*63130*/  LDL R15, [R1+0xdd4] ;  /* 0x000dd400010f7983 */ /* 0x000f220000100800 */
[----:B---3--:R-:W-:-:S15]  /*63140*/  HMMA.16816.F32 R24, R16, R28, R24 ;  /* 0x0000001c1018723c */ /* 0x008fde0000001818 */
[----:B------:R-:W-:-:S08]  /*63150*/  NOP ;  /* 0x0000000000007918 */ /* 0x000fd00000000000 */
[----:B------:R-:W-:Y:S04]  /*63160*/  STL.64 [R1+0xa0], R24 ;  /* 0x0000a01801007387 */ /* 0x000fe80000100a00 */
[----:B------:R0:W-:Y:S04]  /*63170*/  STL.64 [R1+0xa8], R26 ;  /* 0x0000a81a01007387 */ /* 0x0001e80000100a00 */
[----:B0-----:R-:W3:Y:S04]  /*63180*/  LDL.LU.64 R26, [R1+0x4ea0] ;  /* 0x004ea000011a7983 */ /* 0x001ee80000300a00 */
[----:B------:R-:W3:Y:S01]  /*63190*/  LDL.LU.64 R24, [R1+0x4e98] ;  /* 0x004e980001187983 */ /* 0x000ee20000300a00 */
[----:B------:R-:W-:-:S02]  /*631a0*/  F2FP.F16.E5M2.UNPACK_B R12, R12 ;  /* 0x0000000cff0c723e */ /* 0x000fc400020004ff */
[----:B------:R-:W-:Y:S01]  /*631b0*/  F2FP.F16.E5M2.UNPACK_B R13, R13 ;  /* 0x0000000dff0d723e */ /* 0x000fe200020004ff */
[----:B------:R-:W-:Y:S02]  /*631c0*/  IMAD.MOV.U32 R0, RZ, RZ, R29 ;  /* 0x000000ffff007224 */ /* 0x000fe400078e001d */
[----:B------:R-:W2:Y:S04]  /*631d0*/  LDL.LU.64 R28, [R1+0x4e90] ;  /* 0x004e9000011c7983 */ /* 0x000ea80000300a00 */
[----:B------:R-:W-:Y:S04]  /*631e0*/  STL [R1+0x8], R12 ;  /* 0x0000080c01007387 */ /* 0x000fe80000100800 */
[----:B------:R-:W-:Y:S04]  /*631f0*/  STL [R1+0x4dec], R0 ;  /* 0x004dec0001007387 */ /* 0x000fe80000100800 */
[----:B------:R-:W-:Y:S01]  /*63200*/  STL [R1+0xc], R13 ;  /* 0x00000c0d01007387 */ /* 0x000fe20000100800 */
[----:B---3--:R-:W-:-:S15]  /*63210*/  HMMA.16816.F32 R24, R16, R12, R24 ;  /* 0x0000000c1018723c */ /* 0x008fde0000001818 */
[----:B------:R-:W-:-:S08]  /*63220*/  NOP ;  /* 0x0000000000007918 */ /* 0x000fd00000000000 */
[----:B------:R-:W-:Y:S04]  /*63230*/  STL.64 [R1+0xc0], R24 ;  /* 0x0000c01801007387 */ /* 0x000fe80000100a00 */
[----:B------:R0:W-:Y:S04]  /*63240*/  STL.64 [R1+0xc8], R26 ;  /* 0x0000c81a01007387 */ /* 0x0001e80000100a00 */
[----:B0-----:R-:W3:Y:S04]  /*63250*/  LDL.LU.64 R26, [R1+0x4e88] ;  /* 0x004e8800011a7983 */ /* 0x001ee80000300a00 */
[----:B------:R-:W3:Y:S01]  /*63260*/  LDL.LU.64 R24, [R1+0x4e80] ;  /* 0x004e800001187983 */ /* 0x000ee20000300a00 */
[----:B------:R-:W-:-:S02]  /*63270*/  F2FP.F16.E5M2.UNPACK_B R2, R2 ;  /* 0x00000002ff02723e */ /* 0x000fc400020004ff */
[----:B------:R-:W-:Y:S02]  /*63280*/  F2FP.F16.E5M2.UNPACK_B R3, R3 ;  /* 0x00000003ff03723e */ /* 0x000fe400020004ff */
[----:B--2---:R-:W-:Y:S02]  /*63290*/  F2FP.F16.E5M2.UNPACK_B R28, R28 ;  /* 0x0000001cff1c723e */ /* 0x004fe400020004ff */
[----:B------:R-:W-:-:S07]  /*632a0*/  F2FP.F16.E5M2.UNPACK_B R29, R29 ;  /* 0x0000001dff1d723e */ /* 0x000fce00020004ff */
[C---:B------:R-:W-:Y:S01]  /*632b0*/  HMMA.16816.F32 R8, R16.reuse, R28, R8 ;  /* 0x0000001c1008723c */ /* 0x040fe20000001808 */
[----:B------:R-:W-:Y:S04]  /*632c0*/  STL [R1], R2 ;  /* 0x0000000201007387 */ /* 0x000fe80000100800 */
[----:B------:R-:W-:Y:S01]  /*632d0*/  STL [R1+0x4], R3 ;  /* 0x0000040301007387 */ /* 0x000fe20000100800 */
[----:B------:R-:W-:Y:S01]  /*632e0*/  IMAD.MOV.U32 R0, RZ, RZ, R3 ;  /* 0x000000ffff007224 */ /* 0x000fe200078e0003 */
[----:B---3--:R-:W-:-:S15]  /*632f0*/  HMMA.16816.F32 R24, R16, R2, R24 ;  /* 0x000000021018723c */ /* 0x008fde0000001818 */
[----:B------:R-:W-:-:S08]  /*63300*/  NOP ;  /* 0x0000000000007918 */ /* 0x000fd00000000000 */
[----:B------:R-:W-:Y:S04]  /*63310*/  STL.64 [R1+0xe0], R24 ;  /* 0x0000e01801007387 */ /* 0x000fe80000100a00 */
[----:B------:R0:W-:Y:S04]  /*63320*/  STL.64 [R1+0xe8], R26 ;  /* 0x0000e81a01007387 */ /* 0x0001e80000100a00 */
[----:B0-----:R-:W2:Y:S04]  /*63330*/  LDL.LU.64 R26, [R1+0x4e78] ;  /* 0x004e7800011a7983 */ /* 0x001ea80000300a00 */
[----:B------:R-:W3:Y:S04]  /*63340*/  LDL.LU.64 R24, [R1+0x4e70] ;  /* 0x004e700001187983 */ /* 0x000ee80000300a00 */
[----:B------:R-:W-:Y:S04]  /*63350*/  STL [R1+0x4e20], R0 ;  /* 0x004e200001007387 */ /* 0x000fe80000100800 */
[----:B------:R-:W-:Y:S04]  /*63360*/  STL.64 [R1+0x100], R8 ;  /* 0x0001000801007387 */ /* 0x000fe80000100a00 */
[----:B------:R0:W-:Y:S04]  /*63370*/  STL.64 [R1+0x108], R10 ;  /* 0x0001080a01007387 */ /* 0x0001e80000100a00 */
[----:B0-----:R-:W4:Y:S04]  /*63380*/  LDL.LU.64 R10, [R1+0x4e68] ;  /* 0x004e6800010a7983 */ /* 0x001f280000300a00 */
[----:B------:R-:W4:Y:S04]  /*63390*/  LDL.LU.64 R8, [R1+0x4e60] ;  /* 0x004e600001087983 */ /* 0x000f280000300a00 */
[----:B------:R-:W-:Y:S04]  /*633a0*/  STL [R1+0x4e28], R28 ;  /* 0x004e281c01007387 */ /* 0x000fe80000100800 */
[----:B------:R-:W-:Y:S01]  /*633b0*/  STL [R1+0x4e24], R29 ;  /* 0x004e241d01007387 */ /* 0x000fe20000100800 */
[----:B--2---:R-:W-:-:S02]  /*633c0*/  F2FP.F16.E5M2.UNPACK_B R26, R26 ;  /* 0x0000001aff1a723e */ /* 0x004fc400020004ff */
[----:B------:R-:W-:-:S07]  /*633d0*/  F2FP.F16.E5M2.UNPACK_B R27, R27 ;  /* 0x0000001bff1b723e */ /* 0x000fce00020004ff */
[----:B----4-:R-:W-:-:S15]  /*633e0*/  HMMA.16816.F32 R8, R16, R26, R8 ;  /* 0x0000001a1008723c */ /* 0x010fde0000001808 */
        /* <DEDUP_REMOVED lines=8> */
[----:B------:R-:W-:-:S03]  /*63470*/  F2FP.F16.E5M2.UNPACK_B R23, R23 ;  /* 0x00000017ff17723e */ /* 0x000fc600020004ff */
[----:B--2---:R-:W-:-:S15]  /*63480*/  HMMA.16816.F32 R8, R16, R24, R8 ;  /* 0x000000181008723c */ /* 0x004fde0000001808 */
[----:B------:R-:W-:-:S08]  /*63490*/  NOP ;  /* 0x0000000000007918 */ /* 0x000fd00000000000 */
[----:B------:R-:W-:Y:S04]  /*634a0*/  STL.64 [R1+0x140], R8 ;  /* 0x0001400801007387 */ /* 0x000fe80000100a00 */
[----:B------:R0:W-:Y:S04]  /*634b0*/  STL.64 [R1+0x148], R10 ;  /* 0x0001480a01007387 */ /* 0x0001e80000100a00 */
[----:B0-----:R-:W2:Y:S04]  /*634c0*/  LDL.LU.64 R10, [R1+0x4e48] ;  /* 0x004e4800010a7983 */ /* 0x001ea80000300a00 */
[----:B------:R-:W2:Y:S01]  /*634d0*/  LDL.LU.64 R8, [R1+0x4e40] ;  /* 0x004e400001087983 */ /* 0x000ea20000300a00 */
[----:B------:R-:W-:Y:S01]  /*634e0*/  HMMA.16816.F32 R4, R16, R22, R4 ;  /* 0x000000161004723c */ /* 0x000fe20000001804 */
[----:B------:R-:W-:-:S02]  /*634f0*/  F2FP.F16.E5M2.UNPACK_B R20, R20 ;  /* 0x00000014ff14723e */ /* 0x000fc400020004ff */
[----:B------:R-:W-:Y:S01]  /*63500*/  F2FP.F16.E5M2.UNPACK_B R21, R21 ;  /* 0x00000015ff15723e */ /* 0x000fe200020004ff */
[----:B------:R-:W-:Y:S04]  /*63510*/  STL.64 [R1+0x4d70], R26 ;  /* 0x004d701a01007387 */ /* 0x000fe80000100a00 */
[----:B------:R0:W-:-:S15]  /*63520*/  STL.64 [R1+0x4d68], R24 ;  /* 0x004d681801007387 */ /* 0x0001de0000100a00 */
[----:B------:R-:W-:Y:S04]  /*63530*/  STL.64 [R1+0x160], R4 ;  /* 0x0001600401007387 */ /* 0x000fe80000100a00 */
[----:B------:R2:W-:Y:S04]  /*63540*/  STL.64 [R1+0x168], R6 ;  /* 0x0001680601007387 */ /* 0x0005e80000100a00 */
[----:B0-----:R-:W3:Y:S01]  /*63550*/  LDL.LU R24, [R1+0x890] ;  /* 0x0008900001187983 */ /* 0x001ee20000300800 */
[----:B--2---:R-:W-:-:S15]  /*63560*/  HMMA.16816.F32 R4, R16, R20, R8 ;  /* 0x000000141004723c */ /* 0x004fde0000001808 */
[----:B------:R-:W-:-:S08]  /*63570*/  NOP ;  /* 0x0000000000007918 */ /* 0x000fd00000000000 */
[----:B------:R0:W-:Y:S04]  /*63580*/  STL.64 [R1+0x180], R4 ;  /* 0x0001800401007387 */ /* 0x0001e80000100a00 */
[----:B------:R1:W-:Y:S04]  /*63590*/  STL.64 [R1+0x188], R6 ;  /* 0x0001880601007387 */ /* 0x0003e80000100a00 */
[----:B------:R-:W3:Y:S04]  /*635a0*/  LDL.LU R25, [R1+0x894] ;  /* 0x0008940001197983 */ /* 0x000ee80000300800 */
[----:B------:R-:W2:Y:S04]  /*635b0*/  LDL.LU R26, [R1+0x898] ;  /* 0x00089800011a7983 */ /* 0x000ea80000300800 */
[----:B------:R-:W2:Y:S04]  /*635c0*/  LDL.LU R27, [R1+0x89c] ;  /* 0x00089c00011b7983 */ /* 0x000ea80000300800 */
[----:B------:R-:W4:Y:S04]  /*635d0*/  LDL R12, [R1+0xde0] ;  /* 0x000de000010c7983 */ /* 0x000f280000100800 */
[----:B------:R-:W4:Y:S04]  /*635e0*/  LDL R13, [R1+0xde4] ;  /* 0x000de400010d7983 */ /* 0x000f280000100800 */
[----:B------:R-:W4:Y:S04]  /*635f0*/  LDL.LU R28, [R1+0x1218] ;  /* 0x00121800011c7983 */ /* 0x000f280000300800 */
[----:B0-----:R-:W3:Y:S04]  /*63600*/  LDL.LU R4, [R1+0x1214] ;  /* 0x0012140001047983 */ /* 0x001ee80000300800 */
[----:B------:R-:W4:Y:S04]  /*63610*/  LDL.LU R29, [R1+0x1220] ;  /* 0x00122000011d7983 */ /* 0x000f280000300800 */
[----:B------:R-:W3:Y:S04]  /*63620*/  LDL.LU R5, [R1+0x121c] ;  /* 0x00121c0001057983 */ /* 0x000ee80000300800 */
[----:B------:R-:W4:Y:S04]  /*63630*/  LDL.LU R0, [R1+0x1228] ;  /* 0x0012280001007983 */ /* 0x000f280000300800 */
[----:B-1----:R-:W2:Y:S04]  /*63640*/  LDL.LU R6, [R1+0x1224] ;  /* 0x0012240001067983 */ /* 0x002ea80000300800 */
[----:B------:R-:W4:Y:S04]  /*63650*/  LDL R10, [R1+0xdf0] ;  /* 0x000df000010a7983 */ /* 0x000f280000100800 */
[----:B------:R-:W4:Y:S04]  /*63660*/  LDL R11, [R1+0xdf4] ;  /* 0x000df400010b7983 */ /* 0x000f280000100800 */
[----:B------:R-:W2:Y:S04]  /*63670*/  LDL.LU R7, [R1+0x122c] ;  /* 0x00122c0001077983 */ /* 0x000ea80000300800 */
[----:B--2---:R-:W-:Y:S04]  /*63680*/  STL.64 [R1+0x4e38], R6 ;  /* 0x004e380601007387 */ /* 0x004fe80000100a00 */
[----:B---3--:R0:W-:Y:S04]  /*63690*/  STL.64 [R1+0x4e30], R4 ;  /* 0x004e300401007387 */ /* 0x0081e80000100a00 */
[----:B0-----:R-:W2:Y:S04]  /*636a0*/  LDL.LU R4, [R1+0x520] ;  /* 0x0005200001047983 */ /* 0x001ea80000300800 */
[----:B------:R-:W2:Y:S04]  /*636b0*/  LDL.LU R5, [R1+0x524] ;  /* 0x0005240001057983 */ /* 0x000ea80000300800 */
[----:B------:R-:W2:Y:S04]  /*636c0*/  LDL.LU R6, [R1+0x528] ;  /* 0x0005280001067983 */ /* 0x000ea80000300800 */
[----:B------:R-:W2:Y:S04]  /*636d0*/  LDL.LU R7, [R1+0x52c] ;  /* 0x00052c0001077983 */ /* 0x000ea80000300800 */
[----:B------:R-:W3:Y:S04]  /*636e0*/  LDL R8, [R1+0xe00] ;  /* 0x000e000001087983 */ /* 0x000ee80000100800 */
[----:B------:R-:W3:Y:S04]  /*636f0*/  LDL R9, [R1+0xe04] ;  /* 0x000e040001097983 */ /* 0x000ee80000100800 */
[----:B------:R-:W3:Y:S04]  /*63700*/  LDL R2, [R1+0xe10] ;  /* 0x000e100001027983 */ /* 0x000ee80000100800 */
[----:B------:R-:W3:Y:S04]  /*63710*/  LDL R3, [R1+0xe14] ;  /* 0x000e140001037983 */ /* 0x000ee80000100800 */
[----:B------:R-:W-:Y:S04]  /*63720*/  STL.64 [R1+0x4df8], R26 ;  /* 0x004df81a01007387 */ /* 0x000fe80000100a00 */
[----:B------:R0:W-:Y:S04]  /*63730*/  STL.64 [R1+0x4df0], R24 ;  /* 0x004df01801007387 */ /* 0x0001e80000100a00 */
[----:B0-----:R-:W4:Y:S04]  /*63740*/  LDL.LU R24, [R1+0xac0] ;  /* 0x000ac00001187983 */ /* 0x001f280000300800 */
[----:B------:R-:W4:Y:S04]  /*63750*/  LDL.LU R25, [R1+0xac4] ;  /* 0x000ac40001197983 */ /* 0x000f280000300800 */
[----:B------:R-:W2:Y:S04]  /*63760*/  LDL.LU R26, [R1+0xac8] ;  /* 0x000ac800011a7983 */ /* 0x000ea80000300800 */
        /* <DEDUP_REMOVED lines=9> */
[----:B------:R-:W-:Y:S01]  /*63800*/  HMMA.16816.F32 R4, R16, R14, R4 ;  /* 0x0000000e1004723c */ /* 0x000fe20000001804 */
[----:B------:R-:W-:-:S02]  /*63810*/  F2FP.F16.E5M2.UNPACK_B R12, R12 ;  /* 0x0000000cff0c723e */ /* 0x000fc400020004ff */
        /* <DEDUP_REMOVED lines=8> */
[----:B0-----:R-:W4:Y:S04]  /*638a0*/  LDL.LU R20, [R1+0xab0] ;  /* 0x000ab00001147983 */ /* 0x001f280000300800 */
[----:B------:R-:W4:Y:S04]  /*638b0*/  LDL.LU R21, [R1+0xab4] ;  /* 0x000ab40001157983 */ /* 0x000f280000300800 */
[----:B------:R-:W4:Y:S04]  /*638c0*/  LDL.LU R22, [R1+0xab8] ;  /* 0x000ab80001167983 */ /* 0x000f280000300800 */
[----:B------:R-:W4:Y:S04]  /*638d0*/  LDL.LU R23, [R1+0xabc] ;  /* 0x000abc0001177983 */ /* 0x000f280000300800 */
[----:B------:R-:W-:Y:S04]  /*638e0*/  STL.64 [R1+0x1a0], R4 ;  /* 0x0001a00401007387 */ /* 0x000fe80000100a00 */
[----:B------:R0:W-:Y:S04]  /*638f0*/  STL.64 [R1+0x1a8], R6 ;  /* 0x0001a80601007387 */ /* 0x0001e80000100a00 */
[----:B0-----:R-:W3:Y:S04]  /*63900*/  LDL.LU.64 R6, [R1+0x4e38] ;  /* 0x004e380001067983 */ /* 0x001ee80000300a00 */
[----:B------:R-:W4:Y:S01]  /*63910*/  LDL.LU.64 R4, [R1+0x4e30] ;  /* 0x004e300001047983 */ /* 0x000f220000300a00 */
[----:B------:R-:W-:-:S07]  /*63920*/  F2FP.F16.E5M2.UNPACK_B R13, R13 ;  /* 0x0000000dff0d723e */ /* 0x000fce00020004ff */
[----:B--2---:R-:W-:Y:S01]  /*63930*/  HMMA.16816.F32 R24, R16, R12, R24 ;  /* 0x0000000c1018723c */ /* 0x004fe20000001818 */
[----:B----4-:R-:W-:Y:S02]  /*63940*/  IMAD R4, R4, 0x100, R28 ;  /* 0x0000010004047824 */ /* 0x010fe400078e021c */
[----:B------:R-:W-:Y:S01]  /*63950*/  IMAD R5, R5, 0x100, R29 ;  /* 0x0000010005057824 */ /* 0x000fe200078e021d */
[----:B------:R-:W2:Y:S04]  /*63960*/  LDL.LU R28, [R1+0x4e28] ;  /* 0x004e2800011c7983 */ /* 0x000ea80000300800 */
[----:B------:R-:W2:Y:S01]  /*63970*/  LDL.LU R29, [R1+0x4e24] ;  /* 0x004e2400011d7983 */ /* 0x000ea20000300800 */
[----:B---3--:R-:W-:-:S03]  /*63980*/  IMAD R6, R6, 0x100, R0 ;  /* 0x0000010006067824 */ /* 0x008fc600078e0200 */
[----:B------:R-:W3:Y:S11]  /*63990*/  LDL.LU R0, [R1+0x4e20] ;  /* 0x004e200001007983 */ /* 0x000ef60000300800 */
[----:B------:R-:W-:Y:S04]  /*639a0*/  STL.64 [R1+0x1c0], R24 ;  /* 0x0001c01801007387 */ /* 0x000fe80000100a00 */
[----:B------:R0:W-:Y:S04]  /*639b0*/  STL.64 [R1+0x1c8], R26 ;  /* 0x0001c81a01007387 */ /* 0x0001e80000100a00 */
[----:B0-----:R-:W4:Y:S04]  /*639c0*/  LDL.LU.64 R26, [R1+0x4e18] ;  /* 0x004e1800011a7983 */ /* 0x001f280000300a00 */
[----:B------:R-:W4:Y:S01]  /*639d0*/  LDL.LU.64 R24, [R1+0x4e10] ;  /* 0x004e100001187983 */ /* 0x000f220000300a00 */
[----:B------:R-:W-:-:S02]  /*639e0*/  F2FP.F16.E5M2.UNPACK_B R10, R10 ;  /* 0x0000000aff0a723e */ /* 0x000fc400020004ff */
[----:B------:R-:W-:Y:S01]  /*639f0*/  F2FP.F16.E5M2.UNPACK_B R11, R11 ;  /* 0x0000000bff0b723e */ /* 0x000fe200020004ff */
[----:B------:R0:W-:Y:S04]  /*63a00*/  STL.64 [R1+0x4d30], R14 ;  /* 0x004d300e01007387 */ /* 0x0001e80000100a00 */
[----:B0-----:R-:W2:Y:S04]  /*63a10*/  LDL R14, [R1+0xe20] ;  /* 0x000e2000010e7983 */ /* 0x001ea80000100800 */
[----:B------:R-:W3:Y:S04]  /*63a20*/  LDL R15, [R1+0xe24] ;  /* 0x000e2400010f7983 */ /* 0x000ee80000100800 */
[----:B------:R0:W-:Y:S04]  /*63a30*/  STL.64 [R1+0x4d28], R12 ;  /* 0x004d280c01007387 */ /* 0x0001e80000100a00 */
[----:B0-----:R-:W3:Y:S01]  /*63a40*/  LDL.LU R13, [R1+0x1230] ;  /* 0x00123000010d7983 */ /* 0x001ee20000300800 */
[----:B----4-:R-:W-:-:S15]  /*63a50*/  HMMA.16816.F32 R24, R16, R10, R24 ;  /* 0x0000000a1018723c */ /* 0x010fde0000001818 */
[----:B------:R-:W-:-:S08]  /*63a60*/  NOP ;  /* 0x0000000000007918 */ /* 0x000fd00000000000 */
[----:B------:R-:W-:Y:S04]  /*63a70*/  STL.64 [R1+0x1f0], R24 ;  /* 0x0001f01801007387 */ /* 0x000fe80000100a00 */
[----:B------:R0:W-:Y:S04]  /*63a80*/  STL.64 [R1+0x1f8], R26 ;  /* 0x0001f81a01007387 */ /* 0x0001e80000100a00 */
[----:B0-----:R-:W4:Y:S04]  /*63a90*/  LDL.LU.64 R26, [R1+0x4e08] ;  /* 0x004e0800011a7983 */ /* 0x001f280000300a00 */
[----:B------:R-:W4:Y:S01]  /*63aa0*/  LDL.LU.64 R24, [R1+0x4e00] ;  /* 0x004e000001187983 */ /* 0x000f220000300a00 */
[----:B------:R-:W-:-:S02]  /*63ab0*/  F2FP.F16.E5M2.UNPACK_B R8, R8 ;  /* 0x00000008ff08723e */ /* 0x000fc400020004ff */
[----:B------:R-:W-:-:S07]  /*63ac0*/  F2FP.F16.E5M2.UNPACK_B R9, R9 ;  /* 0x00000009ff09723e */ /* 0x000fce00020004ff */
[----:B----4-:R-:W-:-:S15]  /*63ad0*/  HMMA.16816.F32 R24, R16, R8, R24 ;  /* 0x000000081018723c */ /* 0x010fde0000001818 */
[----:B------:R-:W-:-:S08]  /*63ae0*/  NOP ;  /* 0x0000000000007918 */ /* 0x000fd00000000000 */
[----:B------:R-:W-:Y:S04]  /*63af0*/  STL.64 [R1+0x2b0], R24 ;  /* 0x0002b01801007387 */ /* 0x000fe80000100a00 */
[----:B------:R0:W-:Y:S04]  /*63b00*/  STL.64 [R1+0x2b8], R26 ;  /* 0x0002b81a01007387 */ /* 0x0001e80000100a00 */
[----:B0-----:R-:W4:Y:S04]  /*63b10*/  LDL.LU.64 R26, [R1+0x4df8] ;  /* 0x004df800011a7983 */ /* 0x001f280000300a00 */
[----:B------:R-:W4:Y:S01]  /*63b20*/  LDL.LU.64 R24, [R1+0x4df0] ;  /* 0x004df00001187983 */ /* 0x000f220000300a00 */
[----:B------:R-:W-:-:S02]  /*63b30*/  F2FP.F16.E5M2.UNPACK_B R2, R2 ;  /* 0x00000002ff02723e */ /* 0x000fc400020004ff */
[----:B------:R-:W-:Y:S02]  /*63b40*/  F2FP.F16.E5M2.UNPACK_B R3, R3 ;  /* 0x00000003ff03723e */ /* 0x000fe400020004ff */
[----:B--2---:R-:W-:Y:S01]  /*63b50*/  F2FP.F16.E5M2.UNPACK_B R12, R14 ;  /* 0x0000000eff0c723e */ /* 0x004fe200020004ff */
[----:B---3--:R-:W-:Y:S01]  /*63b60*/  IMAD R7, R7, 0x100, R13 ;  /* 0x0000010007077824 */ /* 0x008fe200078e020d */
[----:B------:R-:W-:Y:S01]  /*63b70*/  F2FP.F16.E5M2.UNPACK_B R13, R15 ;  /* 0x0000000fff0d723e */ /* 0x000fe200020004ff */
[----:B------:R-:W-:Y:S04]  /*63b80*/  STL [R1+0x4d10], R9 ;  /* 0x004d100901007387 */ /* 0x000fe80000100800 */
[----:B------:R-:W-:Y:S04]  /*63b90*/  STL [R1+0x20], R12 ;  /* 0x0000200c01007387 */ /* 0x000fe80000100800 */
[----:B------:R-:W-:Y:S01]  /*63ba0*/  STL.64 [R1+0x4da0], R10 ;  /* 0x004da00a01007387 */ /* 0x000fe20000100a00 */
[----:B------:R-:W-:Y:S03]  /*63bb0*/  HMMA.16816.F32 R20, R16, R2, R20 ;  /* 0x000000021014723c */ /* 0x000fe60000001814 */
[----:B------:R-:W-:Y:S04]  /*63bc0*/  STL [R1+0x24], R13 ;  /* 0x0000240d01007387 */ /* 0x000fe80000100800 */
[----:B------:R-:W-:-:S15]  /*63bd0*/  STL [R1+0x4d98], R8 ;  /* 0x004d980801007387 */ /* 0x000fde0000100800 */
[----:B------:R-:W-:-:S01]  /*63be0*/  NOP ;  /* 0x0000000000007918 */ /* 0x000fc20000000000 */
[----:B------:R0:W-:Y:S04]  /*63bf0*/  STL.64 [R1+0x2a0], R20 ;  /* 0x0002a01401007387 */ /* 0x0001e80000100a00 */
[----:B------:R1:W-:Y:S04]  /*63c00*/  STL.64 [R1+0x2a8], R22 ;  /* 0x0002a81601007387 */ /* 0x0003e80000100a00 */
[----:B0-----:R-:W2:Y:S01]  /*63c10*/  LDL.LU R20, [R1+0xa00] ;  /* 0x000a000001147983 */ /* 0x001ea20000300800 */
[----:B----4-:R-:W-:-:S15]  /*63c20*/  HMMA.16816.F32 R8, R16, R12, R24 ;  /* 0x0000000c1008723c */ /* 0x010fde0000001818 */
[----:B------:R-:W-:-:S08]  /*63c30*/  NOP ;  /* 0x0000000000007918 */ /* 0x000fd00000000000 */
        /* <DEDUP_REMOVED lines=9> */
[----:B--2---:R0:W-:Y:S04]  /*63cd0*/  STL.64 [R1+0x4d80], R26 ;  /* 0x004d801a01007387 */ /* 0x0041e80000100a00 */
[----:B0-----:R-:W2:Y:S01]  /*63ce0*/  LDL R26, [R1] ;  /* 0x00000000011a7983 */ /* 0x001ea20000100800 */
[----:B------:R-:W-:-:S03]  /*63cf0*/  IMAD.MOV.U32 R27, RZ, RZ, R0 ;  /* 0x000000ffff1b7224 */ /* 0x000fc600078e0000 */
[----:B------:R-:W3:Y:S04]  /*63d00*/  LDL.LU R0, [R1+0x4dec] ;  /* 0x004dec0001007983 */ /* 0x000ee80000300800 */
[----:B------:R-:W4:Y:S04]  /*63d10*/  LDL.LU R8, [R1+0xa50] ;  /* 0x000a500001087983 */ /* 0x000f280000300800 */
[----:B------:R-:W4:Y:S04]  /*63d20*/  LDL.LU R9, [R1+0xa54] ;  /* 0x000a540001097983 */ /* 0x000f280000300800 */
[----:B------:R-:W2:Y:S04]  /*63d30*/  LDL.LU R10, [R1+0xa58] ;  /* 0x000a5800010a7983 */ /* 0x000ea80000300800 */
[----:B------:R-:W2:Y:S04]  /*63d40*/  LDL.LU R11, [R1+0xa5c] ;  /* 0x000a5c00010b7983 */ /* 0x000ea80000300800 */
[----:B--2---:R0:W-:Y:S04]  /*63d50*/  STL.64 [R1+0x4db0], R10 ;  /* 0x004db00a01007387 */ /* 0x0041e80000100a00 */
[----:B0-----:R-:W2:Y:S01]  /*63d60*/  LDL R10, [R1+0x10] ;  /* 0x00001000010a7983 */ /* 0x001ea20000100800 */
[----:B---3--:R-:W-:-:S03]  /*63d70*/  IMAD.MOV.U32 R11, RZ, RZ, R0 ;  /* 0x000000ffff0b7224 */ /* 0x008fc600078e0000 */
[----:B------:R-:W3:Y:S04]  /*63d80*/  LDL.LU R0, [R1+0x4de8] ;  /* 0x004de80001007983 */ /* 0x000ee80000300800 */
[----:B----4-:R0:W-:Y:S04]  /*63d90*/  STL.64 [R1+0x4da8], R8 ;  /* 0x004da80801007387 */ /* 0x0101e80000100a00 */
[----:B0-----:R-:W4:Y:S04]  /*63da0*/  LDL.64 R8, [R1+0x18] ;  /* 0x0000180001087983 */ /* 0x001f280000100a00 */
[----:B--2---:R-:W-:Y:S04]  /*63db0*/  STL.64 [R1+0x4de0], R10 ;  /* 0x004de00a01007387 */ /* 0x004fe80000100a00 */
[----:B----4-:R-:W-:Y:S04]  /*63dc0*/  STL.64 [R1+0x4dd8], R8 ;  /* 0x004dd80801007387 */ /* 0x010fe80000100a00 */
[----:B------:R0:W-:Y:S04]  /*63dd0*/  STL.64 [R1+0x4d78], R24 ;  /* 0x004d781801007387 */ /* 0x0001e80000100a00 */
[----:B0-----:R-:W2:Y:S04]  /*63de0*/  LDL.64 R24, [R1+0x8] ;  /* 0x0000080001187983 */ /* 0x001ea80000100a00 */
[----:B------:R-:W-:Y:S04]  /*63df0*/  STL.64 [R1+0x4dc0], R26 ;  /* 0x004dc01a01007387 */ /* 0x000fe80000100a00 */
[----:B--2---:R0:W-:Y:S04]  /*63e00*/  STL.64 [R1+0x4db8], R24 ;  /* 0x004db81801007387 */ /* 0x0041e80000100a00 */
[----:B0-----:R-:W2:Y:S04]  /*63e10*/  LDL.LU R24, [R1+0xa60] ;  /* 0x000a600001187983 */ /* 0x001ea80000300800 */
[----:B------:R-:W2:Y:S04]  /*63e20*/  LDL.LU R25, [R1+0xa64] ;  /* 0x000a640001197983 */ /* 0x000ea80000300800 */
[----:B------:R-:W4:Y:S04]  /*63e30*/  LDL.LU R26, [R1+0xa68] ;  /* 0x000a6800011a7983 */ /* 0x000f280000300800 */
[----:B------:R-:W4:Y:S04]  /*63e40*/  LDL.LU R27, [R1+0xa6c] ;  /* 0x000a6c00011b7983 */ /* 0x000f280000300800 */
[----:B------:R-:W3:Y:S04]  /*63e50*/  LDL R18, [R1+0x28] ;  /* 0x0000280001127983 */ /* 0x000ee80000100800 */
        /* <DEDUP_REMOVED lines=14> */
[----:B------:R-:W2:Y:S04]  /*63f40*/  LDL.LU R22, [R1+0xa18] ;  /* 0x000a180001167983 */ /* 0x000ea80000300800 */
[----:B------:R-:W2:Y:S01]  /*63f50*/  LDL.LU R23, [R1+0xa1c] ;  /* 0x000a1c0001177983 */ /* 0x000ea20000300800 */
[----:B------:R-:W-:-:S02]  /*63f60*/  F2FP.F16.E5M2.UNPACK_B R4, R4 ;  /* 0x00000004ff04723e */ /* 0x000fc400020004ff */
[----:B------:R-:W-:Y:S02]  /*63f70*/  F2FP.F16.E5M2.UNPACK_B R5, R5 ;  /* 0x00000005ff05723e */ /* 0x000fe400020004ff */
[----:B------:R-:W-:Y:S02]  /*63f80*/  F2FP.F16.E5M2.UNPACK_B R6, R6 ;  /* 0x00000006ff06723e */ /* 0x000fe400020004ff */
[----:B------:R-:W-:Y:S01]  /*63f90*/  F2FP.F16.E5M2.UNPACK_B R7, R7 ;  /* 0x00000007ff07723e */ /* 0x000fe200020004ff */
[----:B---3--:R-:W-:Y:S01]  /*63fa0*/  IMAD.MOV.U32 R19, RZ, RZ, R0 ;  /* 0x000000ffff137224 */ /* 0x008fe200078e0000 */
[----:B--2---:R-:W-:Y:S04]  /*63fb0*/  STL.64 [R1+0x4d90], R22 ;  /* 0x004d901601007387 */ /* 0x004fe80000100a00 */
[----:B----4-:R0:W-:Y:S04]  /*63fc0*/  STL.64 [R1+0x4d88], R20 ;  /* 0x004d881401007387 */ /* 0x0101e80000100a00 */
        /* <DEDUP_REMOVED lines=17> */
[----:B------:R-:W-:Y:S04]  /*640e0*/  STL.64 [R1+0x230], R8 ;  /* 0x0002300801007387 */ /* 0x000fe80000100a00 */
[----:B------:R0:W-:Y:S04]  /*640f0*/  STL.64 [R1+0x238], R10 ;  /* 0x0002380a01007387 */ /* 0x0001e80000100a00 */
[----:B0-----:R-:W2:Y:S04]  /*64100*/  LDL.LU.64 R10, [R1+0x4de0] ;  /* 0x004de000010a7983 */ /* 0x001ea80000300a00 */
[----:B------:R-:W3:Y:S02]  /*64110*/  LDL.LU.64 R8, [R1+0x4dd8] ;  /* 0x004dd80001087983 */ /* 0x000ee40000300a00 */
[----:B---3--:R-:W-:-:S15]  /*64120*/  HMMA.16816.F32 R24, R4, R8, R24 ;  /* 0x000000080418723c */ /* 0x008fde0000001818 */
[----:B------:R-:W-:-:S08]  /*64130*/  NOP ;  /* 0x0000000000007918 */ /* 0x000fd00000000000 */
[----:B------:R-:W-:Y:S04]  /*64140*/  STL.64 [R1+0x240], R24 ;  /* 0x0002401801007387 */ /* 0x000fe80000100a00 */
[----:B------:R0:W-:Y:S04]  /*64150*/  STL.64 [R1+0x248], R26 ;  /* 0x0002481a01007387 */ /* 0x0001e80000100a00 */
[----:B0-----:R-:W2:Y:S04]  /*64160*/  LDL.LU.64 R26, [R1+0x4dd0] ;  /* 0x004dd000011a7983 */ /* 0x001ea80000300a00 */
[----:B------:R-:W2:Y:S01]  /*64170*/  LDL.LU.64 R24, [R1+0x4dc8] ;  /* 0x004dc80001187983 */ /* 0x000ea20000300a00 */
[----:B------:R-:W-:-:S02]  /*64180*/  IMAD.MOV.U32 R18, RZ, RZ, R8 ;  /* 0x000000ffff127224 */ /* 0x000fc400078e0008 */
[----:B------:R-:W-:Y:S02]  /*64190*/  IMAD.MOV.U32 R0, RZ, RZ, R9 ;  /* 0x000000ffff007224 */ /* 0x000fe400078e0009 */
[----:B--2---:R-:W-:Y:S01]  /*641a0*/  HMMA.16816.F32 R8, R4, R10, R24 ;  /* 0x0000000a0408723c */ /* 0x004fe20000001818 */
[----:B------:R-:W2:Y:S04]  /*641b0*/  LDL.LU.64 R26, [R1+0x4dc0] ;  /* 0x004dc000011a7983 */ /* 0x000ea80000300a00 */
[----:B------:R-:W3:-:S15]  /*641c0*/  LDL.LU.64 R24, [R1+0x4db8] ;  /* 0x004db80001187983 */ /* 0x000ede0000300a00 */
[----:B------:R-:W-:-:S03]  /*641d0*/  NOP ;  /* 0x0000000000007918 */ /* 0x000fc60000000000 */
        /* <DEDUP_REMOVED lines=9> */
[----:B------:R-:W4:Y:S01]  /*64270*/  LDL.LU R8, [R1+0x4d98] ;  /* 0x004d980001087983 */ /* 0x000f220000300800 */
[----:B------:R-:W-:-:S02]  /*64280*/  IMAD.MOV.U32 R9, RZ, RZ, R24 ;  /* 0x000000ffff097224 */ /* 0x000fc400078e0018 */
[----:B------:R-:W-:Y:S02]  /*64290*/  IMAD.MOV.U32 R19, RZ, RZ, R25 ;  /* 0x000000ffff137224 */ /* 0x000fe400078e0019 */
[C---:B--2---:R-:W-:Y:S01]  /*642a0*/  HMMA.16816.F32 R24, R4.reuse, R26, R20 ;  /* 0x0000001a0418723c */ /* 0x044fe20000001814 */
[----:B---3--:R-:W-:Y:S04]  /*642b0*/  STL.64 [R1+0x4d20], R10 ;  /* 0x004d200a01007387 */ /* 0x008fe80000100a00 */
[----:B----4-:R0:W-:Y:S04]  /*642c0*/  STL.64 [R1+0x4d18], R8 ;  /* 0x004d180801007387 */ /* 0x0101e80000100a00 */
[----:B0-----:R-:W2:Y:S04]  /*642d0*/  LDL.LU R8, [R1+0x9c0] ;  /* 0x0009c00001087983 */ /* 0x001ea80000300800 */
[----:B------:R-:W2:Y:S04]  /*642e0*/  LDL.LU R9, [R1+0x9c4] ;  /* 0x0009c40001097983 */ /* 0x000ea80000300800 */
[----:B------:R-:W2:Y:S04]  /*642f0*/  LDL.LU R10, [R1+0x9c8] ;  /* 0x0009c800010a7983 */ /* 0x000ea80000300800 */
[----:B------:R-:W2:Y:S04]  /*64300*/  LDL.LU R11, [R1+0x9cc] ;  /* 0x0009cc00010b7983 */ /* 0x000ea80000300800 */
[----:B------:R-:W3:Y:S04]  /*64310*/  LDL.LU.64 R22, [R1+0x4d90] ;  /* 0x004d900001167983 */ /* 0x000ee80000300a00 */
[----:B------:R-:W3:Y:S04]  /*64320*/  LDL.LU.64 R20, [R1+0x4d88] ;  /* 0x004d880001147983 */ /* 0x000ee80000300a00 */
        /* <DEDUP_REMOVED lines=36> */
[----:B------:R-:W4:Y:S04]  /*64570*/  LDL.LU.64 R12, [R1+0x4d38] ;  /* 0x004d3800010c7983 */ /* 0x000f280000300a00 */
[----:B------:R-:W-:Y:S04]  /*64580*/  STL [R1+0x4c64], R22 ;  /* 0x004c641601007387 */ /* 0x000fe80000100800 */
[----:B------:R-:W-:Y:S01]  /*64590*/  STL [R1+0x4c60], R23 ;  /* 0x004c601701007387 */ /* 0x000fe20000100800 */
[----:B----4-:R-:W-:-:S15]  /*645a0*/  HMMA.16816.F32 R12, R4, R20, R12 ;  /* 0x00000014040c723c */ /* 0x010fde000000180c */
[----:B------:R-:W-:-:S08]  /*645b0*/  NOP ;  /* 0x0000000000007918 */ /* 0x000fd00000000000 */
[----:B------:R-:W-:Y:S04]  /*645c0*/  STL.64 [R1+0x9d0], R12 ;  /* 0x0009d00c01007387 */ /* 0x000fe80000100a00 */
[----:B------:R0:W-:Y:S04]  /*645d0*/  STL.64 [R1+0x9d8], R14 ;  /* 0x0009d80e01007387 */ /* 0x0001e80000100a00 */
[----:B0-----:R-:W2:Y:S04]  /*645e0*/  LDL.LU.64 R14, [R1+0x4d30] ;  /* 0x004d3000010e7983 */ /* 0x001ea80000300a00 */
[----:B------:R-:W3:Y:S04]  /*645f0*/  LDL.LU.64 R12, [R1+0x4d28] ;  /* 0x004d2800010c7983 */ /* 0x000ee80000300a00 */
        /* <DEDUP_REMOVED lines=9> */
[----:B0-----:R-:W2:Y:S01]  /*64690*/  LDL.LU.64 R10, [R1+0x4d20] ;  /* 0x004d2000010a7983 */ /* 0x001ea20000300a00 */
[----:B---3--:R-:W-:Y:S03]  /*646a0*/  HMMA.16816.F32 R20, R4, R12, R20 ;  /* 0x0000000c0414723c */ /* 0x008fe60000001814 */
[----:B------:R-:W3:Y:S04]  /*646b0*/  LDL.LU.64 R8, [R1+0x4d18] ;  /* 0x004d180001087983 */ /* 0x000ee80000300a00 */
[----:B------:R-:W-:Y:S04]  /*646c0*/  STL.64 [R1+0x4c48], R14 ;  /* 0x004c480e01007387 */ /* 0x000fe80000100a00 */
[----:B------:R0:W-:-:S12]  /*646d0*/  STL.64 [R1+0x4c40], R12 ;  /* 0x004c400c01007387 */ /* 0x0001d80000100a00 */
[----:B------:R-:W-:Y:S04]  /*646e0*/  STL.64 [R1+0x9b0], R20 ;  /* 0x0009b01401007387 */ /* 0x000fe80000100a00 */
[----:B------:R2:W-:Y:S04]  /*646f0*/  STL.64 [R1+0x9b8], R22 ;  /* 0x0009b81601007387 */ /* 0x0005e80000100a00 */
[----:B0-----:R-:W4:Y:S01]  /*64700*/  LDL.LU R12, [R1+0x8c0] ;  /* 0x0008c000010c7983 */ /* 0x001f220000300800 */
[----:B--2---:R-:W-:-:S15]  /*64710*/  HMMA.16816.F32 R20, R4, R10, R24 ;  /* 0x0000000a0414723c */ /* 0x004fde0000001818 */
[----:B------:R-:W-:-:S08]  /*64720*/  NOP ;  /* 0x0000000000007918 */ /* 0x000fd00000000000 */
[----:B------:R-:W-:Y:S04]  /*64730*/  STL.64 [R1+0x9a0], R20 ;  /* 0x0009a01401007387 */ /* 0x000fe80000100a00 */
[----:B------:R-:W-:Y:S04]  /*64740*/  STL.64 [R1+0x9a8], R22 ;  /* 0x0009a81601007387 */ /* 0x000fe80000100a00 */
[----:B------:R-:W4:Y:S04]  /*64750*/  LDL.LU R13, [R1+0x8c4] ;  /* 0x0008c400010d7983 */ /* 0x000f280000300800 */
[----:B------:R-:W2:Y:S04]  /*64760*/  LDL.LU R14, [R1+0x8c8] ;  /* 0x0008c800010e7983 */ /* 0x000ea80000300800 */
[----:B------:R-:W2:Y:S04]  /*64770*/  LDL.LU R15, [R1+0x8cc] ;  /* 0x0008cc00010f7983 */ /* 0x000ea80000300800 */
[----:B--2---:R3:W-:Y:S04]  /*64780*/  STL.64 [R1+0x4c88], R14 ;  /* 0x004c880e01007387 */ /* 0x0047e80000100a00 */
[----:B----4-:R0:W-:Y:S04]  /*64790*/  STL.64 [R1+0x4c80], R12 ;  /* 0x004c800c01007387 */ /* 0x0101e80000100a00 */
[----:B------:R-:W2:Y:S04]  /*647a0*/  LDL.LU R24, [R1+0x910] ;  /* 0x0009100001187983 */ /* 0x000ea80000300800 */
[----:B------:R-:W2:Y:S04]  /*647b0*/  LDL.LU R25, [R1+0x914] ;  /* 0x0009140001197983 */ /* 0x000ea80000300800 */
[----:B------:R-:W4:Y:S04]  /*647c0*/  LDL.LU R26, [R1+0x918] ;  /* 0x00091800011a7983 */ /* 0x000f280000300800 */
[----:B------:R-:W4:Y:S01]  /*647d0*/  LDL.LU R27, [R1+0x91c] ;  /* 0x00091c00011b7983 */ /* 0x000f220000300800 */
[----:B---3--:R-:W-:-:S03]  /*647e0*/  IMAD.MOV.U32 R14, RZ, RZ, R9 ;  /* 0x000000ffff0e7224 */ /* 0x008fc600078e0009 */
[----:B----4-:R-:W-:Y:S04]  /*647f0*/  STL.64 [R1+0x4c98], R26 ;  /* 0x004c981a01007387 */ /* 0x010fe80000100a00 */
[----:B--2---:R1:W-:Y:S04]  /*64800*/  STL.64 [R1+0x4c90], R24 ;  /* 0x004c901801007387 */ /* 0x0043e80000100a00 */
[----:B------:R-:W2:Y:S04]  /*64810*/  LDL.LU R9, [R1+0x4d10] ;  /* 0x004d100001097983 */ /* 0x000ea80000300800 */
[----:B0-----:R-:W3:Y:S01]  /*64820*/  LDL.64 R12, [R1+0x10] ;  /* 0x00001000010c7983 */ /* 0x001ee20000100a00 */
[----:B------:R-:W-:-:S05]  /*64830*/  IMAD.MOV.U32 R15, RZ, RZ, R19 ;  /* 0x000000ffff0f7224 */ /* 0x000fca00078e0013 */
[----:B------:R0:W-:Y:S04]  /*64840*/  STL.64 [R1+0x4cb8], R14 ;  /* 0x004cb80e01007387 */ /* 0x0001e80000100a00 */
[----:B---3--:R-:W-:Y:S04]  /*64850*/  STL.64 [R1+0x4cb0], R12 ;  /* 0x004cb00c01007387 */ /* 0x008fe80000100a00 */
[----:B-1----:R-:W3:Y:S04]  /*64860*/  LDL.LU R24, [R1+0x930] ;  /* 0x0009300001187983 */ /* 0x002ee80000300800 */
[----:B------:R-:W3:Y:S04]  /*64870*/  LDL.LU R25, [R1+0x934] ;  /* 0x0009340001197983 */ /* 0x000ee80000300800 */
[----:B------:R-:W4:Y:S04]  /*64880*/  LDL.LU R26, [R1+0x938] ;  /* 0x00093800011a7983 */ /* 0x000f280000300800 */
[----:B------:R-:W4:Y:S01]  /*64890*/  LDL.LU R27, [R1+0x93c] ;  /* 0x00093c00011b7983 */ /* 0x000f220000300800 */
[----:B0-----:R-:W-:-:S02]  /*648a0*/  IMAD.MOV.U32 R14, RZ, RZ, R18 ;  /* 0x000000ffff0e7224 */ /* 0x001fc400078e0012 */
[----:B------:R-:W-:Y:S01]  /*648b0*/  IMAD.MOV.U32 R15, RZ, RZ, R0 ;  /* 0x000000ffff0f7224 */ /* 0x000fe200078e0000 */
[----:B----4-:R-:W-:Y:S04]  /*648c0*/  STL.64 [R1+0x4ca8], R26 ;  /* 0x004ca81a01007387 */ /* 0x010fe80000100a00 */
[----:B---3--:R0:W-:Y:S04]  /*648d0*/  STL.64 [R1+0x4ca0], R24 ;  /* 0x004ca01801007387 */ /* 0x0081e80000100a00 */
[----:B0-----:R-:W3:Y:S04]  /*648e0*/  LDL.LU R24, [R1+0x950] ;  /* 0x0009500001187983 */ /* 0x001ee80000300800 */
[----:B------:R-:W3:Y:S04]  /*648f0*/  LDL.LU R25, [R1+0x954] ;  /* 0x0009540001197983 */ /* 0x000ee80000300800 */
[----:B------:R-:W4:Y:S04]  /*64900*/  LDL.LU R26, [R1+0x958] ;  /* 0x00095800011a7983 */ /* 0x000f280000300800 */
[----:B------:R-:W4:Y:S04]  /*64910*/  LDL.LU R27, [R1+0x95c] ;  /* 0x00095c00011b7983 */ /* 0x000f280000300800 */
[----:B------:R-:W2:Y:S04]  /*64920*/  LDL.LU R18, [R1+0x1244] ;  /* 0x0012440001127983 */ /* 0x000ea80000300800 */
[----:B------:R-:W2:Y:S04]  /*64930*/  LDL.LU R19, [R1+0x1250] ;  /* 0x0012500001137983 */ /* 0x000ea80000300800 */
[----:B------:R-:W2:Y:S04]  /*64940*/  LDL.LU R0, [R1+0x124c] ;  /* 0x00124c0001007983 */ /* 0x000ea80000300800 */
[----:B------:R-:W3:Y:S04]  /*64950*/  LDL.64 R20, [R1+0x20] ;  /* 0x0000200001147983 */ /* 0x000ee80000100a00 */
[----:B---3--:R0:W-:Y:S04]  /*64960*/  STL.64 [R1+0x4cf8], R20 ;  /* 0x004cf81401007387 */ /* 0x0081e80000100a00 */
[----:B0-----:R-:W3:Y:S04]  /*64970*/  LDL.LU R20, [R1+0xa70] ;  /* 0x000a700001147983 */ /* 0x001ee80000300800 */
[----:B------:R-:W3:Y:S04]  /*64980*/  LDL.LU R21, [R1+0xa74] ;  /* 0x000a740001157983 */ /* 0x000ee80000300800 */
[----:B------:R-:W4:Y:S04]  /*64990*/  LDL.LU R22, [R1+0xa78] ;  /* 0x000a780001167983 */ /* 0x000f280000300800 */
[----:B------:R-:W4:Y:S04]  /*649a0*/  LDL.LU R23, [R1+0xa7c] ;  /* 0x000a7c0001177983 */ /* 0x000f280000300800 */
[----:B----4-:R-:W-:Y:S04]  /*649b0*/  STL.64 [R1+0x4d08], R22 ;  /* 0x004d081601007387 */ /* 0x010fe80000100a00 */
[----:B---3--:R0:W-:Y:S04]  /*649c0*/  STL.64 [R1+0x4d00], R20 ;  /* 0x004d001401007387 */ /* 0x0081e80000100a00 */
[----:B0-----:R-:W2:Y:S04]  /*649d0*/  LDL.LU R20, [R1+0xa80] ;  /* 0x000a800001147983 */ /* 0x001ea80000300800 */
[----:B------:R-:W2:Y:S04]  /*649e0*/  LDL.LU R21, [R1+0xa84] ;  /* 0x000a840001157983 */ /* 0x000ea80000300800 */
[----:B------:R-:W2:Y:S04]  /*649f0*/  LDL.LU R22, [R1+0xa88] ;  /* 0x000a880001167983 */ /* 0x000ea80000300800 */
[----:B------:R-:W2:Y:S04]  /*64a00*/  LDL.LU R23, [R1+0xa8c] ;  /* 0x000a8c0001177983 */ /* 0x000ea80000300800 */
[----:B------:R-:W3:Y:S04]  /*64a10*/  LDL.64 R12, [R1+0x28] ;  /* 0x00002800010c7983 */ /* 0x000ee80000100a00 */
[----:B------:R-:W-:Y:S04]  /*64a20*/  STL.64 [R1+0x4cf0], R14 ;  /* 0x004cf00e01007387 */ /* 0x000fe80000100a00 */
        /* <DEDUP_REMOVED lines=9> */
[----:B------:R-:W3:Y:S04]  /*64ac0*/  LDL.LU R26, [R1+0x968] ;  /* 0x00096800011a7983 */ /* 0x000ee80000300800 */
[----:B------:R-:W3:Y:S01]  /*64ad0*/  LDL.LU R27, [R1+0x96c] ;  /* 0x00096c00011b7983 */ /* 0x000ee20000300800 */
[----:B--2---:R-:W-:Y:S01]  /*64ae0*/  HMMA.16816.F32 R20, R4, R8, R20 ;  /* 0x000000080414723c */ /* 0x004fe20000001814 */
[----:B------:R-:W-:-:S02]  /*64af0*/  IMAD R16, R16, 0x100, R28 ;  /* 0x0000010010107824 */ /* 0x000fc400078e021c */
[----:B------:R-:W-:Y:S01]  /*64b00*/  IMAD R17, R17, 0x100, R29 ;  /* 0x0000010011117824 */ /* 0x000fe200078e021d */
[----:B---3--:R-:W-:Y:S04]  /*64b10*/  STL.64 [R1+0x4cd8], R26 ;  /* 0x004cd81a01007387 */ /* 0x008fe80000100a00 */
[----:B----4-:R0:W-:Y:S04]  /*64b20*/  STL.64 [R1+0x4cd0], R24 ;  /* 0x004cd01801007387 */ /* 0x0101e80000100a00 */
[----:B0-----:R-:W2:Y:S04]  /*64b30*/  LDL.LU R24, [R1+0x970] ;  /* 0x0009700001187983 */ /* 0x001ea80000300800 */
[----:B------:R-:W2:Y:S04]  /*64b40*/  LDL.LU R25, [R1+0x974] ;  /* 0x0009740001197983 */ /* 0x000ea80000300800 */
[----:B------:R-:W2:Y:S04]  /*64b50*/  LDL.LU R26, [R1+0x978] ;  /* 0x00097800011a7983 */ /* 0x000ea80000300800 */
[----:B------:R-:W2:Y:S04]  /*64b60*/  LDL.LU R27, [R1+0x97c] ;  /* 0x00097c00011b7983 */ /* 0x000ea80000300800 */
[----:B------:R-:W3:Y:S04]  /*64b70*/  LDL.64 R28, [R1] ;  /* 0x00000000011c7983 */ /* 0x000ee80000100a00 */
[----:B------:R0:W-:Y:S04]  /*64b80*/  STL [R1+0x4c1c], R10 ;  /* 0x004c1c0a01007387 */ /* 0x0001e80000100800 */
[----:B0-----:R-:W4:Y:S04]  /*64b90*/  LDL.LU R10, [R1+0x1248] ;  /* 0x00124800010a7983 */ /* 0x001f280000300800 */
[----:B------:R-:W-:Y:S04]  /*64ba0*/  STL [R1+0x4c18], R11 ;  /* 0x004c180b01007387 */ /* 0x000fe80000100800 */
[----:B------:R-:W-:Y:S04]  /*64bb0*/  STL.64 [R1+0xa50], R20 ;  /* 0x000a501401007387 */ /* 0x000fe80000100a00 */
[----:B------:R0:W-:Y:S04]  /*64bc0*/  STL.64 [R1+0xa58], R22 ;  /* 0x000a581601007387 */ /* 0x0001e80000100a00 */
[----:B0-----:R-:W2:Y:S04]  /*64bd0*/  LDL.LU.64 R22, [R1+0x4d08] ;  /* 0x004d080001167983 */ /* 0x001ea80000300a00 */
[----:B------:R-:W2:Y:S04]  /*64be0*/  LDL.LU.64 R20, [R1+0x4d00] ;  /* 0x004d000001147983 */ /* 0x000ea80000300a00 */
[----:B------:R0:W-:Y:S04]  /*64bf0*/  STL [R1+0x4c04], R8 ;  /* 0x004c040801007387 */ /* 0x0001e80000100800 */
[----:B------:R1:W-:Y:S04]  /*64c00*/  STL [R1+0x4c00], R9 ;  /* 0x004c000901007387 */ /* 0x0003e80000100800 */
[----:B0-----:R-:W3:Y:S04]  /*64c10*/  LDL.LU R8, [R1+0x8f0] ;  /* 0x0008f00001087983 */ /* 0x001ee80000300800 */
[----:B-1----:R-:W3:Y:S01]  /*64c20*/  LDL.LU R9, [R1+0x8f4] ;  /* 0x0008f40001097983 */ /* 0x002ee20000300800 */
[----:B--2---:R-:W-:Y:S01]  /*64c30*/  HMMA.16816.F32 R20, R4, R2, R20 ;  /* 0x000000020414723c */ /* 0x004fe20000001814 */
[----:B----4-:R-:W-:-:S02]  /*64c40*/  IMAD R18, R18, 0x100, R10 ;  /* 0x0000010012127824 */ /* 0x010fc400078e020a */
[----:B------:R-:W2:Y:S04]  /*64c50*/  LDL.LU R10, [R1+0x8f8] ;  /* 0x0008f800010a7983 */ /* 0x000ea80000300800 */
[----:B------:R-:W2:-:S15]  /*64c60*/  LDL.LU R11, [R1+0x8fc] ;  /* 0x0008fc00010b7983 */ /* 0x000e9e0000300800 */
[----:B------:R-:W-:-:S01]  /*64c70*/  NOP ;  /* 0x0000000000007918 */ /* 0x000fc20000000000 */
[----:B------:R0:W-:Y:S04]  /*64c80*/  STL.64 [R1+0x9f0], R20 ;  /* 0x0009f01401007387 */ /* 0x0001e80000100a00 */
[----:B------:R1:W-:Y:S04]  /*64c90*/  STL.64 [R1+0x9f8], R22 ;  /* 0x0009f81601007387 */ /* 0x0003e80000100a00 */
[----:B0-----:R-:W4:Y:S01]  /*64ca0*/  LDL.LU.64 R20, [R1+0x4cf8] ;  /* 0x004cf80001147983 */ /* 0x001f220000300a00 */
[----:B------:R-:W-:Y:S01]  /*64cb0*/  IMAD R19, R0, 0x100, R19 ;  /* 0x0000010000137824 */ /* 0x000fe200078e0213 */
[----:B------:R-:W-:-:S02]  /*64cc0*/  F2FP.F16.E5M2.UNPACK_B R16, R16 ;  /* 0x00000010ff10723e */ /* 0x000fc400020004ff */
[----:B------:R-:W-:Y:S02]  /*64cd0*/  F2FP.F16.E5M2.UNPACK_B R17, R17 ;  /* 0x00000011ff11723e */ /* 0x000fe400020004ff */
[----:B------:R-:W-:Y:S01]  /*64ce0*/  F2FP.F16.E5M2.UNPACK_B R18, R18 ;  /* 0x00000012ff12723e */ /* 0x000fe200020004ff */
[----:B----4-:R-:W-:Y:S01]  /*64cf0*/  HMMA.16816.F32 R4, R4, R20, R12 ;  /* 0x000000140404723c */ /* 0x010fe2000000180c */
[----:B------:R-:W4:Y:S04]  /*64d00*/  LDL.LU.64 R14, [R1+0x4cf0] ;  /* 0x004cf000010e7983 */ /* 0x000f280000300a00 */
[----:B------:R-:W3:Y:S01]  /*64d10*/  LDL.LU.64 R12, [R1+0x4ce8] ;  /* 0x004ce800010c7983 */ /* 0x000ee20000300a00 */
[----:B------:R-:W-:Y:S01]  /*64d20*/  F2FP.F16.E5M2.UNPACK_B R19, R19 ;  /* 0x00000013ff13723e */ /* 0x000fe200020004ff */
[----:B-1----:R-:W-:-:S02]  /*64d30*/  IMAD.MOV.U32 R22, RZ, RZ, R20 ;  /* 0x000000ffff167224 */ /* 0x002fc400078e0014 */
[----:B------:R-:W-:-:S14]  /*64d40*/  IMAD.MOV.U32 R23, RZ, RZ, R21 ;  /* 0x000000ffff177224 */ /* 0x000fdc00078e0015 */
[----:B------:R0:W-:Y:S04]  /*64d50*/  STL.64 [R1+0x980], R4 ;  /* 0x0009800401007387 */ /* 0x0001e80000100a00 */
[----:B------:R1:W-:Y:S04]  /*64d60*/  STL.64 [R1+0x988], R6 ;  /* 0x0009880601007387 */ /* 0x0003e80000100a00 */
[----:B------:R-:W2:Y:S04]  /*64d70*/  LDL.LU.64 R20, [R1+0x4ce0] ;  /* 0x004ce00001147983 */ /* 0x000ea80000300a00 */
        /* <DEDUP_REMOVED lines=9> */
[----:B------:R-:W4:Y:S01]  /*64e10*/  LDL.LU.64 R24, [R1+0x4cd0] ;  /* 0x004cd00001187983 */ /* 0x000f220000300a00 */
[----:B------:R-:W-:-:S05]  /*64e20*/  IMAD.MOV.U32 R0, RZ, RZ, R13 ;  /* 0x000000ffff007224 */ /* 0x000fca00078e000d */
[----:B------:R-:W-:Y:S01]  /*64e30*/  STL [R1+0x4bf0], R0 ;  /* 0x004bf00001007387 */ /* 0x000fe20000100800 */
[----:B----4-:R-:W-:Y:S03]  /*64e40*/  HMMA.16816.F32 R12, R16, R14, R24 ;  /* 0x0000000e100c723c */ /* 0x010fe60000001818 */
[----:B------:R-:W3:Y:S04]  /*64e50*/  LDL.LU.64 R26, [R1+0x4cc8] ;  /* 0x004cc800011a7983 */ /* 0x000ee80000300a00 */
[----:B------:R-:W3:-:S15]  /*64e60*/  LDL.LU.64 R24, [R1+0x4cc0] ;  /* 0x004cc00001187983 */ /* 0x000ede0000300a00 */
[----:B------:R-:W-:-:S01]  /*64e70*/  NOP ;  /* 0x0000000000007918 */ /* 0x000fc20000000000 */
[----:B------:R-:W-:Y:S04]  /*64e80*/  STL.64 [R1+0x960], R12 ;  /* 0x0009600c01007387 */ /* 0x000fe80000100a00 */
[----:B------:R0:W-:Y:S04]  /*64e90*/  STL.64 [R1+0x968], R14 ;  /* 0x0009680e01007387 */ /* 0x0001e80000100a00 */
[----:B0-----:R-:W4:Y:S04]  /*64ea0*/  LDL.LU.64 R14, [R1+0x4cb8] ;  /* 0x004cb800010e7983 */ /* 0x001f280000300a00 */
[----:B------:R-:W3:Y:S02]  /*64eb0*/  LDL.LU.64 R12, [R1+0x4cb0] ;  /* 0x004cb000010c7983 */ /* 0x000ee40000300a00 */
[----:B---3--:R-:W-:-:S15]  /*64ec0*/  HMMA.16816.F32 R24, R16, R12, R24 ;  /* 0x0000000c1018723c */ /* 0x008fde0000001818 */
[----:B------:R-:W-:-:S08]  /*64ed0*/  NOP ;  /* 0x0000000000007918 */ /* 0x000fd00000000000 */
[----:B------:R-:W-:Y:S04]  /*64ee0*/  STL.64 [R1+0x940], R24 ;  /* 0x0009401801007387 */ /* 0x000fe80000100a00 */
[----:B------:R0:W-:Y:S04]  /*64ef0*/  STL.64 [R1+0x948], R26 ;  /* 0x0009481a01007387 */ /* 0x0001e80000100a00 */
[----:B0-----:R-:W4:Y:S04]  /*64f00*/  LDL.LU.64 R26, [R1+0x4ca8] ;  /* 0x004ca800011a7983 */ /* 0x001f280000300a00 */
[----:B------:R-:W4:Y:S01]  /*64f10*/  LDL.LU.64 R24, [R1+0x4ca0] ;  /* 0x004ca00001187983 */ /* 0x000f220000300a00 */
[----:B------:R-:W-:-:S05]  /*64f20*/  IMAD.MOV.U32 R0, RZ, RZ, R13 ;  /* 0x000000ffff007224 */ /* 0x000fca00078e000d */
[----:B------:R0:W-:Y:S01]  /*64f30*/  STL [R1+0x4bf4], R0 ;  /* 0x004bf40001007387 */ /* 0x0001e20000100800 */
[----:B----4-:R-:W-:Y:S03]  /*64f40*/  HMMA.16816.F32 R12, R16, R14, R24 ;  /* 0x0000000e100c723c */ /* 0x010fe60000001818 */
[----:B------:R-:W3:Y:S04]  /*64f50*/  LDL.LU.64 R26, [R1+0x4c98] ;  /* 0x004c9800011a7983 */ /* 0x000ee80000300a00 */
[----:B------:R-:W3:Y:S01]  /*64f60*/  LDL.LU.64 R24, [R1+0x4c90] ;  /* 0x004c900001187983 */ /* 0x000ee20000300a00 */
[----:B0-----:R-:W-:-:S15]  /*64f70*/  IMAD.MOV.U32 R0, RZ, RZ, R29 ;  /* 0x000000ffff007224 */ /* 0x001fde00078e001d */
[----:B------:R-:W-:Y:S04]  /*64f80*/  STL.64 [R1+0x920], R12 ;  /* 0x0009200c01007387 */ /* 0x000fe80000100a00 */
[----:B------:R0:W-:Y:S04]  /*64f90*/  STL.64 [R1+0x928], R14 ;  /* 0x0009280e01007387 */ /* 0x0001e80000100a00 */
[----:B0-----:R-:W4:Y:S04]  /*64fa0*/  LDL.LU.64 R14, [R1+0x4c88] ;  /* 0x004c8800010e7983 */ /* 0x001f280000300a00 */
[----:B------:R-:W4:Y:S01]  /*64fb0*/  LDL.LU.64 R12, [R1+0x4c80] ;  /* 0x004c8000010c7983 */ /* 0x000f220000300a00 */
[----:B---3--:R-:W-:-:S15]  /*64fc0*/  HMMA.16816.F32 R24, R16, R28, R24 ;  /* 0x0000001c1018723c */ /* 0x008fde0000001818 */
[----:B------:R-:W-:-:S08]  /*64fd0*/  NOP ;  /* 0x0000000000007918 */ /* 0x000fd00000000000 */
[----:B------:R-:W-:Y:S04]  /*64fe0*/  STL.64 [R1+0x910], R24 ;  /* 0x0009101801007387 */ /* 0x000fe80000100a00 */
[----:B------:R0:W-:Y:S04]  /*64ff0*/  STL.64 [R1+0x918], R26 ;  /* 0x0009181a01007387 */ /* 0x0001e80000100a00 */
[----:B0-----:R-:W3:Y:S04]  /*65000*/  LDL.LU.64 R26, [R1+0x4c78] ;  /* 0x004c7800011a7983 */ /* 0x001ee80000300a00 */
[----:B------:R-:W4:Y:S04]  /*65010*/  LDL.LU.64 R24, [R1+0x4c70] ;  /* 0x004c700001187983 */ /* 0x000f280000300a00 */
[----:B------:R-:W2:Y:S02]  /*65020*/  LDL.LU.64 R28, [R1+0x4c68] ;  /* 0x004c6800011c7983 */ /* 0x000ea40000300a00 */
[C---:B--2---:R-:W-:Y:S06]  /*65030*/  HMMA.16816.F32 R4, R16.reuse, R28, R4 ;  /* 0x0000001c1004723c */ /* 0x044fec0000001804 */
[----:B----4-:R-:W-:-:S15]  /*65040*/  HMMA.16816.F32 R12, R16, R24, R12 ;  /* 0x00000018100c723c */ /* 0x010fde000000180c */
[----:B------:R-:W-:-:S02]  /*65050*/  NOP ;  /* 0x0000000000007918 */ /* 0x000fc40000000000 */
[----:B------:R-:W-:Y:S04]  /*65060*/  STL.64 [R1+0x8e0], R4 ;  /* 0x0008e00401007387 */ /* 0x000fe80000100a00 */
[----:B------:R3:W-:Y:S02]  /*65070*/  STL.64 [R1+0x8e8], R6 ;  /* 0x0008e80601007387 */ /* 0x0007e40000100a00 */
[----:B---3--:R-:W-:Y:S02]  /*65080*/  HMMA.16816.F32 R4, R16, R26, R8 ;  /* 0x0000001a1004723c */ /* 0x008fe40000001808 */
[----:B------:R-:W2:-:S15]  /*65090*/  LDL.LU R8, [R1+0x1268] ;  /* 0x0012680001087983 */ /* 0x000e9e0000300800 */
[----:B------:R-:W-:-:S06]  /*650a0*/  NOP ;  /* 0x0000000000007918 */ /* 0x000fcc0000000000 */
[----:B------:R-:W-:Y:S04]  /*650b0*/  STL.64 [R1+0x8d0], R4 ;  /* 0x0008d00401007387 */ /* 0x000fe80000100a00 */
[----:B------:R0:W-:Y:S04]  /*650c0*/  STL.64 [R1+0x8d8], R6 ;  /* 0x0008d80601007387 */ /* 0x0001e80000100a00 */
[----:B0-----:R-:W3:Y:S04]  /*650d0*/  LDL.LU R6, [R1+0x1264] ;  /* 0x0012640001067983 */ /* 0x001ee80000300800 */
[----:B------:R-:W2:Y:S04]  /*650e0*/  LDL.LU R9, [R1+0x1270] ;  /* 0x0012700001097983 */ /* 0x000ea80000300800 */
[----:B------:R-:W4:Y:S04]  /*650f0*/  LDL.LU R7, [R1+0x126c] ;  /* 0x00126c0001077983 */ /* 0x000f280000300800 */
        /* <DEDUP_REMOVED lines=28> */
[----:B------:R0:W-:Y:S02]  /*652c0*/  STL.64 [R1+0x4b78], R26 ;  /* 0x004b781a01007387 */ /* 0x0001e40000100a00 */
[----:B0-----:R-:W-:-:S02]  /*652d0*/  IMAD.MOV.U32 R26, RZ, RZ, R22 ;  /* 0x000000ffff1a7224 */ /* 0x001fc400078e0016 */
[----:B------:R-:W-:Y:S01]  /*652e0*/  IMAD.MOV.U32 R27, RZ, RZ, R23 ;  /* 0x000000ffff1b7224 */ /* 0x000fe200078e0017 */
[----:B------:R-:W4:Y:S04]  /*652f0*/  LDL.LU R22, [R1+0x4c64] ;  /* 0x004c640001167983 */ /* 0x000f280000300800 */
        /* <DEDUP_REMOVED lines=60> */
[----:B------:R-:W2:Y:S04]  /*656c0*/  LDL.LU R8, [R1+0x4c04] ;  /* 0x004c040001087983 */ /* 0x000ea80000300800 */
[----:B------:R-:W2:Y:S02]  /*656d0*/  LDL.LU R9, [R1+0x4c00] ;  /* 0x004c000001097983 */ /* 0x000ea40000300800 */
[----:B--2---:R-:W-:-:S15]  /*656e0*/  HMMA.16816.F32 R24, R16, R8, R24 ;  /* 0x000000081018723c */ /* 0x004fde0000001818 */
[----:B------:R-:W-:-:S08]  /*656f0*/  NOP ;  /* 0x0000000000007918 */ /* 0x000fd00000000000 */
[----:B------:R-:W-:Y:S04]  /*65700*/  STL.64 [R1+0x850], R24 ;  /* 0x0008501801007387 */ /* 0x000fe80000100a00 */
[----:B------:R0:W-:Y:S04]  /*65710*/  STL.64 [R1+0x858], R26 ;  /* 0x0008581a01007387 */ /* 0x0001e80000100a00 */
[----:B0-----:R-:W2:Y:S04]  /*65720*/  LDL.LU.64 R26, [R1+0x4bf8] ;  /* 0x004bf800011a7983 */ /* 0x001ea80000300a00 */
[----:B------:R-:W-:Y:S04]  /*65730*/  STL [R1+0x4b18], R9 ;  /* 0x004b180901007387 */ /* 0x000fe80000100800 */
[----:B------:R-:W-:Y:S01]  /*65740*/  STL.64 [R1+0x4ba8], R10 ;  /* 0x004ba80a01007387 */ /* 0x000fe20000100a00 */
[C---:B------:R-:W-:Y:S03]  /*65750*/  HMMA.16816.F32 R12, R16.reuse, R2, R12 ;  /* 0x00000002100c723c */ /* 0x040fe6000000180c */
[----:B------:R2:W-:Y:S03]  /*65760*/  STL [R1+0x4ba0], R8 ;  /* 0x004ba00801007387 */ /* 0x0005e60000100800 */
[----:B--2---:R-:W-:Y:S01]  /*65770*/  HMMA.16816.F32 R8, R16, R26, R20 ;  /* 0x0000001a1008723c */ /* 0x004fe20000001814 */
[----:B------:R-:W2:-:S15]  /*65780*/  LDL.LU R20, [R1+0x770] ;  /* 0x0007700001147983 */ /* 0x000e9e0000300800 */
[----:B------:R-:W-:-:S01]  /*65790*/  NOP ;  /* 0x0000000000007918 */ /* 0x000fc20000000000 */
[----:B------:R-:W-:Y:S04]  /*657a0*/  STL.64 [R1+0x820], R12 ;  /* 0x0008200c01007387 */ /* 0x000fe80000100a00 */
[----:B------:R-:W-:Y:S04]  /*657b0*/  STL.64 [R1+0x828], R14 ;  /* 0x0008280e01007387 */ /* 0x000fe80000100a00 */
[----:B------:R-:W-:Y:S04]  /*657c0*/  STL.64 [R1+0x810], R8 ;  /* 0x0008100801007387 */ /* 0x000fe80000100a00 */
[----:B------:R-:W-:Y:S04]  /*657d0*/  STL.64 [R1+0x818], R10 ;  /* 0x0008180a01007387 */ /* 0x000fe80000100a00 */
[----:B------:R-:W2:Y:S04]  /*657e0*/  LDL.LU R21, [R1+0x774] ;  /* 0x0007740001157983 */ /* 0x000ea80000300800 */
[----:B------:R-:W3:Y:S04]  /*657f0*/  LDL.LU R22, [R1+0x778] ;  /* 0x0007780001167983 */ /* 0x000ee80000300800 */
        /* <DEDUP_REMOVED lines=869> */
[----:B0-----:R-:W-:-:S15]  /*68e50*/  HMMA.16816.F32 R8, R16, R2, R12 ;  /* 0x000000021008723c */ /* 0x001fde000000180c */
[----:B------:R-:W-:-:S08]  /*68e60*/  NOP ;  /* 0x0000000000007918 */ /* 0x000fd00000000000 */
[----:B------:R0:W-:Y:S04]  /*68e70*/  STL.64 [R1+0x3e0], R8 ;  /* 0x0003e00801007387 */ /* 0x0001e80000100a00 */
[----:B------:R1:W-:Y:S04]  /*68e80*/  STL.64 [R1+0x3e8], R10 ;  /* 0x0003e80a01007387 */ /* 0x0003e80000100a00 */
[----:B0-----:R-:W3:Y:S01]  /*68e90*/  LDL.LU R8, [R1+0xb0] ;  /* 0x0000b00001087983 */ /* 0x001ee20000300800 */
[----:B--2---:R-:W-:-:S15]  /*68ea0*/  HMMA.16816.F32 R12, R16, R26, R20 ;  /* 0x0000001a100c723c */ /* 0x004fde0000001814 */
[----:B------:R-:W-:-:S08]  /*68eb0*/  NOP ;  /* 0x0000000000007918 */ /* 0x000fd00000000000 */
        /* <DEDUP_REMOVED lines=19> */
[----:B----4-:R0:W-:Y:S04]  /*68ff0*/  STL.64 [R1+0x4780], R22 ;  /* 0x0047801601007387 */ /* 0x0101e80000100a00 */
[----:B0-----:R-:W4:Y:S01]  /*69000*/  LDL.LU R22, [R1] ;  /* 0x0000000001167983 */ /* 0x001f220000300800 */
[----:B------:R-:W-:-:S03]  /*69010*/  IMAD.MOV.U32 R23, RZ, RZ, R0 ;  /* 0x000000ffff177224 */ /* 0x000fc600078e0000 */
[----:B------:R-:W2:Y:S04]  /*69020*/  LDL.LU R0, [R1+0x4800] ;  /* 0x0048000001007983 */ /* 0x000ea80000300800 */
[----:B---3--:R0:W-:Y:S04]  /*69030*/  STL.64 [R1+0x4778], R20 ;  /* 0x0047781401007387 */ /* 0x0081e80000100a00 */
[----:B----4-:R2:W-:Y:S04]  /*69040*/  STL.64 [R1+0x4798], R22 ;  /* 0x0047981601007387 */ /* 0x0105e80000100a00 */
[----:B------:R-:W3:Y:S04]  /*69050*/  LDL.LU R24, [R1+0x170] ;  /* 0x0001700001187983 */ /* 0x000ee80000300800 */
[----:B------:R-:W3:Y:S04]  /*69060*/  LDL.LU R25, [R1+0x174] ;  /* 0x0001740001197983 */ /* 0x000ee80000300800 */
[----:B------:R-:W4:Y:S04]  /*69070*/  LDL.LU R26, [R1+0x178] ;  /* 0x00017800011a7983 */ /* 0x000f280000300800 */
[----:B------:R-:W4:Y:S04]  /*69080*/  LDL.LU R27, [R1+0x17c] ;  /* 0x00017c00011b7983 */ /* 0x000f280000300800 */
[----:B0-----:R-:W3:Y:S04]  /*69090*/  LDL.LU R20, [R1+0x8] ;  /* 0x0000080001147983 */ /* 0x001ee80000300800 */
[----:B------:R-:W3:Y:S01]  /*690a0*/  LDL.LU R21, [R1+0xc] ;  /* 0x00000c0001157983 */ /* 0x000ee20000300800 */
[----:B--2---:R-:W-:-:S03]  /*690b0*/  IMAD.MOV.U32 R23, RZ, RZ, R0 ;  /* 0x000000ffff177224 */ /* 0x004fc600078e0000 */
[----:B---3--:R-:W-:Y:S04]  /*690c0*/  STL.64 [R1+0x47b0], R20 ;  /* 0x0047b01401007387 */ /* 0x008fe80000100a00 */
[----:B----4-:R-:W-:Y:S04]  /*690d0*/  STL.64 [R1+0x4790], R26 ;  /* 0x0047901a01007387 */ /* 0x010fe80000100a00 */
[----:B------:R0:W-:Y:S04]  /*690e0*/  STL.64 [R1+0x4788], R24 ;  /* 0x0047881801007387 */ /* 0x0001e80000100a00 */
[----:B0-----:R-:W2:Y:S04]  /*690f0*/  LDL.LU R24, [R1+0x190] ;  /* 0x0001900001187983 */ /* 0x001ea80000300800 */
[----:B------:R-:W2:Y:S04]  /*69100*/  LDL.LU R25, [R1+0x194] ;  /* 0x0001940001197983 */ /* 0x000ea80000300800 */
[----:B------:R-:W3:Y:S04]  /*69110*/  LDL.LU R26, [R1+0x198] ;  /* 0x00019800011a7983 */ /* 0x000ee80000300800 */
[----:B------:R-:W3:Y:S04]  /*69120*/  LDL.LU R27, [R1+0x19c] ;  /* 0x00019c00011b7983 */ /* 0x000ee80000300800 */
[----:B------:R-:W4:Y:S04]  /*69130*/  LDL.LU R22, [R1+0x10] ;  /* 0x0000100001167983 */ /* 0x000f280000300800 */
[----:B------:R-:W2:Y:S04]  /*69140*/  LDL.LU R0, [R1+0x47fc] ;  /* 0x0047fc0001007983 */ /* 0x000ea80000300800 */
[----:B------:R-:W3:Y:S04]  /*69150*/  LDL.LU R20, [R1+0x18] ;  /* 0x0000180001147983 */ /* 0x000ee80000300800 */
[----:B------:R-:W3:Y:S04]  /*69160*/  LDL.LU R21, [R1+0x1c] ;  /* 0x00001c0001157983 */ /* 0x000ee80000300800 */
[----:B----4-:R-:W-:Y:S04]  /*69170*/  STL.64 [R1+0x47c8], R22 ;  /* 0x0047c81601007387 */ /* 0x010fe80000100a00 */
[----:B---3--:R-:W-:Y:S04]  /*69180*/  STL.64 [R1+0x47e0], R20 ;  /* 0x0047e01401007387 */ /* 0x008fe80000100a00 */
[----:B------:R-:W-:Y:S04]  /*69190*/  STL.64 [R1+0x47a8], R26 ;  /* 0x0047a81a01007387 */ /* 0x000fe80000100a00 */
[----:B--2---:R0:W-:Y:S04]  /*691a0*/  STL.64 [R1+0x47a0], R24 ;  /* 0x0047a01801007387 */ /* 0x0041e80000100a00 */
[----:B0-----:R-:W2:Y:S04]  /*691b0*/  LDL.LU R24, [R1+0x1b0] ;  /* 0x0001b00001187983 */ /* 0x001ea80000300800 */
[----:B------:R-:W2:Y:S04]  /*691c0*/  LDL.LU R25, [R1+0x1b4] ;  /* 0x0001b40001197983 */ /* 0x000ea80000300800 */
[----:B------:R-:W3:Y:S04]  /*691d0*/  LDL.LU R26, [R1+0x1b8] ;  /* 0x0001b800011a7983 */ /* 0x000ee80000300800 */
[----:B------:R-:W3:Y:S04]  /*691e0*/  LDL.LU R27, [R1+0x1bc] ;  /* 0x0001bc00011b7983 */ /* 0x000ee80000300800 */
[----:B------:R-:W4:Y:S01]  /*691f0*/  LDL.LU R22, [R1+0x28] ;  /* 0x0000280001167983 */ /* 0x000f220000300800 */
[----:B------:R-:W-:-:S03]  /*69200*/  IMAD.MOV.U32 R23, RZ, RZ, R0 ;  /* 0x000000ffff177224 */ /* 0x000fc600078e0000 */
        /* <DEDUP_REMOVED lines=38> */
[----:B------:R-:W-:-:S07]  /*69470*/  F2FP.F16.E5M2.UNPACK_B R7, R7 ;  /* 0x00000007ff07723e */ /* 0x000fce00020004ff */
[C---:B----4-:R-:W-:Y:S01]  /*69480*/  HMMA.16816.F32 R20, R4.reuse, R22, R24 ;  /* 0x000000160414723c */ /* 0x050fe20000001818 */
[----:B---3--:R-:W-:Y:S04]  /*69490*/  STL.64 [R1+0x4700], R18 ;  /* 0x0047001201007387 */ /* 0x008fe80000100a00 */
[----:B--2---:R0:W-:Y:S04]  /*694a0*/  STL.64 [R1+0x46f8], R16 ;  /* 0x0046f81001007387 */ /* 0x0041e80000100a00 */
[----:B0-----:R-:W2:Y:S04]  /*694b0*/  LDL.LU R16, [R1+0x90] ;  /* 0x0000900001107983 */ /* 0x001ea80000300800 */
        /* <DEDUP_REMOVED lines=30> */
[----:B------:R-:W3:Y:S01]  /*696a0*/  LDL.LU.64 R24, [R1+0x4788] ;  /* 0x0047880001187983 */ /* 0x000ee20000300a00 */
[----:B------:R-:W-:-:S15]  /*696b0*/  IMAD.MOV.U32 R19, RZ, RZ, R0 ;  /* 0x000000ffff137224 */ /* 0x000fde00078e0000 */
[----:B------:R-:W-:-:S01]  /*696c0*/  NOP ;  /* 0x0000000000007918 */ /* 0x000fc20000000000 */
[----:B------:R-:W-:Y:S01]  /*696d0*/  STL.64 [R1+0x380], R20 ;  /* 0x0003801401007387 */ /* 0x000fe20000100a00 */
[----:B------:R-:W-:-:S03]  /*696e0*/  IMAD.MOV.U32 R0, RZ, RZ, R23 ;  /* 0x000000ffff007224 */ /* 0x000fc600078e0017 */
[----:B------:R0:W-:Y:S04]  /*696f0*/  STL [R1+0x388], R22 ;  /* 0x0003881601007387 */ /* 0x0001e80000100800 */
[----:B0-----:R-:W4:Y:S04]  /*69700*/  LDL.LU.64 R22, [R1+0x4780] ;  /* 0x0047800001167983 */ /* 0x001f280000300a00 */
[----:B------:R-:W4:Y:S04]  /*69710*/  LDL.LU.64 R20, [R1+0x4778] ;  /* 0x0047780001147983 */ /* 0x000f280000300a00 */
[----:B------:R0:W-:Y:S04]  /*69720*/  STL [R1+0x3ff0], R0 ;  /* 0x003ff00001007387 */ /* 0x0001e80000100800 */
[----:B0-----:R-:W2:Y:S01]  /*69730*/  LDL.LU R0, [R1+0x1310] ;  /* 0x0013100001007983 */ /* 0x001ea20000300800 */
[----:B---3--:R-:W-:-:S15]  /*69740*/  HMMA.16816.F32 R24, R4, R28, R24 ;  /* 0x0000001c0418723c */ /* 0x008fde0000001818 */
[----:B------:R-:W-:-:S08]  /*69750*/  NOP ;  /* 0x0000000000007918 */ /* 0x000fd00000000000 */
[----:B------:R-:W-:Y:S04]  /*69760*/  STL.64 [R1+0x370], R24 ;  /* 0x0003701801007387 */ /* 0x000fe80000100a00 */
[----:B------:R0:W-:Y:S04]  /*69770*/  STL.64 [R1+0x378], R26 ;  /* 0x0003781a01007387 */ /* 0x0001e80000100a00 */
[----:B0-----:R-:W4:Y:S04]  /*69780*/  LDL.LU.64 R26, [R1+0x4770] ;  /* 0x00477000011a7983 */ /* 0x001f280000300a00 */
[----:B------:R-:W3:Y:S04]  /*69790*/  LDL.LU.64 R24, [R1+0x4768] ;  /* 0x0047680001187983 */ /* 0x000ee80000300a00 */
        /* <DEDUP_REMOVED lines=8> */
[----:B---3--:R-:W-:Y:S02]  /*69820*/  HMMA.16816.F32 R24, R4, R24, R20 ;  /* 0x000000180418723c */ /* 0x008fe40000001814 */
        /* <DEDUP_REMOVED lines=15> */
[----:B------:R-:W3:Y:S01]  /*69920*/  LDL.LU R23, [R1+0x12f8] ;  /* 0x0012f80001177983 */ /* 0x000ee20000300800 */
[----:B----4-:R-:W-:-:S15]  /*69930*/  HMMA.16816.F32 R12, R4, R20, R12 ;  /* 0x00000014040c723c */ /* 0x010fde000000180c */
[----:B------:R-:W-:-:S08]  /*69940*/  NOP ;  /* 0x0000000000007918 */ /* 0x000fd00000000000 */
[----:B------:R-:W-:Y:S04]  /*69950*/  STL.64 [R1+0x320], R12 ;  /* 0x0003200c01007387 */ /* 0x000fe80000100a00 */
[----:B------:R0:W-:Y:S04]  /*69960*/  STL.64 [R1+0x328], R14 ;  /* 0x0003280e01007387 */ /* 0x0001e80000100a00 */
[----:B0-----:R-:W4:Y:S04]  /*69970*/  LDL.LU.64 R14, [R1+0x4730] ;  /* 0x00473000010e7983 */ /* 0x001f280000300a00 */
[----:B------:R-:W2:Y:S01]  /*69980*/  LDL.LU.64 R12, [R1+0x4728] ;  /* 0x00472800010c7983 */ /* 0x000ea20000300a00 */
        /* <DEDUP_REMOVED lines=25> */
[----:B0-----:R-:W-:Y:S06]  /*69b20*/  HMMA.16816.F32 R8, R4, R2, R24 ;  /* 0x000000020408723c */ /* 0x001fec0000001818 */
[----:B------:R-:W-:Y:S04]  /*69b30*/  STL [R1+0x46f4], R6 ;  /* 0x0046f40601007387 */ /* 0x000fe80000100800 */
[----:B------:R-:W-:-:S13]  /*69b40*/  STL [R1+0x46f0], R7 ;  /* 0x0046f00701007387 */ /* 0x000fda0000100800 */
[----:B------:R-:W-:Y:S04]  /*69b50*/  STL.64 [R1+0x50], R8 ;  /* 0x0000500801007387 */ /* 0x000fe80000100a00 */
[----:B------:R-:W-:Y:S04]  /*69b60*/  STL.64 [R1+0x58], R10 ;  /* 0x0000580a01007387 */ /* 0x000fe80000100a00 */
[----:B------:R-:W4:Y:S04]  /*69b70*/  LDL.LU R24, [R1+0xe0] ;  /* 0x0000e00001187983 */ /* 0x000f280000300800 */
[----:B------:R-:W4:Y:S04]  /*69b80*/  LDL.LU R25, [R1+0xe4] ;  /* 0x0000e40001197983 */ /* 0x000f280000300800 */
[----:B------:R-:W3:Y:S04]  /*69b90*/  LDL.LU R26, [R1+0xe8] ;  /* 0x0000e800011a7983 */ /* 0x000ee80000300800 */
[----:B------:R-:W3:Y:S01]  /*69ba0*/  LDL.LU R27, [R1+0xec] ;  /* 0x0000ec00011b7983 */ /* 0x000ee20000300800 */
[----:B--2---:R-:W-:-:S03]  /*69bb0*/  IMAD R19, R19, 0x100, R0 ;  /* 0x0000010013137824 */ /* 0x004fc600078e0200 */
[----:B---3--:R-:W-:Y:S04]  /*69bc0*/  STL.64 [R1+0x46b8], R26 ;  /* 0x0046b81a01007387 */ /* 0x008fe80000100a00 */
[----:B----4-:R0:W-:Y:S04]  /*69bd0*/  STL.64 [R1+0x46b0], R24 ;  /* 0x0046b01801007387 */ /* 0x0101e80000100a00 */
        /* <DEDUP_REMOVED lines=8> */
[----:B------:R-:W2:Y:S04]  /*69c60*/  LDL.LU R9, [R1+0xd40] ;  /* 0x000d400001097983 */ /* 0x000ea80000300800 */
[----:B------:R-:W4:Y:S04]  /*69c70*/  LDL.LU R0, [R1+0xd44] ;  /* 0x000d440001007983 */ /* 0x000f280000300800 */
[----:B------:R-:W3:Y:S04]  /*69c80*/  LDL.LU R10, [R1+0xd50] ;  /* 0x000d5000010a7983 */ /* 0x000ee80000300800 */
[----:B------:R-:W3:Y:S04]  /*69c90*/  LDL.LU R11, [R1+0xd54] ;  /* 0x000d5400010b7983 */ /* 0x000ee80000300800 */
[----:B---3--:R-:W-:Y:S04]  /*69ca0*/  STL.64 [R1+0x46e8], R10 ;  /* 0x0046e80a01007387 */ /* 0x008fe80000100a00 */
[----:B--2---:R0:W-:Y:S04]  /*69cb0*/  STL [R1+0x46e0], R9 ;  /* 0x0046e00901007387 */ /* 0x0041e80000100800 */
[----:B------:R-:W2:Y:S04]  /*69cc0*/  LDL.LU R8, [R1+0x30] ;  /* 0x0000300001087983 */ /* 0x000ea80000300800 */
[----:B0-----:R-:W2:Y:S04]  /*69cd0*/  LDL.LU R9, [R1+0x34] ;  /* 0x0000340001097983 */ /* 0x001ea80000300800 */
        /* <DEDUP_REMOVED lines=8> */
[----:B------:R-:W-:Y:S01]  /*69d60*/  IMAD R16, R16, 0x100, R23 ;  /* 0x0000010010107824 */ /* 0x000fe200078e0217 */
[----:B----4-:R-:W-:Y:S01]  /*69d70*/  F2FP.F16.E5M2.UNPACK_B R6, R6.H1 ;  /* 0x00000006ff06723e */ /* 0x010fe200030004ff */
[----:B------:R-:W-:Y:S01]  /*69d80*/  IMAD R17, R17, 0x100, R28 ;  /* 0x0000010011117824 */ /* 0x000fe200078e021c */
[----:B------:R-:W-:Y:S01]  /*69d90*/  F2FP.F16.E5M2.UNPACK_B R7, R7.H1 ;  /* 0x00000007ff07723e */ /* 0x000fe200030004ff */
[----:B------:R-:W-:Y:S01]  /*69da0*/  IMAD R18, R18, 0x100, R29 ;  /* 0x0000010012127824 */ /* 0x000fe200078e021d */
        /* <DEDUP_REMOVED lines=17> */
[----:B0-----:R-:W2:Y:S04]  /*69ec0*/  LDL.LU R6, [R1+0x46f4] ;  /* 0x0046f40001067983 */ /* 0x001ea80000300800 */
[----:B------:R0:W-:Y:S04]  /*69ed0*/  STL [R1+0x2c], R7 ;  /* 0x00002c0701007387 */ /* 0x0001e80000100800 */
[----:B0-----:R-:W2:Y:S02]  /*69ee0*/  LDL.LU R7, [R1+0x46f0] ;  /* 0x0046f00001077983 */ /* 0x001ea40000300800 */
[----:B--2---:R-:W-:Y:S02]  /*69ef0*/  HMMA.16816.F32 R4, R4, R2, R8 ;  /* 0x000000020404723c */ /* 0x004fe40000001808 */
[----:B------:R-:W2:Y:S04]  /*69f00*/  LDL.LU.64 R10, [R1+0x46e8] ;  /* 0x0046e800010a7983 */ /* 0x000ea80000300a00 */
[----:B------:R-:W3:-:S15]  /*69f10*/  LDL.LU R9, [R1+0x46e0] ;  /* 0x0046e00001097983 */ /* 0x000ede0000300800 */
[----:B------:R-:W-:-:S02]  /*69f20*/  NOP ;  /* 0x0000000000007918 */ /* 0x000fc40000000000 */
[----:B------:R-:W-:Y:S04]  /*69f30*/  STL.64 [R1+0x30], R4 ;  /* 0x0000300401007387 */ /* 0x000fe80000100a00 */
[----:B------:R0:W-:Y:S04]  /*69f40*/  STL.64 [R1+0x38], R6 ;  /* 0x0000380601007387 */ /* 0x0001e80000100a00 */
[----:B0-----:R-:W4:Y:S01]  /*69f50*/  LDL.64 R6, [R1+0x28] ;  /* 0x0000280001067983 */ /* 0x001f220000100a00 */
[----:B------:R-:W-:Y:S02]  /*69f60*/  F2FP.F16.E5M2.UNPACK_B R16, R16 ;  /* 0x00000010ff10723e */ /* 0x000fe400020004ff */
[----:B------:R-:W-:-:S02]  /*69f70*/  F2FP.F16.E5M2.UNPACK_B R17, R17 ;  /* 0x00000011ff11723e */ /* 0x000fc400020004ff */
[----:B------:R-:W-:Y:S02]  /*69f80*/  F2FP.F16.E5M2.UNPACK_B R18, R18 ;  /* 0x00000012ff12723e */ /* 0x000fe400020004ff */
[----:B------:R-:W-:-:S07]  /*69f90*/  F2FP.F16.E5M2.UNPACK_B R19, R19 ;  /* 0x00000013ff13723e */ /* 0x000fce00020004ff */
[----:B----4-:R-:W-:-:S15]  /*69fa0*/  HMMA.16816.F32 R24, R16, R6, R24 ;  /* 0x000000061018723c */ /* 0x010fde0000001818 */
[----:B------:R-:W-:-:S08]  /*69fb0*/  NOP ;  /* 0x0000000000007918 */ /* 0x000fd00000000000 */
[----:B------:R-:W-:Y:S04]  /*69fc0*/  STL.64 [R1+0x40], R24 ;  /* 0x0000401801007387 */ /* 0x000fe80000100a00 */
[----:B------:R0:W-:Y:S04]  /*69fd0*/  STL.64 [R1+0x48], R26 ;  /* 0x0000481a01007387 */ /* 0x0001e80000100a00 */
[----:B0-----:R-:W4:Y:S04]  /*69fe0*/  LDL.LU.64 R26, [R1+0x46d8] ;  /* 0x0046d800011a7983 */ /* 0x001f280000300a00 */
[----:B------:R-:W4:Y:S01]  /*69ff0*/  LDL.LU.64 R24, [R1+0x46d0] ;  /* 0x0046d00001187983 */ /* 0x000f220000300a00 */
[----:B---3--:R-:W-:-:S02]  /*6a000*/  F2FP.F16.E5M2.UNPACK_B R8, R9.H1 ;  /* 0x00000009ff08723e */ /* 0x008fc400030004ff */
[----:B------:R-:W-:Y:S01]  /*6a010*/  F2FP.F16.E5M2.UNPACK_B R9, R0.H1 ;  /* 0x00000000ff09723e */ /* 0x000fe200030004ff */
[----:B------:R-:W-:Y:S02]  /*6a020*/  IMAD.MOV.U32 R0, RZ, RZ, R7 ;  /* 0x000000ffff007224 */ /* 0x000fe400078e0007 */
[----:B------:R-:W-:Y:S02]  /*6a030*/  IMAD.MOV.U32 R2, RZ, RZ, R6 ;  /* 0x000000ffff027224 */ /* 0x000fe400078e0006 */
[----:B------:R-:W-:Y:S04]  /*6a040*/  STL.64 [R1+0x18], R8 ;  /* 0x0000180801007387 */ /* 0x000fe80000100a00 */
[----:B------:R-:W-:Y:S04]  /*6a050*/  STL [R1+0x4640], R0 ;  /* 0x0046400001007387 */ /* 0x000fe80000100800 */
[----:B------:R-:W-:Y:S01]  /*6a060*/  STL [R1+0x463c], R2 ;  /* 0x00463c0201007387 */ /* 0x000fe20000100800 */
[----:B----4-:R-:W-:-:S15]  /*6a070*/  HMMA.16816.F32 R24, R16, R8, R24 ;  /* 0x000000081018723c */ /* 0x010fde0000001818 */
[----:B------:R-:W-:-:S08]  /*6a080*/  NOP ;  /* 0x0000000000007918 */ /* 0x000fd00000000000 */
[----:B------:R-:W-:Y:S04]  /*6a090*/  STL.64 [R1+0x60], R24 ;  /* 0x0000601801007387 */ /* 0x000fe80000100a00 */
[----:B------:R0:W-:Y:S04]  /*6a0a0*/  STL.64 [R1+0x68], R26 ;  /* 0x0000681a01007387 */ /* 0x0001e80000100a00 */
[----:B0-----:R-:W3:Y:S04]  /*6a0b0*/  LDL.LU.64 R26, [R1+0x46c8] ;  /* 0x0046c800011a7983 */ /* 0x001ee80000300a00 */
[----:B------:R-:W3:Y:S01]  /*6a0c0*/  LDL.LU.64 R24, [R1+0x46c0] ;  /* 0x0046c00001187983 */ /* 0x000ee20000300a00 */
[----:B--2---:R-:W-:-:S02]  /*6a0d0*/  F2FP.F16.E5M2.UNPACK_B R4, R10.H1 ;  /* 0x0000000aff04723e */ /* 0x004fc400030004ff */
[----:B------:R-:W-:Y:S01]  /*6a0e0*/  F2FP.F16.E5M2.UNPACK_B R5, R11.H1 ;  /* 0x0000000bff05723e */ /* 0x000fe200030004ff */
[----:B------:R-:W-:Y:S02]  /*6a0f0*/  IMAD.MOV.U32 R3, RZ, RZ, R9 ;  /* 0x000000ffff037224 */ /* 0x000fe400078e0009 */
[----:B------:R-:W-:Y:S02]  /*6a100*/  IMAD.MOV.U32 R7, RZ, RZ, R8 ;  /* 0x000000ffff077224 */ /* 0x000fe400078e0008 */
[----:B------:R-:W-:Y:S04]  /*6a110*/  STL.64 [R1+0x10], R4 ;  /* 0x0000100401007387 */ /* 0x000fe80000100a00 */
[----:B------:R-:W-:Y:S04]  /*6a120*/  STL [R1+0x4648], R3 ;  /* 0x0046480301007387 */ /* 0x000fe80000100800 */
[----:B------:R-:W-:Y:S01]  /*6a130*/  STL [R1+0x4644], R7 ;  /* 0x0046440701007387 */ /* 0x000fe20000100800 */
[----:B---3--:R-:W-:-:S15]  /*6a140*/  HMMA.16816.F32 R24, R16, R4, R24 ;  /* 0x000000041018723c */ /* 0x008fde0000001818 */
[----:B------:R-:W-:-:S08]  /*6a150*/  NOP ;  /* 0x0000000000007918 */ /* 0x000fd00000000000 */
[----:B------:R-:W-:Y:S04]  /*6a160*/  STL.64 [R1+0x70], R24 ;  /* 0x0000701801007387 */ /* 0x000fe80000100a00 */
[----:B------:R0:W-:Y:S04]  /*6a170*/  STL.64 [R1+0x78], R26 ;  /* 0x0000781a01007387 */ /* 0x0001e80000100a00 */
[----:B0-----:R-:W2:Y:S04]  /*6a180*/  LDL.LU.64 R26, [R1+0x46b8] ;  /* 0x0046b800011a7983 */ /* 0x001ea80000300a00 */
[----:B------:R-:W2:Y:S01]  /*6a190*/  LDL.LU.64 R24, [R1+0x46b0] ;  /* 0x0046b00001187983 */ /* 0x000ea20000300a00 */
[----:B------:R-:W-:-:S02]  /*6a1a0*/  F2FP.F16.E5M2.UNPACK_B R10, R12.H1 ;  /* 0x0000000cff0a723e */ /* 0x000fc400030004ff */
[----:B------:R-:W-:Y:S01]  /*6a1b0*/  F2FP.F16.E5M2.UNPACK_B R11, R13.H1 ;  /* 0x0000000dff0b723e */ /* 0x000fe200030004ff */
[----:B------:R-:W-:Y:S02]  /*6a1c0*/  IMAD.MOV.U32 R9, RZ, RZ, R4 ;  /* 0x000000ffff097224 */ /* 0x000fe400078e0004 */
[----:B------:R-:W-:Y:S01]  /*6a1d0*/  IMAD.MOV.U32 R8, RZ, RZ, R5 ;  /* 0x000000ffff087224 */ /* 0x000fe200078e0005 */
[----:B------:R-:W-:Y:S02]  /*6a1e0*/  F2FP.F16.E5M2.UNPACK_B R4, R14.H1 ;  /* 0x0000000eff04723e */ /* 0x000fe400030004ff */
[----:B------:R-:W-:Y:S02]  /*6a1f0*/  F2FP.F16.E5M2.UNPACK_B R5, R15.H1 ;  /* 0x0000000fff05723e */ /* 0x000fe400030004ff */
[----:B------:R-:W-:Y:S06]  /*6a200*/  HMMA.16816.F32 R12, R16, R10, R20 ;  /* 0x0000000a100c723c */ /* 0x000fec0000001814 */
[----:B------:R-:W-:-:S15]  /*6a210*/  STL.64 [R1+0x8], R10 ;  /* 0x0000080a01007387 */ /* 0x000fde0000100a00 */
[----:B------:R-:W-:-:S02]  /*6a220*/  NOP ;  /* 0x0000000000007918 */ /* 0x000fc40000000000 */
[----:B------:R-:W-:Y:S04]  /*6a230*/  STL.64 [R1+0x80], R12 ;  /* 0x0000800c01007387 */ /* 0x000fe80000100a00 */
[----:B------:R2:W-:Y:S04]  /*6a240*/  STL.64 [R1+0x88], R14 ;  /* 0x0000880e01007387 */ /* 0x0005e80000100a00 */
[----:B------:R0:W-:Y:S01]  /*6a250*/  STL.64 [R1], R4 ;  /* 0x0000000401007387 */ /* 0x0001e20000100a00 */
[----:B------:R-:W-:Y:S02]  /*6a260*/  IMAD.MOV.U32 R3, RZ, RZ, R4 ;  /* 0x000000ffff037224 */ /* 0x000fe400078e0004 */
[----:B------:R-:W-:Y:S01]  /*6a270*/  IMAD.MOV.U32 R7, RZ, RZ, R5 ;  /* 0x000000ffff077224 */ /* 0x000fe200078e0005 */
[----:B--2---:R-:W-:-:S15]  /*6a280*/  HMMA.16816.F32 R12, R16, R4, R24 ;  /* 0x00000004100c723c */ /* 0x004fde0000001818 */
[----:B------:R-:W-:-:S08]  /*6a290*/  NOP ;  /* 0x0000000000007918 */ /* 0x000fd00000000000 */
[----:B------:R-:W-:Y:S04]  /*6a2a0*/  STL.64 [R1+0x90], R12 ;  /* 0x0000900c01007387 */ /* 0x000fe80000100a00 */
[----:B------:R-:W-:Y:S04]  /*6a2b0*/  STL.64 [R1+0x98], R14 ;  /* 0x0000980e01007387 */ /* 0x000fe80000100a00 */
[----:B0-----:R-:W2:Y:S04]  /*6a2c0*/  LDL.LU R4, [R1+0x2af4] ;  /* 0x002af40001047983 */ /* 0x001ea80000300800 */
[----:B------:R-:W2:Y:S04]  /*6a2d0*/  LDL.LU R5, [R1+0x2afc] ;  /* 0x002afc0001057983 */ /* 0x000ea80000300800 */
        /* <DEDUP_REMOVED lines=29> */
[----:B---3--:R-:W-:Y:S04]  /*6a4b0*/  STL.64 [R1+0x4668], R6 ;  /* 0x0046680601007387 */ /* 0x008fe80000100a00 */
[----:B------:R0:W-:Y:S04]  /*6a4c0*/  STL.64 [R1+0x4660], R4 ;  /* 0x0046600401007387 */ /* 0x0001e80000100a00 */
[----:B0-----:R-:W3:Y:S04]  /*6a4d0*/  LDL.LU R4, [R1+0x180] ;  /* 0x0001800001047983 */ /* 0x001ee80000300800 */
[----:B------:R-:W3:Y:S04]  /*6a4e0*/  LDL.LU R5, [R1+0x184] ;  /* 0x0001840001057983 */ /* 0x000ee80000300800 */
[----:B------:R-:W2:Y:S04]  /*6a4f0*/  LDL.LU R6, [R1+0x188] ;  /* 0x0001880001067983 */ /* 0x000ea80000300800 */
[----:B------:R-:W2:Y:S01]  /*6a500*/  LDL.LU R7, [R1+0x18c] ;  /* 0x00018c0001077983 */ /* 0x000ea20000300800 */
[----:B------:R-:W-:-:S02]  /*6a510*/  F2FP.F16.E5M2.UNPACK_B R28, R28.H1 ;  /* 0x0000001cff1c723e */ /* 0x000fc400030004ff */
[----:B------:R-:W-:Y:S01]  /*6a520*/  F2FP.F16.E5M2.UNPACK_B R29, R29.H1 ;  /* 0x0000001dff1d723e */ /* 0x000fe200030004ff */
[----:B--2---:R-:W-:Y:S04]  /*6a530*/  STL.64 [R1+0x4678], R6 ;  /* 0x0046780601007387 */ /* 0x004fe80000100a00 */
[----:B---3--:R0:W-:Y:S04]  /*6a540*/  STL.64 [R1+0x4670], R4 ;  /* 0x0046700401007387 */ /* 0x0081e80000100a00 */
[----:B0-----:R-:W2:Y:S04]  /*6a550*/  LDL.LU R4, [R1+0x160] ;  /* 0x0001600001047983 */ /* 0x001ea80000300800 */
[----:B------:R-:W2:Y:S04]  /*6a560*/  LDL.LU R5, [R1+0x164] ;  /* 0x0001640001057983 */ /* 0x000ea80000300800 */
[----:B------:R-:W3:Y:S04]  /*6a570*/  LDL.LU R6, [R1+0x168] ;  /* 0x0001680001067983 */ /* 0x000ee80000300800 */
[----:B------:R-:W3:Y:S01]  /*6a580*/  LDL.LU R7, [R1+0x16c] ;  /* 0x00016c0001077983 */ /* 0x000ee20000300800 */
[----:B------:R-:W-:Y:S01]  /*6a590*/  HMMA.16816.F32 R20, R16, R28, R20 ;  /* 0x0000001c1014723c */ /* 0x000fe20000001814 */
        /* <DEDUP_REMOVED lines=12> */
[----:B------:R-:W-:Y:S04]  /*6a660*/  STL.64 [R1+0xa0], R20 ;  /* 0x0000a01401007387 */ /* 0x000fe80000100a00 */
[----:B------:R0:W-:Y:S04]  /*6a670*/  STL.64 [R1+0xa8], R22 ;  /* 0x0000a81601007387 */ /* 0x0001e80000100a00 */
[----:B0-----:R-:W3:Y:S04]  /*6a680*/  LDL.LU.64 R22, [R1+0x46a8] ;  /* 0x0046a80001167983 */ /* 0x001ee80000300a00 */
[----:B------:R-:W3:Y:S01]  /*6a690*/  LDL.LU.64 R20, [R1+0x46a0] ;  /* 0x0046a00001147983 */ /* 0x000ee20000300a00 */
[----:B------:R-:W-:-:S02]  /*6a6a0*/  F2FP.F16.E5M2.UNPACK_B R26, R26.H1 ;  /* 0x0000001aff1a723e */ /* 0x000fc400030004ff */
[----:B------:R-:W-:Y:S02]  /*6a6b0*/  F2FP.F16.E5M2.UNPACK_B R27, R27.H1 ;  /* 0x0000001bff1b723e */ /* 0x000fe400030004ff */
[----:B----4-:R-:W-:Y:S02]  /*6a6c0*/  F2FP.F16.E5M2.UNPACK_B R24, R24.H1 ;  /* 0x00000018ff18723e */ /* 0x010fe400030004ff */
[----:B------:R-:W-:Y:S01]  /*6a6d0*/  F2FP.F16.E5M2.UNPACK_B R25, R25.H1 ;  /* 0x00000019ff19723e */ /* 0x000fe200030004ff */
[----:B------:R0:W-:Y:S04]  /*6a6e0*/  STL [R1+0x4638], R29 ;  /* 0x0046381d01007387 */ /* 0x0001e80000100800 */
[----:B0-----:R-:W4:Y:S02]  /*6a6f0*/  LDL.LU R29, [R1+0x2b08] ;  /* 0x002b0800011d7983 */ /* 0x001f240000300800 */
        /* <DEDUP_REMOVED lines=24> */
[----:B------:R-:W2:Y:S01]  /*6a880*/  LDL.LU.64 R4, [R1+0x4670] ;  /* 0x0046700001047983 */ /* 0x000ea20000300a00 */
[----:B---3--:R-:W-:-:S02]  /*6a890*/  F2FP.F16.E5M2.UNPACK_B R20, R20.H1 ;  /* 0x00000014ff14723e */ /* 0x008fc400030004ff */
[----:B------:R-:W-:-:S07]  /*6a8a0*/  F2FP.F16.E5M2.UNPACK_B R21, R21.H1 ;  /* 0x00000015ff15723e */ /* 0x000fce00030004ff */
        /* <DEDUP_REMOVED lines=8> */
[----:B------:R0:W-:Y:S04]  /*6a930*/  STL.64 [R1+0x4578], R22 ;  /* 0x0045781601007387 */ /* 0x0001e80000100a00 */
[----:B0-----:R-:W3:Y:S04]  /*6a940*/  LDL.LU R22, [R1+0x2af8] ;  /* 0x002af80001167983 */ /* 0x001ee80000300800 */
[----:B------:R-:W4:Y:S04]  /*6a950*/  LDL.LU R23, [R1+0x2b00] ;  /* 0x002b000001177983 */ /* 0x000f280000300800 */
[----:B------:R-:W-:Y:S01]  /*6a960*/  STL.64 [R1+0x4570], R20 ;  /* 0x0045701401007387 */ /* 0x000fe20000100a00 */
[----:B--2---:R-:W-:-:S15]  /*6a970*/  HMMA.16816.F32 R4, R16, R14, R4 ;  /* 0x0000000e1004723c */ /* 0x004fde0000001804 */
[----:B------:R-:W-:-:S08]  /*6a980*/  NOP ;  /* 0x0000000000007918 */ /* 0x000fd00000000000 */
[----:B------:R-:W-:Y:S04]  /*6a990*/  STL.64 [R1+0xf0], R4 ;  /* 0x0000f00401007387 */ /* 0x000fe80000100a00 */
[----:B------:R0:W-:Y:S04]  /*6a9a0*/  STL.64 [R1+0xf8], R6 ;  /* 0x0000f80601007387 */ /* 0x0001e80000100a00 */
[----:B0-----:R-:W2:Y:S04]  /*6a9b0*/  LDL.LU.64 R6, [R1+0x4658] ;  /* 0x0046580001067983 */ /* 0x001ea80000300a00 */
[----:B------:R-:W3:Y:S01]  /*6a9c0*/  LDL.LU.64 R4, [R1+0x4650] ;  /* 0x0046500001047983 */ /* 0x000ee20000300a00 */
[----:B------:R-:W-:-:S02]  /*6a9d0*/  F2FP.F16.E5M2.UNPACK_B R12, R12.H1 ;  /* 0x0000000cff0c723e */ /* 0x000fc400030004ff */
[----:B------:R-:W-:Y:S01]  /*6a9e0*/  F2FP.F16.E5M2.UNPACK_B R13, R13.H1 ;  /* 0x0000000dff0d723e */ /* 0x000fe200030004ff */
[----:B------:R-:W2:Y:S06]  /*6a9f0*/  LDL.LU R20, [R1+0xa10] ;  /* 0x000a100001147983 */ /* 0x000eac0000300800 */
[----:B------:R-:W-:-:S15]  /*6aa00*/  HMMA.16816.F32 R24, R16, R12, R24 ;  /* 0x0000000c1018723c */ /* 0x000fde0000001818 */
[----:B------:R-:W-:-:S08]  /*6aa10*/  NOP ;  /* 0x0000000000007918 */ /* 0x000fd00000000000 */
[----:B------:R-:W-:Y:S04]  /*6aa20*/  STL.64 [R1+0x100], R24 ;  /* 0x0001001801007387 */ /* 0x000fe80000100a00 */
[----:B------:R0:W-:Y:S04]  /*6aa30*/  STL.64 [R1+0x108], R26 ;  /* 0x0001081a01007387 */ /* 0x0001e80000100a00 */
[----:B------:R-:W2:Y:S01]  /*6aa40*/  LDL.LU R21, [R1+0xa14] ;  /* 0x000a140001157983 */ /* 0x000ea20000300800 */
[----:B---3--:R-:W-:Y:S02]  /*6aa50*/  IMAD R4, R4, 0x100, R22 ;  /* 0x0000010004047824 */ /* 0x008fe400078e0216 */
[----:B----4-:R-:W-:Y:S01]  /*6aa60*/  IMAD R5, R5, 0x100, R23 ;  /* 0x0000010005057824 */ /* 0x010fe200078e0217 */
[----:B------:R-:W3:Y:S04]  /*6aa70*/  LDL.LU R22, [R1+0xa18] ;  /* 0x000a180001167983 */ /* 0x000ee80000300800 */
[----:B------:R-:W3:Y:S01]  /*6aa80*/  LDL.LU R23, [R1+0xa1c] ;  /* 0x000a1c0001177983 */ /* 0x000ee20000300800 */
[----:B0-----:R-:W-:-:S02]  /*6aa90*/  IMAD.MOV.U32 R26, RZ, RZ, R3 ;  /* 0x000000ffff1a7224 */ /* 0x001fc400078e0003 */
[----:B--2---:R-:W-:Y:S01]  /*6aaa0*/  IMAD.MOV.U32 R27, RZ, RZ, R7 ;  /* 0x000000ffff1b7224 */ /* 0x004fe200078e0007 */
[----:B---3--:R-:W-:Y:S04]  /*6aab0*/  STL.64 [R1+0x4598], R22 ;  /* 0x0045981601007387 */ /* 0x008fe80000100a00 */
[----:B------:R0:W-:Y:S04]  /*6aac0*/  STL.64 [R1+0x4590], R20 ;  /* 0x0045901401007387 */ /* 0x0001e80000100a00 */
[----:B------:R-:W2:Y:S04]  /*6aad0*/  LDL.LU R3, [R1+0x4648] ;  /* 0x0046480001037983 */ /* 0x000ea80000300800 */
[----:B------:R-:W3:Y:S04]  /*6aae0*/  LDL.LU R7, [R1+0x4644] ;  /* 0x0046440001077983 */ /* 0x000ee80000300800 */
[----:B------:R-:W-:Y:S04]  /*6aaf0*/  STL.64 [R1+0x45a0], R26 ;  /* 0x0045a01a01007387 */ /* 0x000fe80000100a00 */
[----:B0-----:R-:W4:Y:S04]  /*6ab00*/  LDL.LU R20, [R1+0xa30] ;  /* 0x000a300001147983 */ /* 0x001f280000300800 */
[----:B------:R-:W4:Y:S04]  /*6ab10*/  LDL.LU R21, [R1+0xa34] ;  /* 0x000a340001157983 */ /* 0x000f280000300800 */
[----:B------:R-:W2:Y:S04]  /*6ab20*/  LDL.LU R22, [R1+0xa38] ;  /* 0x000a380001167983 */ /* 0x000ea80000300800 */
[----:B------:R-:W2:Y:S01]  /*6ab30*/  LDL.LU R23, [R1+0xa3c] ;  /* 0x000a3c0001177983 */ /* 0x000ea20000300800 */
[----:B------:R-:W-:-:S02]  /*6ab40*/  IMAD.MOV.U32 R24, RZ, RZ, R0 ;  /* 0x000000ffff187224 */ /* 0x000fc400078e0000 */
[----:B------:R-:W-:Y:S01]  /*6ab50*/  IMAD.MOV.U32 R25, RZ, RZ, R2 ;  /* 0x000000ffff197224 */ /* 0x000fe200078e0002 */
[----:B--2---:R-:W-:Y:S04]  /*6ab60*/  STL.64 [R1+0x45b0], R22 ;  /* 0x0045b01601007387 */ /* 0x004fe80000100a00 */
[----:B----4-:R0:W-:Y:S04]  /*6ab70*/  STL.64 [R1+0x45a8], R20 ;  /* 0x0045a81401007387 */ /* 0x0101e80000100a00 */
[----:B------:R-:W2:Y:S04]  /*6ab80*/  LDL.LU R0, [R1+0x4640] ;  /* 0x0046400001007983 */ /* 0x000ea80000300800 */
[----:B------:R-:W4:Y:S04]  /*6ab90*/  LDL.LU R2, [R1+0x463c] ;  /* 0x00463c0001027983 */ /* 0x000f280000300800 */
[----:B------:R3:W-:Y:S04]  /*6aba0*/  STL.64 [R1+0x45b8], R24 ;  /* 0x0045b81801007387 */ /* 0x0007e80000100a00 */
[----:B0-----:R-:W2:Y:S04]  /*6abb0*/  LDL.LU R20, [R1+0x340] ;  /* 0x0003400001147983 */ /* 0x001ea80000300800 */
[----:B------:R-:W2:Y:S04]  /*6abc0*/  LDL.LU R21, [R1+0x344] ;  /* 0x0003440001157983 */ /* 0x000ea80000300800 */
[----:B------:R-:W4:Y:S04]  /*6abd0*/  LDL.LU R22, [R1+0x348] ;  /* 0x0003480001167983 */ /* 0x000f280000300800 */
[----:B------:R-:W4:Y:S01]  /*6abe0*/  LDL.LU R23, [R1+0x34c] ;  /* 0x00034c0001177983 */ /* 0x000f220000300800 */
[----:B------:R-:W-:-:S02]  /*6abf0*/  IMAD.MOV.U32 R26, RZ, RZ, R9 ;  /* 0x000000ffff1a7224 */ /* 0x000fc400078e0009 */
[----:B------:R-:W-:Y:S02]  /*6ac00*/  IMAD.MOV.U32 R27, RZ, RZ, R8 ;  /* 0x000000ffff1b7224 */ /* 0x000fe400078e0008 */
[----:B---3--:R-:W-:Y:S02]  /*6ac10*/  IMAD.MOV.U32 R24, RZ, RZ, R7 ;  /* 0x000000ffff187224 */ /* 0x008fe400078e0007 */
[----:B------:R-:W-:Y:S01]  /*6ac20*/  IMAD.MOV.U32 R25, RZ, RZ, R3 ;  /* 0x000000ffff197224 */ /* 0x000fe200078e0003 */
[----:B----4-:R-:W-:Y:S04]  /*6ac30*/  STL.64 [R1+0x45c8], R22 ;  /* 0x0045c81601007387 */ /* 0x010fe80000100a00 */
[----:B--2---:R0:W-:Y:S04]  /*6ac40*/  STL.64 [R1+0x45c0], R20 ;  /* 0x0045c01401007387 */ /* 0x0041e80000100a00 */
[----:B------:R1:W-:Y:S04]  /*6ac50*/  STL.64 [R1+0x45d0], R26 ;  /* 0x0045d01a01007387 */ /* 0x0003e80000100a00 */
[----:B------:R-:W-:Y:S04]  /*6ac60*/  STL.64 [R1+0x45e8], R24 ;  /* 0x0045e81801007387 */ /* 0x000fe80000100a00 */
[----:B0-----:R-:W2:Y:S04]  /*6ac70*/  LDL.LU R20, [R1+0x290] ;  /* 0x0002900001147983 */ /* 0x001ea80000300800 */
[----:B------:R-:W2:Y:S04]  /*6ac80*/  LDL.LU R21, [R1+0x294] ;  /* 0x0002940001157983 */ /* 0x000ea80000300800 */
[----:B------:R-:W3:Y:S04]  /*6ac90*/  LDL.LU R22, [R1+0x298] ;  /* 0x0002980001167983 */ /* 0x000ee80000300800 */
[----:B------:R-:W3:Y:S01]  /*6aca0*/  LDL.LU R23, [R1+0x29c] ;  /* 0x00029c0001177983 */ /* 0x000ee20000300800 */
[----:B-1----:R-:W-:-:S02]  /*6acb0*/  IMAD.MOV.U32 R26, RZ, RZ, R2 ;  /* 0x000000ffff1a7224 */ /* 0x002fc400078e0002 */
        /* <DEDUP_REMOVED lines=12> */
[----:B------:R-:W-:-:S03]  /*6ad80*/  IMAD R6, R6, 0x100, R29 ;  /* 0x0000010006067824 */ /* 0x000fc600078e021d */
[----:B------:R-:W3:Y:S04]  /*6ad90*/  LDL.LU R29, [R1+0x2b10] ;  /* 0x002b1000011d7983 */ /* 0x000ee80000300800 */
[----:B------:R-:W3:Y:S04]  /*6ada0*/  LDL.LU R7, [R1+0x2b0c] ;  /* 0x002b0c0001077983 */ /* 0x000ee80000300800 */
[----:B--2---:R-:W-:Y:S04]  /*6adb0*/  STL.64 [R1+0x4610], R26 ;  /* 0x0046101a01007387 */ /* 0x004fe80000100a00 */
[----:B----4-:R0:W-:Y:S04]  /*6adc0*/  STL.64 [R1+0x4608], R24 ;  /* 0x0046081801007387 */ /* 0x0101e80000100a00 */
        /* <DEDUP_REMOVED lines=23> */
[----:B---3--:R-:W-:Y:S04]  /*6af40*/  STL.64 [R1+0x45f8], R22 ;  /* 0x0045f81601007387 */ /* 0x008fe80000100a00 */
[----:B------:R0:W-:Y:S01]  /*6af50*/  STL.64 [R1+0x45f0], R20 ;  /* 0x0045f01401007387 */ /* 0x0001e20000100a00 */
[----:B------:R-:W-:-:S03]  /*6af60*/  IMAD R7, R7, 0x100, R29 ;  /* 0x0000010007077824 */ /* 0x000fc600078e021d */
        /* <DEDUP_REMOVED lines=30> */
[----:B---3--:R-:W-:Y:S02]  /*6b150*/  F2FP.F16.E5M2.UNPACK_B R10, R10.H1 ;  /* 0x0000000aff0a723e */ /* 0x008fe400030004ff */
[----:B------:R-:W-:Y:S01]  /*6b160*/  F2FP.F16.E5M2.UNPACK_B R11, R0.H1 ;  /* 0x00000000ff0b723e */ /* 0x000fe200030004ff */
        /* <DEDUP_REMOVED lines=14> */
[----:B------:R-:W2:-:S15]  /*6b250*/  LDL.LU.64 R26, [R1+0x4600] ;  /* 0x00460000011a7983 */ /* 0x000e9e0000300a00 */
[----:B------:R-:W-:-:S07]  /*6b260*/  NOP ;  /* 0x0000000000007918 */ /* 0x000fce0000000000 */
[----:B------:R0:W-:Y:S04]  /*6b270*/  STL.64 [R1+0x2d0], R16 ;  /* 0x0002d01001007387 */ /* 0x0001e80000100a00 */
[----:B------:R1:W-:Y:S04]  /*6b280*/  STL.64 [R1+0x2d8], R18 ;  /* 0x0002d81201007387 */ /* 0x0003e80000100a00 */
[----:B0-----:R-:W4:Y:S04]  /*6b290*/  LDL.LU R16, [R1+0xa20] ;  /* 0x000a200001107983 */ /* 0x001f280000300800 */
[----:B------:R-:W4:Y:S04]  /*6b2a0*/  LDL.LU R17, [R1+0xa24] ;  /* 0x000a240001117983 */ /* 0x000f280000300800 */
[----:B-1----:R-:W4:Y:S04]  /*6b2b0*/  LDL.LU R18, [R1+0xa28] ;  /* 0x000a280001127983 */ /* 0x002f280000300800 */
        /* <DEDUP_REMOVED lines=36> */
[----:B------:R-:W3:Y:S01]  /*6b500*/  LDL.LU.64 R24, [R1+0x4580] ;  /* 0x0045800001187983 */ /* 0x000ee20000300a00 */
[----:B----4-:R-:W-:Y:S03]  /*6b510*/  HMMA.16816.F32 R16, R4, R28, R16 ;  /* 0x0000001c0410723c */ /* 0x010fe60000001810 */
[----:B------:R-:W4:-:S15]  /*6b520*/  LDL.LU R9, [R1+0x2b28] ;  /* 0x002b280001097983 */ /* 0x000f1e0000300800 */
[----:B------:R-:W-:-:S05]  /*6b530*/  NOP ;  /* 0x0000000000007918 */ /* 0x000fca0000000000 */
[----:B------:R-:W-:Y:S04]  /*6b540*/  STL.64 [R1+0x270], R16 ;  /* 0x0002701001007387 */ /* 0x000fe80000100a00 */
[----:B------:R0:W-:Y:S04]  /*6b550*/  STL.64 [R1+0x278], R18 ;  /* 0x0002781201007387 */ /* 0x0001e80000100a00 */
[----:B0-----:R-:W4:Y:S04]  /*6b560*/  LDL.LU R18, [R1+0x2b24] ;  /* 0x002b240001127983 */ /* 0x001f280000300800 */
        /* <DEDUP_REMOVED lines=22> */
[----:B------:R-:W3:Y:S04]  /*6b6d0*/  LDL.LU R16, [R1+0x2b14] ;  /* 0x002b140001107983 */ /* 0x000ee80000300800 */
[----:B------:R-:W4:Y:S04]  /*6b6e0*/  LDL.LU R11, [R1+0x2b20] ;  /* 0x002b2000010b7983 */ /* 0x000f280000300800 */
[----:B----4-:R-:W-:Y:S04]  /*6b6f0*/  STL.64 [R1+0x4538], R10 ;  /* 0x0045380a01007387 */ /* 0x010fe80000100a00 */
[----:B------:R0:W-:Y:S04]  /*6b700*/  STL.64 [R1+0x4530], R8 ;  /* 0x0045300801007387 */ /* 0x0001e80000100a00 */
        /* <DEDUP_REMOVED lines=11> */
[----:B------:R0:W-:Y:S04]  /*6b7c0*/  STL.64 [R1+0x4480], R26 ;  /* 0x0044801a01007387 */ /* 0x0001e80000100a00 */
[----:B0-----:R-:W3:Y:S04]  /*6b7d0*/  LDL.64 R26, [R1+0x20] ;  /* 0x00002000011a7983 */ /* 0x001ee80000100a00 */
[----:B------:R0:W-:Y:S01]  /*6b7e0*/  STL.64 [R1+0x4478], R24 ;  /* 0x0044781801007387 */ /* 0x0001e20000100a00 */
[C---:B------:R-:W-:Y:S03]  /*6b7f0*/  HMMA.16816.F32 R12, R4.reuse, R22, R12 ;  /* 0x00000016040c723c */ /* 0x040fe6000000180c */
[----:B---3--:R1:W-:Y:S04]  /*6b800*/  STL.64 [R1+0x4508], R26 ;  /* 0x0045081a01007387 */ /* 0x0083e80000100a00 */
        /* <DEDUP_REMOVED lines=358> */
[----:B------:R-:W-:-:S02]  /*6ce70*/  F2FP.F16.E5M2.UNPACK_B R5, R5 ;  /* 0x00000005ff05723e */ /* 0x000fc400020004ff */
[----:B------:R-:W-:Y:S02]  /*6ce80*/  F2FP.F16.E5M2.UNPACK_B R6, R6 ;  /* 0x00000006ff06723e */ /* 0x000fe400020004ff */
[----:B------:R-:W-:Y:S01]  /*6ce90*/  F2FP.F16.E5M2.UNPACK_B R7, R7 ;  /* 0x00000007ff07723e */ /* 0x000fe200020004ff */
[----:B-1----:R-:W3:Y:S06]  /*6cea0*/  LDL.64 R18, [R1+0x18] ;  /* 0x0000180001127983 */ /* 0x002eec0000100a00 */
        /* <DEDUP_REMOVED lines=98> */
[----:B------:R-:W-:Y:S01]  /*6d4d0*/  IMAD.MOV.U32 R27, RZ, RZ, R8 ;  /* 0x000000ffff1b7224 */ /* 0x000fe200078e0008 */
[----:B------:R-:W3:Y:S04]  /*6d4e0*/  LDL.LU R3, [R1+0x4340] ;  /* 0x0043400001037983 */ /* 0x000ee80000300800 */
[----:B------:R-:W4:Y:S04]  /*6d4f0*/  LDL.LU R8, [R1+0x433c] ;  /* 0x00433c0001087983 */ /* 0x000f280000300800 */
[----:B--2---:R-:W-:Y:S04]  /*6d500*/  STL.64 [R1+0x4278], R24 ;  /* 0x0042781801007387 */ /* 0x004fe80000100a00 */
        /* <DEDUP_REMOVED lines=11> */
[----:B------:R-:W4:Y:S04]  /*6d5c0*/  LDL.LU R9, [R1+0x4338] ;  /* 0x0043380001097983 */ /* 0x000f280000300800 */
[----:B------:R-:W-:Y:S04]  /*6d5d0*/  STL.64 [R1+0x42b0], R24 ;  /* 0x0042b01801007387 */ /* 0x000fe80000100a00 */
        /* <DEDUP_REMOVED lines=31> */
[----:B------:R-:W3:Y:S01]  /*6d7d0*/  LDL.LU R18, [R1+0x2b64] ;  /* 0x002b640001127983 */ /* 0x000ee20000300800 */
        /* <DEDUP_REMOVED lines=43> */
[----:B------:R-:W3:Y:S04]  /*6da90*/  LDL.LU.64 R20, [R1+0x4320] ;  /* 0x0043200001147983 */ /* 0x000ee80000300a00 */
[----:B------:R0:W-:Y:S04]  /*6daa0*/  STL [R1+0x421c], R10 ;  /* 0x00421c0a01007387 */ /* 0x0001e80000100800 */
[----:B0-----:R-:W4:Y:S04]  /*6dab0*/  LDL.LU R10, [R1+0x2b68] ;  /* 0x002b6800010a7983 */ /* 0x001f280000300800 */
[----:B------:R-:W-:Y:S01]  /*6dac0*/  STL [R1+0x4218], R11 ;  /* 0x0042180b01007387 */ /* 0x000fe20000100800 */
        /* <DEDUP_REMOVED lines=13> */
[----:B----4-:R-:W-:-:S02]  /*6dba0*/  IMAD R18, R18, 0x100, R10 ;  /* 0x0000010012127824 */ /* 0x010fc400078e020a */
[----:B------:R-:W-:Y:S01]  /*6dbb0*/  IMAD R19, R0, 0x100, R19 ;  /* 0x0000010000137824 */ /* 0x000fe200078e0213 */
[----:B------:R-:W-:Y:S02]  /*6dbc0*/  F2FP.F16.E5M2.UNPACK_B R16, R16 ;  /* 0x00000010ff10723e */ /* 0x000fe400020004ff */
        /* <DEDUP_REMOVED lines=54> */
[----:B------:R-:W3:Y:S01]  /*6df30*/  LDL.LU R9, [R1+0x2b88] ;  /* 0x002b880001097983 */ /* 0x000ee20000300800 */
[C---:B--2---:R-:W-:Y:S06]  /*6df40*/  HMMA.16816.F32 R4, R16.reuse, R26, R4 ;  /* 0x0000001a1004723c */ /* 0x044fec0000001804 */
[----:B----4-:R-:W-:-:S15]  /*6df50*/  HMMA.16816.F32 R12, R16, R24, R12 ;  /* 0x00000018100c723c */ /* 0x010fde000000180c */
[----:B------:R-:W-:-:S02]  /*6df60*/  NOP ;  /* 0x0000000000007918 */ /* 0x000fc40000000000 */
[----:B------:R-:W-:Y:S04]  /*6df70*/  STL.64 [R1+0xb10], R4 ;  /* 0x000b100401007387 */ /* 0x000fe80000100a00 */
[----:B------:R0:W-:Y:S04]  /*6df80*/  STL.64 [R1+0xb18], R6 ;  /* 0x000b180601007387 */ /* 0x0001e80000100a00 */
[----:B0-----:R-:W2:Y:S04]  /*6df90*/  LDL.LU R6, [R1+0x2b84] ;  /* 0x002b840001067983 */ /* 0x001ea80000300800 */
[----:B------:R-:W4:Y:S04]  /*6dfa0*/  LDL.LU R7, [R1+0x2b90] ;  /* 0x002b900001077983 */ /* 0x000f280000300800 */
        /* <DEDUP_REMOVED lines=101> */
[----:B------:R-:W-:-:S03]  /*6e600*/  IMAD R7, R0, 0x100, R7 ;  /* 0x0000010000077824 */ /* 0x000fc600078e0207 */
[----:B------:R-:W3:-:S12]  /*6e610*/  LDL.LU R0, [R1+0x2bac] ;  /* 0x002bac0001007983 */ /* 0x000ed80000300800 */
[----:B------:R0:W-:Y:S04]  /*6e620*/  STL.64 [R1+0xca0], R12 ;  /* 0x000ca00c01007387 */ /* 0x0001e80000100a00 */
[----:B------:R1:W-:Y:S04]  /*6e630*/  STL.64 [R1+0xca8], R14 ;  /* 0x000ca80e01007387 */ /* 0x0003e80000100a00 */
[----:B0-----:R-:W4:Y:S01]  /*6e640*/  LDL.LU R12, [R1+0x530] ;  /* 0x00053000010c7983 */ /* 0x001f220000300800 */
[----:B--2---:R-:W-:-:S15]  /*6e650*/  HMMA.16816.F32 R8, R16, R26, R20 ;  /* 0x0000001a1008723c */ /* 0x004fde0000001814 */
[----:B------:R-:W-:-:S08]  /*6e660*/  NOP ;  /* 0x0000000000007918 */ /* 0x000fd00000000000 */
[----:B------:R-:W-:Y:S04]  /*6e670*/  STL.64 [R1+0xab0], R8 ;  /* 0x000ab00801007387 */ /* 0x000fe80000100a00 */
[----:B------:R-:W-:Y:S04]  /*6e680*/  STL.64 [R1+0xab8], R10 ;  /* 0x000ab80a01007387 */ /* 0x000fe80000100a00 */
[----:B------:R-:W4:Y:S04]  /*6e690*/  LDL.LU R13, [R1+0x534] ;  /* 0x00053400010d7983 */ /* 0x000f280000300800 */
[----:B-1----:R-:W2:Y:S04]  /*6e6a0*/  LDL.LU R14, [R1+0x538] ;  /* 0x00053800010e7983 */ /* 0x002ea80000300800 */
        /* <DEDUP_REMOVED lines=9> */
[----:B---3--:R0:W-:Y:S04]  /*6e740*/  STL.64 [R1+0x4180], R26 ;  /* 0x0041801a01007387 */ /* 0x0081e80000100a00 */
[----:B0-----:R-:W3:Y:S04]  /*6e750*/  LDL R26, [R1] ;  /* 0x00000000011a7983 */ /* 0x001ee80000100800 */
[----:B------:R-:W3:Y:S04]  /*6e760*/  LDL R27, [R1+0x4] ;  /* 0x00000400011b7983 */ /* 0x000ee80000100800 */
[----:B--2---:R0:W-:Y:S04]  /*6e770*/  STL.64 [R1+0x4178], R24 ;  /* 0x0041781801007387 */ /* 0x0041e80000100a00 */
[----:B0-----:R-:W2:Y:S04]  /*6e780*/  LDL R24, [R1+0x8] ;  /* 0x0000080001187983 */ /* 0x001ea80000100800 */
[----:B------:R-:W2:Y:S04]  /*6e790*/  LDL R25, [R1+0xc] ;  /* 0x00000c0001197983 */ /* 0x000ea80000100800 */
[----:B---3--:R-:W-:Y:S04]  /*6e7a0*/  STL.64 [R1+0x4198], R26 ;  /* 0x0041981a01007387 */ /* 0x008fe80000100a00 */
[----:B--2---:R-:W-:Y:S04]  /*6e7b0*/  STL.64 [R1+0x41b0], R24 ;  /* 0x0041b01801007387 */ /* 0x004fe80000100a00 */
[----:B----4-:R-:W-:Y:S04]  /*6e7c0*/  STL.64 [R1+0x4160], R22 ;  /* 0x0041601601007387 */ /* 0x010fe80000100a00 */
        /* <DEDUP_REMOVED lines=67> */
[----:B------:R-:W3:Y:S04]  /*6ec00*/  LDL.LU R19, [R1+0x2bb0] ;  /* 0x002bb00001137983 */ /* 0x000ee80000300800 */
        /* <DEDUP_REMOVED lines=39> */
[----:B------:R-:W4:Y:S04]  /*6ee80*/  LDL.LU.64 R24, [R1+0x4168] ;  /* 0x0041680001187983 */ /* 0x000f280000300a00 */
[----:B------:R0:W-:Y:S04]  /*6ee90*/  STL.64 [R1+0x4080], R28 ;  /* 0x0040801c01007387 */ /* 0x0001e80000100a00 */
[----:B0-----:R-:W3:Y:S04]  /*6eea0*/  LDL.LU R28, [R1+0x2ba0] ;  /* 0x002ba000011c7983 */ /* 0x001ee80000300800 */
[----:B------:R-:W3:Y:S01]  /*6eeb0*/  LDL.LU R29, [R1+0x2ba8] ;  /* 0x002ba800011d7983 */ /* 0x000ee20000300800 */
        /* <DEDUP_REMOVED lines=49> */
[----:B0-----:R-:W2:Y:S04]  /*6f1d0*/  LDL.LU R15, [R1+0x2b98] ;  /* 0x002b9800010f7983 */ /* 0x001ea80000300800 */
[----:B------:R0:W-:Y:S01]  /*6f1e0*/  STL.64 [R1+0x4030], R12 ;  /* 0x0040300c01007387 */ /* 0x0001e20000100a00 */
[----:B---3--:R-:W-:-:S05]  /*6f1f0*/  IMAD R17, R17, 0x100, R28 ;  /* 0x0000010011117824 */ /* 0x008fca00078e021c */
[----:B------:R-:W-:Y:S01]  /*6f200*/  F2FP.F16.E5M2.UNPACK_B R17, R17 ;  /* 0x00000011ff11723e */ /* 0x000fe200020004ff */
[----:B--2---:R-:W-:Y:S02]  /*6f210*/  IMAD R16, R16, 0x100, R15 ;  /* 0x0000010010107824 */ /* 0x004fe400078e020f */
[C---:B0-----:R-:W-:Y:S06]  /*6f220*/  HMMA.16816.F32 R12, R4.reuse, R10, R20 ;  /* 0x0000000a040c723c */ /* 0x041fec0000001814 */
[----:B----4-:R-:W-:Y:S01]  /*6f230*/  HMMA.16816.F32 R20, R4, R8, R24 ;  /* 0x000000080414723c */ /* 0x010fe20000001818 */
[----:B------:R-:W-:Y:S01]  /*6f240*/  STL [R1+0x4024], R10 ;  /* 0x0040240a01007387 */ /* 0x000fe20000100800 */
[----:B------:R-:W-:-:S03]  /*6f250*/  F2FP.F16.E5M2.UNPACK_B R16, R16 ;  /* 0x00000010ff10723e */ /* 0x000fc600020004ff */
[----:B------:R-:W-:-:S12]  /*6f260*/  STL [R1+0x4020], R11 ;  /* 0x0040200b01007387 */ /* 0x000fd80000100800 */
[----:B------:R0:W-:Y:S04]  /*6f270*/  STL.64 [R1+0x500], R12 ;  /* 0x0005000c01007387 */ /* 0x0001e80000100a00 */
[----:B------:R1:W-:Y:S04]  /*6f280*/  STL.64 [R1+0x508], R14 ;  /* 0x0005080e01007387 */ /* 0x0003e80000100a00 */
[----:B------:R-:W-:Y:S04]  /*6f290*/  STL.64 [R1+0x40e0], R16 ;  /* 0x0040e01001007387 */ /* 0x000fe80000100a00 */
[----:B0-----:R-:W2:Y:S04]  /*6f2a0*/  LDL.LU R12, [R1+0x430] ;  /* 0x00043000010c7983 */ /* 0x001ea80000300800 */
[----:B------:R0:W-:Y:S04]  /*6f2b0*/  STL.64 [R1+0xc90], R20 ;  /* 0x000c901401007387 */ /* 0x0001e80000100a00 */
[----:B------:R3:W-:Y:S04]  /*6f2c0*/  STL.64 [R1+0xc98], R22 ;  /* 0x000c981601007387 */ /* 0x0007e80000100a00 */
[----:B------:R-:W2:Y:S04]  /*6f2d0*/  LDL.LU R13, [R1+0x434] ;  /* 0x00043400010d7983 */ /* 0x000ea80000300800 */
[----:B-1----:R-:W4:Y:S04]  /*6f2e0*/  LDL.LU R14, [R1+0x438] ;  /* 0x00043800010e7983 */ /* 0x002f280000300800 */
[----:B------:R-:W4:Y:S04]  /*6f2f0*/  LDL.LU R15, [R1+0x43c] ;  /* 0x00043c00010f7983 */ /* 0x000f280000300800 */
[----:B0-----:R-:W2:Y:S04]  /*6f300*/  LDL.LU R20, [R1+0x450] ;  /* 0x0004500001147983 */ /* 0x001ea80000300800 */
[----:B------:R-:W2:Y:S04]  /*6f310*/  LDL.LU R21, [R1+0x454] ;  /* 0x0004540001157983 */ /* 0x000ea80000300800 */
[----:B---3--:R-:W3:Y:S04]  /*6f320*/  LDL.LU R22, [R1+0x458] ;  /* 0x0004580001167983 */ /* 0x008ee80000300800 */
        /* <DEDUP_REMOVED lines=9> */
[----:B--2---:R0:W-:Y:S04]  /*6f3c0*/  STL.64 [R1+0x4098], R24 ;  /* 0x0040981801007387 */ /* 0x0041e80000100a00 */
[----:B------:R-:W2:Y:S04]  /*6f3d0*/  LDL.LU R26, [R1+0x488] ;  /* 0x00048800011a7983 */ /* 0x000ea80000300800 */
[----:B------:R-:W2:Y:S04]  /*6f3e0*/  LDL.LU R27, [R1+0x48c] ;  /* 0x00048c00011b7983 */ /* 0x000ea80000300800 */
        /* <DEDUP_REMOVED lines=13> */
[----:B------:R-:W3:Y:S04]  /*6f4c0*/  LDL.64 R16, [R1+0x20] ;  /* 0x0000200001107983 */ /* 0x000ee80000100a00 */
        /* <DEDUP_REMOVED lines=12> */
[----:B------:R-:W-:-:S03]  /*6f590*/  IMAD R18, R18, 0x100, R29 ;  /* 0x0000010012127824 */ /* 0x000fc600078e021d */
[----:B----4-:R-:W-:Y:S04]  /*6f5a0*/  STL.64 [R1+0x4100], R26 ;  /* 0x0041001a01007387 */ /* 0x010fe80000100a00 */
[----:B--2---:R0:W-:Y:S04]  /*6f5b0*/  STL.64 [R1+0x40f8], R24 ;  /* 0x0040f81801007387 */ /* 0x0041e80000100a00 */
[----:B0-----:R-:W2:Y:S04]  /*6f5c0*/  LDL.LU R24, [R1+0x4e0] ;  /* 0x0004e00001187983 */ /* 0x001ea80000300800 */
[----:B------:R-:W2:Y:S04]  /*6f5d0*/  LDL.LU R25, [R1+0x4e4] ;  /* 0x0004e40001197983 */ /* 0x000ea80000300800 */
[----:B------:R-:W2:Y:S04]  /*6f5e0*/  LDL.LU R26, [R1+0x4e8] ;  /* 0x0004e800011a7983 */ /* 0x000ea80000300800 */
[----:B------:R-:W2:Y:S04]  /*6f5f0*/  LDL.LU R27, [R1+0x4ec] ;  /* 0x0004ec00011b7983 */ /* 0x000ea80000300800 */
[----:B------:R-:W4:Y:S04]  /*6f600*/  LDL.LU.64 R10, [R1+0x18] ;  /* 0x00001800010a7983 */ /* 0x000f280000300a00 */
[----:B------:R-:W4:Y:S04]  /*6f610*/  LDL.64 R28, [R1] ;  /* 0x00000000011c7983 */ /* 0x000f280000100a00 */
[----:B---3--:R-:W-:Y:S04]  /*6f620*/  STL.64 [R1+0x4068], R22 ;  /* 0x0040681601007387 */ /* 0x008fe80000100a00 */
[----:B------:R0:W-:Y:S04]  /*6f630*/  STL.64 [R1+0x4060], R20 ;  /* 0x0040601401007387 */ /* 0x0001e80000100a00 */
[----:B0-----:R-:W3:Y:S04]  /*6f640*/  LDL.LU R20, [R1+0x460] ;  /* 0x0004600001147983 */ /* 0x001ee80000300800 */
[----:B------:R-:W3:Y:S04]  /*6f650*/  LDL.LU R21, [R1+0x464] ;  /* 0x0004640001157983 */ /* 0x000ee80000300800 */
[----:B------:R-:W4:Y:S04]  /*6f660*/  LDL.LU R22, [R1+0x468] ;  /* 0x0004680001167983 */ /* 0x000f280000300800 */
[----:B------:R-:W4:Y:S01]  /*6f670*/  LDL.LU R23, [R1+0x46c] ;  /* 0x00046c0001177983 */ /* 0x000f220000300800 */
[----:B--2---:R-:W-:Y:S03]  /*6f680*/  HMMA.16816.F32 R24, R4, R2, R24 ;  /* 0x000000020418723c */ /* 0x004fe60000001818 */
[----:B----4-:R-:W-:Y:S04]  /*6f690*/  STL.64 [R1+0x40a8], R22 ;  /* 0x0040a81601007387 */ /* 0x010fe80000100a00 */
[----:B---3--:R0:W-:Y:S04]  /*6f6a0*/  STL.64 [R1+0x40a0], R20 ;  /* 0x0040a01401007387 */ /* 0x0081e80000100a00 */
        /* <DEDUP_REMOVED lines=10> */
[----:B------:R-:W-:Y:S04]  /*6f750*/  STL [R1+0x400c], R8 ;  /* 0x00400c0801007387 */ /* 0x000fe80000100800 */
[----:B------:R-:W-:Y:S04]  /*6f760*/  STL [R1+0x4008], R9 ;  /* 0x0040080901007387 */ /* 0x000fe80000100800 */
[----:B------:R-:W-:Y:S04]  /*6f770*/  STL.64 [R1+0x4f0], R24 ;  /* 0x0004f01801007387 */ /* 0x000fe80000100a00 */
[----:B------:R0:W-:Y:S04]  /*6f780*/  STL.64 [R1+0x4f8], R26 ;  /* 0x0004f81a01007387 */ /* 0x0001e80000100a00 */
[----:B0-----:R-:W4:Y:S04]  /*6f790*/  LDL.LU.64 R26, [R1+0x4100] ;  /* 0x00410000011a7983 */ /* 0x001f280000300a00 */
[----:B------:R-:W4:Y:S04]  /*6f7a0*/  LDL.LU.64 R24, [R1+0x40f8] ;  /* 0x0040f80001187983 */ /* 0x000f280000300a00 */
[----:B------:R-:W-:Y:S04]  /*6f7b0*/  STL [R1+0x402c], R2 ;  /* 0x00402c0201007387 */ /* 0x000fe80000100800 */
[----:B------:R0:W-:Y:S01]  /*6f7c0*/  STL [R1+0x4028], R3 ;  /* 0x0040280301007387 */ /* 0x0001e20000100800 */
[----:B------:R-:W-:-:S02]  /*6f7d0*/  IMAD.MOV.U32 R9, RZ, RZ, R16 ;  /* 0x000000ffff097224 */ /* 0x000fc400078e0010 */
[----:B------:R-:W-:Y:S01]  /*6f7e0*/  IMAD.MOV.U32 R8, RZ, RZ, R17 ;  /* 0x000000ffff087224 */ /* 0x000fe200078e0011 */
[----:B0-----:R-:W2:Y:S01]  /*6f7f0*/  LDL.LU.64 R2, [R1+0x10] ;  /* 0x0000100001027983 */ /* 0x001ea20000300a00 */
[----:B----4-:R-:W-:Y:S03]  /*6f800*/  HMMA.16816.F32 R4, R4, R16, R24 ;  /* 0x000000100404723c */ /* 0x010fe60000001818 */
[----:B------:R-:W4:Y:S04]  /*6f810*/  LDL.LU.64 R26, [R1+0x40f0] ;  /* 0x0040f000011a7983 */ /* 0x000f280000300a00 */
[----:B------:R-:W4:-:S15]  /*6f820*/  LDL.LU.64 R24, [R1+0x40e8] ;  /* 0x0040e80001187983 */ /* 0x000f1e0000300a00 */
[----:B------:R-:W-:-:S01]  /*6f830*/  NOP ;  /* 0x0000000000007918 */ /* 0x000fc20000000000 */
[----:B------:R-:W-:Y:S04]  /*6f840*/  STL.64 [R1+0x9e0], R4 ;  /* 0x0009e00401007387 */ /* 0x000fe80000100a00 */
[----:B------:R0:W-:Y:S04]  /*6f850*/  STL.64 [R1+0x9e8], R6 ;  /* 0x0009e80601007387 */ /* 0x0001e80000100a00 */
[----:B------:R-:W4:Y:S04]  /*6f860*/  LDL.LU.64 R16, [R1+0x40e0] ;  /* 0x0040e00001107983 */ /* 0x000f280000300a00 */
[----:B0-----:R-:W4:Y:S01]  /*6f870*/  LDL.LU.64 R6, [R1+0x28] ;  /* 0x0000280001067983 */ /* 0x001f220000300a00 */
[----:B------:R-:W-:Y:S01]  /*6f880*/  IMAD R19, R0, 0x100, R19 ;  /* 0x0000010000137824 */ /* 0x000fe200078e0213 */
[----:B------:R-:W-:-:S04]  /*6f890*/  F2FP.F16.E5M2.UNPACK_B R18, R18 ;  /* 0x00000012ff12723e */ /* 0x000fc800020004ff */
[----:B------:R-:W-:-:S07]  /*6f8a0*/  F2FP.F16.E5M2.UNPACK_B R19, R19 ;  /* 0x00000013ff13723e */ /* 0x000fce00020004ff */
[----:B----4-:R-:W-:-:S15]  /*6f8b0*/  HMMA.16816.F32 R24, R16, R6, R24 ;  /* 0x000000061018723c */ /* 0x010fde0000001818 */
        /* <DEDUP_REMOVED lines=31> */
[----:B------:R-:W-:Y:S01]  /*6fab0*/  IMAD.MOV.U32 R0, RZ, RZ, R29 ;  /* 0x000000ffff007224 */ /* 0x000fe200078e001d */
[----:B--2---:R-:W-:-:S15]  /*6fac0*/  HMMA.16816.F32 R24, R16, R28, R24 ;  /* 0x0000001c1018723c */ /* 0x004fde0000001818 */
[----:B------:R-:W-:-:S08]  /*6fad0*/  NOP ;  /* 0x0000000000007918 */ /* 0x000fd00000000000 */
[----:B------:R-:W-:Y:S04]  /*6fae0*/  STL.64 [R1+0x990], R24 ;  /* 0x0009901801007387 */ /* 0x000fe80000100a00 */
[----:B------:R0:W-:Y:S04]  /*6faf0*/  STL.64 [R1+0x998], R26 ;  /* 0x0009981a01007387 */ /* 0x0001e80000100a00 */
[----:B0-----:R-:W2:Y:S04]  /*6fb00*/  LDL.LU.64 R26, [R1+0x4090] ;  /* 0x00409000011a7983 */ /* 0x001ea80000300a00 */
[----:B------:R-:W2:Y:S04]  /*6fb10*/  LDL.LU.64 R24, [R1+0x4088] ;  /* 0x0040880001187983 */ /* 0x000ea80000300a00 */
[----:B------:R-:W2:Y:S02]  /*6fb20*/  LDL.LU.64 R28, [R1+0x4080] ;  /* 0x00408000011c7983 */ /* 0x000ea40000300a00 */
[----:B--2---:R-:W-:-:S15]  /*6fb30*/  HMMA.16816.F32 R24, R16, R28, R24 ;  /* 0x0000001c1018723c */ /* 0x004fde0000001818 */
        /* <DEDUP_REMOVED lines=54> */
[----:B------:R-:W2:Y:S01]  /*6fea0*/  LDL.LU R2, [R1+0x402c] ;  /* 0x00402c0001027983 */ /* 0x000ea20000300800 */
[----:B------:R-:W-:Y:S02]  /*6feb0*/  IMAD.MOV.U32 R24, RZ, RZ, R11 ;  /* 0x000000ffff187224 */ /* 0x000fe400078e000b */
[----:B------:R-:W-:-:S10]  /*6fec0*/  IMAD.MOV.U32 R25, RZ, RZ, R10 ;  /* 0x000000ffff197224 */ /* 0x000fd400078e000a */
[----:B------:R0:W-:Y:S04]  /*6fed0*/  STL.64 [R1+0x4e0], R20 ;  /* 0x0004e01401007387 */ /* 0x0001e80000100a00 */
[----:B------:R1:W-:Y:S04]  /*6fee0*/  STL.64 [R1+0x4e8], R22 ;  /* 0x0004e81601007387 */ /* 0x0003e80000100a00 */
[----:B------:R-:W2:Y:S04]  /*6fef0*/  LDL.LU R3, [R1+0x4028] ;  /* 0x0040280001037983 */ /* 0x000ea80000300800 */
[----:B------:R3:W-:Y:S04]  /*6ff00*/  STL.64 [R1+0x3f88], R26 ;  /* 0x003f881a01007387 */ /* 0x0007e80000100a00 */
[----:B------:R-:W-:Y:S04]  /*6ff10*/  STL.64 [R1+0x3fa0], R24 ;  /* 0x003fa01801007387 */ /* 0x000fe80000100a00 */
[----:B0-----:R-:W4:Y:S04]  /*6ff20*/  LDL.LU R20, [R1+0x390] ;  /* 0x0003900001147983 */ /* 0x001f280000300800 */
[----:B------:R-:W4:Y:S04]  /*6ff30*/  LDL.LU R21, [R1+0x394] ;  /* 0x0003940001157983 */ /* 0x000f280000300800 */
[----:B-1----:R-:W2:Y:S04]  /*6ff40*/  LDL.LU R22, [R1+0x398] ;  /* 0x0003980001167983 */ /* 0x002ea80000300800 */
[----:B------:R-:W2:Y:S01]  /*6ff50*/  LDL.LU R23, [R1+0x39c] ;  /* 0x00039c0001177983 */ /* 0x000ea20000300800 */
[----:B---3--:R-:W-:-:S02]  /*6ff60*/  IMAD.MOV.U32 R26, RZ, RZ, R7 ;  /* 0x000000ffff1a7224 */ /* 0x008fc400078e0007 */
[----:B------:R-:W-:-:S05]  /*6ff70*/  IMAD.MOV.U32 R27, RZ, RZ, R6 ;  /* 0x000000ffff1b7224 */ /* 0x000fca00078e0006 */
[----:B------:R-:W-:Y:S04]  /*6ff80*/  STL.64 [R1+0x3fb8], R26 ;  /* 0x003fb81a01007387 */ /* 0x000fe80000100a00 */
[----:B--2---:R-:W-:Y:S04]  /*6ff90*/  STL.64 [R1+0x3f98], R22 ;  /* 0x003f981601007387 */ /* 0x004fe80000100a00 */
[----:B----4-:R0:W-:Y:S04]  /*6ffa0*/  STL.64 [R1+0x3f90], R20 ;  /* 0x003f901401007387 */ /* 0x0101e80000100a00 */
        /* <DEDUP_REMOVED lines=8> */
[----:B------:R-:W-:Y:S04]  /*70030*/  STL.64 [R1+0x3fe8], R26 ;  /* 0x003fe81a01007387 */ /* 0x000fe80000100a00 */
        /* <DEDUP_REMOVED lines=37> */
[----:B----4-:R-:W-:-:S02]  /*70290*/  IMAD R4, R4, 0x100, R10 ;  /* 0x0000010004047824 */ /* 0x010fc400078e020a */
[----:B------:R-:W-:Y:S01]  /*702a0*/  IMAD R5, R5, 0x100, R11 ;  /* 0x0000010005057824 */ /* 0x000fe200078e020b */
        /* <DEDUP_REMOVED lines=12> */
[----:B------:R-:W4:Y:S04]  /*70370*/  LDL.LU R10, [R1+0x4024] ;  /* 0x00402400010a7983 */ /* 0x000f280000300800 */
[----:B------:R-:W4:Y:S01]  /*70380*/  LDL.LU R11, [R1+0x4020] ;  /* 0x00402000010b7983 */ /* 0x000f220000300800 */
[----:B------:R-:W-:-:S02]  /*70390*/  IMAD R6, R6, 0x100, R8 ;  /* 0x0000010006067824 */ /* 0x000fc400078e0208 */
[----:B------:R-:W-:Y:S01]  /*703a0*/  IMAD R7, R7, 0x100, R9 ;  /* 0x0000010007077824 */ /* 0x000fe200078e0209 */
[----:B----4-:R-:W-:-:S15]  /*703b0*/  HMMA.16816.F32 R24, R16, R10, R24 ;  /* 0x0000000a1018723c */ /* 0x010fde0000001818 */
[----:B------:R-:W-:-:S08]  /*703c0*/  NOP ;  /* 0x0000000000007918 */ /* 0x000fd00000000000 */
[----:B------:R-:W-:Y:S04]  /*703d0*/  STL.64 [R1+0x4d0], R24 ;  /* 0x0004d01801007387 */ /* 0x000fe80000100a00 */
[----:B------:R0:W-:Y:S04]  /*703e0*/  STL.64 [R1+0x4d8], R26 ;  /* 0x0004d81a01007387 */ /* 0x0001e80000100a00 */
[----:B0-----:R-:W4:Y:S04]  /*703f0*/  LDL.LU.64 R26, [R1+0x4018] ;  /* 0x00401800011a7983 */ /* 0x001f280000300a00 */
[----:B------:R-:W4:Y:S04]  /*70400*/  LDL.LU.64 R24, [R1+0x4010] ;  /* 0x0040100001187983 */ /* 0x000f280000300a00 */
[----:B------:R-:W4:Y:S04]  /*70410*/  LDL.LU R8, [R1+0x400c] ;  /* 0x00400c0001087983 */ /* 0x000f280000300800 */
[----:B------:R-:W4:Y:S02]  /*70420*/  LDL.LU R9, [R1+0x4008] ;  /* 0x0040080001097983 */ /* 0x000f240000300800 */
[----:B----4-:R-:W-:-:S15]  /*70430*/  HMMA.16816.F32 R24, R16, R8, R24 ;  /* 0x000000081018723c */ /* 0x010fde0000001818 */
[----:B------:R-:W-:-:S08]  /*70440*/  NOP ;  /* 0x0000000000007918 */ /* 0x000fd00000000000 */
[----:B------:R-:W-:Y:S04]  /*70450*/  STL.64 [R1+0xc80], R24 ;  /* 0x000c801801007387 */ /* 0x000fe80000100a00 */
[----:B------:R0:W-:Y:S04]  /*70460*/  STL.64 [R1+0xc88], R26 ;  /* 0x000c881a01007387 */ /* 0x0001e80000100a00 */
[----:B0-----:R-:W4:Y:S04]  /*70470*/  LDL.LU.64 R26, [R1+0x4000] ;  /* 0x00400000011a7983 */ /* 0x001f280000300a00 */
[----:B------:R-:W4:Y:S04]  /*70480*/  LDL.LU.64 R24, [R1+0x3ff8] ;  /* 0x003ff80001187983 */ /* 0x000f280000300a00 */
[----:B------:R0:W-:Y:S04]  /*70490*/  STL.64 [R1+0x3f20], R10 ;  /* 0x003f200a01007387 */ /* 0x0001e80000100a00 */
[----:B0-----:R-:W3:Y:S01]  /*704a0*/  LDL.LU R10, [R1] ;  /* 0x00000000010a7983 */ /* 0x001ee20000300800 */
[----:B------:R-:W-:-:S03]  /*704b0*/  IMAD.MOV.U32 R11, RZ, RZ, R0 ;  /* 0x000000ffff0b7224 */ /* 0x000fc600078e0000 */
[----:B------:R-:W3:Y:S04]  /*704c0*/  LDL.LU R0, [R1+0x3ff0] ;  /* 0x003ff00001007983 */ /* 0x000ee80000300800 */
[----:B------:R-:W-:Y:S01]  /*704d0*/  STL.64 [R1+0x3f18], R8 ;  /* 0x003f180801007387 */ /* 0x000fe20000100a00 */
[----:B----4-:R-:W-:-:S15]  /*704e0*/  HMMA.16816.F32 R24, R16, R2, R24 ;  /* 0x000000021018723c */ /* 0x010fde0000001818 */
[----:B------:R-:W-:-:S08]  /*704f0*/  NOP ;  /* 0x0000000000007918 */ /* 0x000fd00000000000 */
[----:B------:R-:W-:Y:S04]  /*70500*/  STL.64 [R1+0xc70], R24 ;  /* 0x000c701801007387 */ /* 0x000fe80000100a00 */
[----:B------:R0:W-:Y:S04]  /*70510*/  STL.64 [R1+0xc78], R26 ;  /* 0x000c781a01007387 */ /* 0x0001e80000100a00 */
[----:B0-----:R-:W2:Y:S04]  /*70520*/  LDL.LU.64 R26, [R1+0x3fe8] ;  /* 0x003fe800011a7983 */ /* 0x001ea80000300a00 */
[----:B------:R-:W4:Y:S04]  /*70530*/  LDL.LU.64 R24, [R1+0x3fe0] ;  /* 0x003fe00001187983 */ /* 0x000f280000300a00 */
[----:B------:R-:W-:Y:S01]  /*70540*/  STL [R1+0x3ef0], R3 ;  /* 0x003ef00301007387 */ /* 0x000fe20000100800 */
[----:B------:R-:W-:-:S02]  /*70550*/  F2FP.F16.E5M2.UNPACK_B R4, R4 ;  /* 0x00000004ff04723e */ /* 0x000fc400020004ff */
[----:B------:R-:W-:Y:S02]  /*70560*/  F2FP.F16.E5M2.UNPACK_B R5, R5 ;  /* 0x00000005ff05723e */ /* 0x000fe400020004ff */
[----:B------:R-:W-:Y:S01]  /*70570*/  F2FP.F16.E5M2.UNPACK_B R6, R6 ;  /* 0x00000006ff06723e */ /* 0x000fe200020004ff */
[----:B--2---:R-:W-:Y:S01]  /*70580*/  HMMA.16816.F32 R16, R16, R26, R20 ;  /* 0x0000001a1010723c */ /* 0x004fe20000001814 */
[----:B------:R-:W4:Y:S04]  /*70590*/  LDL.LU.64 R22, [R1+0x3fd8] ;  /* 0x003fd80001167983 */ /* 0x000f280000300a00 */
[----:B------:R-:W4:Y:S01]  /*705a0*/  LDL.LU.64 R20, [R1+0x3fd0] ;  /* 0x003fd00001147983 */ /* 0x000f220000300a00 */
[----:B------:R-:W-:-:S15]  /*705b0*/  F2FP.F16.E5M2.UNPACK_B R7, R7 ;  /* 0x00000007ff07723e */ /* 0x000fde00020004ff */
[----:B------:R-:W-:-:S02]  /*705c0*/  NOP ;  /* 0x0000000000007918 */ /* 0x000fc40000000000 */
[----:B------:R0:W-:Y:S04]  /*705d0*/  STL.64 [R1+0x920], R16 ;  /* 0x0009201001007387 */ /* 0x0001e80000100a00 */
[----:B------:R1:W-:Y:S04]  /*705e0*/  STL.64 [R1+0x928], R18 ;  /* 0x0009281201007387 */ /* 0x0003e80000100a00 */
[----:B0-----:R-:W2:Y:S04]  /*705f0*/  LDL.LU R16, [R1+0x380] ;  /* 0x0003800001107983 */ /* 0x001ea80000300800 */
[----:B------:R-:W2:Y:S04]  /*70600*/  LDL.LU R17, [R1+0x384] ;  /* 0x0003840001117983 */ /* 0x000ea80000300800 */
[----:B-1----:R-:W2:Y:S01]  /*70610*/  LDL.LU R18, [R1+0x388] ;  /* 0x0003880001127983 */ /* 0x002ea20000300800 */
[----:B----4-:R-:W-:Y:S03]  /*70620*/  HMMA.16816.F32 R24, R4, R24, R20 ;  /* 0x000000180418723c */ /* 0x010fe60000001814 */
[----:B------:R-:W4:Y:S04]  /*70630*/  LDL.LU.64 R22, [R1+0x3fc8] ;  /* 0x003fc80001167983 */ /* 0x000f280000300a00 */
[----:B------:R-:W4:-:S15]  /*70640*/  LDL.LU.64 R20, [R1+0x3fc0] ;  /* 0x003fc00001147983 */ /* 0x000f1e0000300a00 */
[----:B------:R-:W-:-:S01]  /*70650*/  NOP ;  /* 0x0000000000007918 */ /* 0x000fc20000000000 */
        /* <DEDUP_REMOVED lines=16> */
[----:B0-----:R-:W4:Y:S01]  /*70760*/  LDL.LU.64 R26, [R1+0x3f88] ;  /* 0x003f8800011a7983 */ /* 0x001f220000300a00 */
[----:B---3--:R-:W-:Y:S01]  /*70770*/  IMAD.MOV.U32 R19, RZ, RZ, R0 ;  /* 0x000000ffff137224 */ /* 0x008fe200078e0000 */
[----:B----4-:R-:W-:Y:S02]  /*70780*/  HMMA.16816.F32 R24, R4, R26, R20 ;  /* 0x0000001a0418723c */ /* 0x010fe40000001814 */
[----:B------:R-:W3:Y:S04]  /*70790*/  LDL.LU.64 R22, [R1+0x3f80] ;  /* 0x003f800001167983 */ /* 0x000ee80000300a00 */
[----:B------:R-:W3:-:S15]  /*707a0*/  LDL.LU.64 R20, [R1+0x3f78] ;  /* 0x003f780001147983 */ /* 0x000ede0000300a00 */
[----:B------:R-:W-:-:S02]  /*707b0*/  NOP ;  /* 0x0000000000007918 */ /* 0x000fc40000000000 */
[----:B------:R-:W-:Y:S04]  /*707c0*/  STL.64 [R1+0x8e0], R24 ;  /* 0x0008e01801007387 */ /* 0x000fe80000100a00 */
[----:B------:R0:W-:Y:S04]  /*707d0*/  STL.64 [R1+0x8e8], R26 ;  /* 0x0008e81a01007387 */ /* 0x0001e80000100a00 */
[----:B0-----:R-:W3:Y:S01]  /*707e0*/  LDL.LU.64 R26, [R1+0x3f70] ;  /* 0x003f7000011a7983 */ /* 0x001ee20000300a00 */
[C---:B--2---:R-:W-:Y:S06]  /*707f0*/  HMMA.16816.F32 R16, R4.reuse, R10, R16 ;  /* 0x0000000a0410723c */ /* 0x044fec0000001810 */
[----:B------:R-:W-:Y:S01]  /*70800*/  HMMA.16816.F32 R8, R4, R28, R12 ;  /* 0x0000001c0408723c */ /* 0x000fe2000000180c */
[----:B------:R-:W2:Y:S04]  /*70810*/  LDL.LU.64 R24, [R1+0x3f68] ;  /* 0x003f680001187983 */ /* 0x000ea80000300a00 */
[----:B------:R-:W4:-:S12]  /*70820*/  LDL R28, [R1+0xd58] ;  /* 0x000d5800011c7983 */ /* 0x000f180000100800 */
[----:B------:R-:W-:Y:S04]  /*70830*/  STL.64 [R1+0x8d0], R16 ;  /* 0x0008d01001007387 */ /* 0x000fe80000100a00 */
[----:B------:R-:W-:Y:S04]  /*70840*/  STL.64 [R1+0x8d8], R18 ;  /* 0x0008d81201007387 */ /* 0x000fe80000100a00 */
[----:B------:R-:W4:Y:S04]  /*70850*/  LDL R29, [R1+0xd5c] ;  /* 0x000d5c00011d7983 */ /* 0x000f280000100800 */
[----:B------:R-:W-:Y:S04]  /*70860*/  STL.64 [R1+0x8c0], R8 ;  /* 0x0008c00801007387 */ /* 0x000fe80000100a00 */
[----:B------:R3:W-:Y:S02]  /*70870*/  STL.64 [R1+0x8c8], R10 ;  /* 0x0008c80a01007387 */ /* 0x0007e40000100a00 */
[----:B---3--:R-:W-:-:S15]  /*70880*/  HMMA.16816.F32 R8, R4, R26, R20 ;  /* 0x0000001a0408723c */ /* 0x008fde0000001814 */
[----:B------:R-:W-:-:S08]  /*70890*/  NOP ;  /* 0x0000000000007918 */ /* 0x000fd00000000000 */
[----:B------:R0:W-:Y:S04]  /*708a0*/  STL.64 [R1+0x8b0], R8 ;  /* 0x0008b00801007387 */ /* 0x0001e80000100a00 */
[----:B------:R1:W-:Y:S01]  /*708b0*/  STL [R1+0x8b8], R10 ;  /* 0x0008b80a01007387 */ /* 0x0003e20000100800 */
[----:B------:R-:W-:-:S03]  /*708c0*/  IMAD.MOV.U32 R0, RZ, RZ, R11 ;  /* 0x000000ffff007224 */ /* 0x000fc600078e000b */
[----:B0-----:R-:W3:Y:S04]  /*708d0*/  LDL.LU R8, [R1+0x300] ;  /* 0x0003000001087983 */ /* 0x001ee80000300800 */
[----:B------:R-:W3:Y:S04]  /*708e0*/  LDL.LU R9, [R1+0x304] ;  /* 0x0003040001097983 */ /* 0x000ee80000300800 */
[----:B-1----:R-:W2:Y:S04]  /*708f0*/  LDL.LU R10, [R1+0x308] ;  /* 0x00030800010a7983 */ /* 0x002ea80000300800 */
[----:B------:R-:W2:Y:S04]  /*70900*/  LDL.LU R11, [R1+0x30c] ;  /* 0x00030c00010b7983 */ /* 0x000ea80000300800 */
        /* <DEDUP_REMOVED lines=12> */
[----:B------:R-:W2:Y:S04]  /*709d0*/  LDL.LU R12, [R1+0x320] ;  /* 0x00032000010c7983 */ /* 0x000ea80000300800 */
[----:B------:R-:W2:Y:S04]  /*709e0*/  LDL.LU R13, [R1+0x324] ;  /* 0x00032400010d7983 */ /* 0x000ea80000300800 */
[----:B------:R-:W2:Y:S04]  /*709f0*/  LDL.LU R14, [R1+0x328] ;  /* 0x00032800010e7983 */ /* 0x000ea80000300800 */
[----:B------:R-:W2:Y:S04]  /*70a00*/  LDL.LU R15, [R1+0x32c] ;  /* 0x00032c00010f7983 */ /* 0x000ea80000300800 */
[----:B0-----:R-:W3:Y:S04]  /*70a10*/  LDL.LU R8, [R1+0x330] ;  /* 0x0003300001087983 */ /* 0x001ee80000300800 */
[----:B------:R-:W3:Y:S04]  /*70a20*/  LDL.LU R9, [R1+0x334] ;  /* 0x0003340001097983 */ /* 0x000ee80000300800 */
[----:B------:R-:W3:Y:S04]  /*70a30*/  LDL.LU R10, [R1+0x338] ;  /* 0x00033800010a7983 */ /* 0x000ee80000300800 */
[----:B------:R-:W3:Y:S04]  /*70a40*/  LDL.LU R11, [R1+0x33c] ;  /* 0x00033c00010b7983 */ /* 0x000ee80000300800 */
        /* <DEDUP_REMOVED lines=18> */
[----:B------:R0:W-:Y:S04]  /*70b70*/  STL [R1+0x3850], R0 ;  /* 0x0038500001007387 */ /* 0x0001e80000100800 */
[----:B0-----:R-:W4:Y:S04]  /*70b80*/  LDL R0, [R1+0xd4c] ;  /* 0x000d4c0001007983 */ /* 0x001f280000100800 */
[----:B------:R-:W2:Y:S04]  /*70b90*/  LDL.LU.64 R22, [R1+0x3f60] ;  /* 0x003f600001167983 */ /* 0x000ea80000300a00 */
[----:B------:R-:W3:Y:S04]  /*70ba0*/  LDL.LU.64 R20, [R1+0x3f58] ;  /* 0x003f580001147983 */ /* 0x000ee80000300a00 */
[----:B------:R0:W-:Y:S04]  /*70bb0*/  STL.64 [R1+0x8a0], R24 ;  /* 0x0008a01801007387 */ /* 0x0001e80000100a00 */
[----:B------:R1:W-:Y:S04]  /*70bc0*/  STL.64 [R1+0x8a8], R26 ;  /* 0x0008a81a01007387 */ /* 0x0003e80000100a00 */
[----:B0-----:R-:W4:Y:S04]  /*70bd0*/  LDL.LU R24, [R1+0x40] ;  /* 0x0000400001187983 */ /* 0x001f280000300800 */
[----:B------:R-:W4:Y:S04]  /*70be0*/  LDL.LU R25, [R1+0x44] ;  /* 0x0000440001197983 */ /* 0x000f280000300800 */
[----:B-1----:R-:W4:Y:S04]  /*70bf0*/  LDL.LU R26, [R1+0x48] ;  /* 0x00004800011a7983 */ /* 0x002f280000300800 */
[----:B------:R-:W4:Y:S01]  /*70c00*/  LDL.LU R27, [R1+0x4c] ;  /* 0x00004c00011b7983 */ /* 0x000f220000300800 */
[C---:B--2---:R-:W-:Y:S06]  /*70c10*/  HMMA.16816.F32 R8, R4.reuse, R22, R8 ;  /* 0x000000160408723c */ /* 0x044fec0000001808 */
[C---:B---3--:R-:W-:Y:S01]  /*70c20*/  HMMA.16816.F32 R12, R4.reuse, R20, R12 ;  /* 0x00000014040c723c */ /* 0x048fe2000000180c */
[----:B----4-:R-:W-:Y:S04]  /*70c30*/  STL.64 [R1+0x3ee8], R26 ;  /* 0x003ee81a01007387 */ /* 0x010fe80000100a00 */
[----:B------:R0:W-:Y:S04]  /*70c40*/  STL.64 [R1+0x3ee0], R24 ;  /* 0x003ee01801007387 */ /* 0x0001e80000100a00 */
        /* <DEDUP_REMOVED lines=8> */
[----:B------:R-:W4:Y:S04]  /*70cd0*/  LDL R22, [R1+0xd3c] ;  /* 0x000d3c0001167983 */ /* 0x000f280000100800 */
[----:B------:R-:W4:Y:S04]  /*70ce0*/  LDL R23, [R1+0xd48] ;  /* 0x000d480001177983 */ /* 0x000f280000100800 */
[----:B------:R-:W-:Y:S04]  /*70cf0*/  STL.64 [R1+0x880], R12 ;  /* 0x0008800c01007387 */ /* 0x000fe80000100a00 */
[----:B------:R0:W-:Y:S04]  /*70d00*/  STL.64 [R1+0x888], R14 ;  /* 0x0008880e01007387 */ /* 0x0001e80000100a00 */
[----:B0-----:R-:W3:Y:S04]  /*70d10*/  LDL.LU.64 R14, [R1+0x3f40] ;  /* 0x003f4000010e7983 */ /* 0x001ee80000300a00 */
[----:B------:R-:W2:Y:S04]  /*70d20*/  LDL.LU.64 R12, [R1+0x3f38] ;  /* 0x003f3800010c7983 */ /* 0x000ea80000300a00 */
        /* <DEDUP_REMOVED lines=8> */
[----:B--2---:R-:W-:Y:S02]  /*70db0*/  HMMA.16816.F32 R12, R4, R12, R8 ;  /* 0x0000000c040c723c */ /* 0x004fe40000001808 */
[----:B------:R-:W2:Y:S04]  /*70dc0*/  LDL.LU.64 R10, [R1+0x3f20] ;  /* 0x003f2000010a7983 */ /* 0x000ea80000300a00 */
[----:B------:R-:W3:-:S15]  /*70dd0*/  LDL.LU.64 R8, [R1+0x3f18] ;  /* 0x003f180001087983 */ /* 0x000ede0000300a00 */
[----:B------:R-:W-:-:S02]  /*70de0*/  NOP ;  /* 0x0000000000007918 */ /* 0x000fc40000000000 */
        /* <DEDUP_REMOVED lines=10> */
[----:B0-----:R-:W3:Y:S04]  /*70e90*/  LDL.LU.64 R18, [R1+0x3f10] ;  /* 0x003f100001127983 */ /* 0x001ee80000300a00 */
[----:B------:R-:W3:Y:S04]  /*70ea0*/  LDL.LU.64 R16, [R1+0x3f08] ;  /* 0x003f080001107983 */ /* 0x000ee80000300a00 */
[----:B------:R-:W2:Y:S04]  /*70eb0*/  LDL.LU R10, [R1+0x2bf0] ;  /* 0x002bf000010a7983 */ /* 0x000ea80000300800 */
[----:B------:R-:W2:Y:S01]  /*70ec0*/  LDL R11, [R1+0xd38] ;  /* 0x000d3800010b7983 */ /* 0x000ea20000100800 */
[----:B---3--:R-:W-:-:S15]  /*70ed0*/  HMMA.16816.F32 R16, R4, R8, R16 ;  /* 0x000000080410723c */ /* 0x008fde0000001810 */
[----:B------:R-:W-:-:S08]  /*70ee0*/  NOP ;  /* 0x0000000000007918 */ /* 0x000fd00000000000 */
[----:B------:R-:W-:Y:S04]  /*70ef0*/  STL.64 [R1+0x800], R16 ;  /* 0x0008001001007387 */ /* 0x000fe80000100a00 */
[----:B------:R0:W-:Y:S04]  /*70f00*/  STL.64 [R1+0x808], R18 ;  /* 0x0008081201007387 */ /* 0x0001e80000100a00 */
[----:B0-----:R-:W3:Y:S04]  /*70f10*/  LDL.LU.64 R18, [R1+0x3f00] ;  /* 0x003f000001127983 */ /* 0x001ee80000300a00 */
[----:B------:R-:W4:Y:S04]  /*70f20*/  LDL.LU.64 R16, [R1+0x3ef8] ;  /* 0x003ef80001107983 */ /* 0x000f280000300a00 */
[----:B------:R-:W2:Y:S04]  /*70f30*/  LDL.LU R8, [R1+0x2be0] ;  /* 0x002be00001087983 */ /* 0x000ea80000300800 */
[----:B------:R-:W3:Y:S01]  /*70f40*/  LDL.LU R9, [R1+0x2be8] ;  /* 0x002be80001097983 */ /* 0x000ee20000300800 */
[----:B----4-:R-:W-:-:S03]  /*70f50*/  IMAD R16, R16, 0x100, R3 ;  /* 0x0000010010107824 */ /* 0x010fc600078e0203 */
[----:B------:R-:W4:Y:S02]  /*70f60*/  LDL.LU R3, [R1+0x3ef0] ;  /* 0x003ef00001037983 */ /* 0x000f240000300800 */
[----:B----4-:R-:W-:-:S15]  /*70f70*/  HMMA.16816.F32 R24, R4, R2, R24 ;  /* 0x000000020418723c */ /* 0x010fde0000001818 */
[----:B------:R-:W-:-:S08]  /*70f80*/  NOP ;  /* 0x0000000000007918 */ /* 0x000fd00000000000 */
[----:B------:R-:W-:Y:S04]  /*70f90*/  STL.64 [R1+0x7f0], R24 ;  /* 0x0007f01801007387 */ /* 0x000fe80000100a00 */
[----:B------:R0:W-:Y:S04]  /*70fa0*/  STL.64 [R1+0x7f8], R26 ;  /* 0x0007f81a01007387 */ /* 0x0001e80000100a00 */
[----:B0-----:R-:W4:Y:S04]  /*70fb0*/  LDL.LU.64 R26, [R1+0x3ee8] ;  /* 0x003ee800011a7983 */ /* 0x001f280000300a00 */
[----:B------:R-:W4:Y:S01]  /*70fc0*/  LDL.LU.64 R24, [R1+0x3ee0] ;  /* 0x003ee00001187983 */ /* 0x000f220000300a00 */
[----:B------:R-:W-:Y:S01]  /*70fd0*/  HMMA.16816.F32 R4, R4, R20, R12 ;  /* 0x000000140404723c */ /* 0x000fe2000000180c */
[----:B--2---:R-:W-:-:S02]  /*70fe0*/  IMAD R17, R17, 0x100, R8 ;  /* 0x0000010011117824 */ /* 0x004fc400078e0208 */
[----:B---3--:R-:W-:Y:S02]  /*70ff0*/  IMAD R18, R18, 0x100, R9 ;  /* 0x0000010012127824 */ /* 0x008fe400078e0209 */
[----:B------:R-:W-:Y:S01]  /*71000*/  IMAD R19, R19, 0x100, R10 ;  /* 0x0000010013137824 */ /* 0x000fe200078e020a */
[----:B------:R-:W-:Y:S02]  /*71010*/  F2FP.F16.E5M2.UNPACK_B R8, R11 ;  /* 0x0000000bff08723e */ /* 0x000fe400020004ff */
[----:B------:R-:W-:Y:S02]  /*71020*/  F2FP.F16.E5M2.UNPACK_B R16, R16 ;  /* 0x00000010ff10723e */ /* 0x000fe400020004ff */
[----:B------:R-:W-:Y:S02]  /*71030*/  F2FP.F16.E5M2.UNPACK_B R17, R17 ;  /* 0x00000011ff11723e */ /* 0x000fe400020004ff */
[----:B------:R-:W-:Y:S02]  /*71040*/  F2FP.F16.E5M2.UNPACK_B R18, R18 ;  /* 0x00000012ff12723e */ /* 0x000fe400020004ff */
[----:B------:R-:W-:-:S02]  /*71050*/  F2FP.F16.E5M2.UNPACK_B R19, R19 ;  /* 0x00000013ff13723e */ /* 0x000fc400020004ff */
[----:B------:R-:W-:Y:S02]  /*71060*/  F2FP.F16.E5M2.UNPACK_B R9, R22 ;  /* 0x00000016ff09723e */ /* 0x000fe400020004ff */
[----:B------:R-:W-:Y:S01]  /*71070*/  F2FP.F16.E5M2.UNPACK_B R2, R23 ;  /* 0x00000017ff02723e */ /* 0x000fe200020004ff */
[----:B------:R-:W-:Y:S04]  /*71080*/  STL [R1+0x28], R8 ;  /* 0x0000280801007387 */ /* 0x000fe80000100800 */
[----:B------:R0:W-:Y:S04]  /*71090*/  STL.64 [R1+0x30], R4 ;  /* 0x0000300401007387 */ /* 0x0001e80000100a00 */
[----:B------:R-:W-:Y:S04]  /*710a0*/  STL.64 [R1+0x38], R6 ;  /* 0x0000380601007387 */ /* 0x000fe80000100a00 */
[----:B------:R-:W-:Y:S04]  /*710b0*/  STL [R1+0x18], R2 ;  /* 0x0000180201007387 */ /* 0x000fe80000100800 */
[----:B------:R-:W-:Y:S01]  /*710c0*/  STL [R1+0x2c], R9 ;  /* 0x00002c0901007387 */ /* 0x000fe20000100800 */
[----:B------:R-:W-:-:S05]  /*710d0*/  F2FP.F16.E5M2.UNPACK_B R0, R0 ;  /* 0x00000000ff00723e */ /* 0x000fca00020004ff */
[----:B------:R1:W-:Y:S01]  /*710e0*/  STL [R1+0x1c], R0 ;  /* 0x00001c0001007387 */ /* 0x0003e20000100800 */
[----:B0-----:R-:W-:Y:S02]  /*710f0*/  F2FP.F16.E5M2.UNPACK_B R4, R28 ;  /* 0x0000001cff04723e */ /* 0x001fe400020004ff */
[----:B-1----:R-:W-:Y:S01]  /*71100*/  F2FP.F16.E5M2.UNPACK_B R0, R29 ;  /* 0x0000001dff00723e */ /* 0x002fe200020004ff */
[----:B----4-:R-:W-:-:S15]  /*71110*/  HMMA.16816.F32 R8, R16, R8, R24 ;  /* 0x000000081008723c */ /* 0x010fde0000001818 */
[----:B------:R-:W-:-:S08]  /*71120*/  NOP ;  /* 0x0000000000007918 */ /* 0x000fd00000000000 */
[----:B------:R0:W-:Y:S04]  /*71130*/  STL.64 [R1+0x7e0], R8 ;  /* 0x0007e00801007387 */ /* 0x0001e80000100a00 */
[----:B------:R1:W-:Y:S04]  /*71140*/  STL.64 [R1+0x7e8], R10 ;  /* 0x0007e80a01007387 */ /* 0x0003e80000100a00 */
[----:B0-----:R-:W2:Y:S04]  /*71150*/  LDL.LU R8, [R1+0xe0] ;  /* 0x0000e00001087983 */ /* 0x001ea80000300800 */
[----:B------:R-:W2:Y:S04]  /*71160*/  LDL.LU R9, [R1+0xe4] ;  /* 0x0000e40001097983 */ /* 0x000ea80000300800 */
[----:B------:R-:W-:Y:S04]  /*71170*/  STL [R1+0x10], R4 ;  /* 0x0000100401007387 */ /* 0x000fe80000100800 */
[----:B-1----:R-:W3:Y:S04]  /*71180*/  LDL.LU R10, [R1+0xe8] ;  /* 0x0000e800010a7983 */ /* 0x002ee80000300800 */
[----:B------:R-:W-:Y:S04]  /*71190*/  STL [R1+0x14], R0 ;  /* 0x0000140001007387 */ /* 0x000fe80000100800 */
        /* <DEDUP_REMOVED lines=18> */
[----:B------:R0:W-:Y:S04]  /*712c0*/  STL.64 [R1+0x3e90], R24 ;  /* 0x003e901801007387 */ /* 0x0001e80000100a00 */
[----:B0-----:R-:W4:Y:S04]  /*712d0*/  LDL.LU R24, [R1+0x90] ;  /* 0x0000900001187983 */ /* 0x001f280000300800 */
[----:B------:R-:W4:Y:S04]  /*712e0*/  LDL.LU R25, [R1+0x94] ;  /* 0x0000940001197983 */ /* 0x000f280000300800 */
[----:B------:R-:W2:Y:S04]  /*712f0*/  LDL.LU R26, [R1+0x98] ;  /* 0x00009800011a7983 */ /* 0x000ea80000300800 */
[----:B------:R-:W2:Y:S04]  /*71300*/  LDL.LU R27, [R1+0x9c] ;  /* 0x00009c00011b7983 */ /* 0x000ea80000300800 */
[----:B------:R-:W3:Y:S04]  /*71310*/  LDL R2, [R1+0xd78] ;  /* 0x000d780001027983 */ /* 0x000ee80000100800 */
[----:B------:R-:W3:Y:S04]  /*71320*/  LDL R3, [R1+0xd7c] ;  /* 0x000d7c0001037983 */ /* 0x000ee80000100800 */
[----:B--2---:R-:W-:Y:S04]  /*71330*/  STL.64 [R1+0x3ea8], R26 ;  /* 0x003ea81a01007387 */ /* 0x004fe80000100a00 */
[----:B----4-:R0:W-:Y:S04]  /*71340*/  STL.64 [R1+0x3ea0], R24 ;  /* 0x003ea01801007387 */ /* 0x0101e80000100a00 */
[----:B0-----:R-:W2:Y:S04]  /*71350*/  LDL.LU R24, [R1+0x80] ;  /* 0x0000800001187983 */ /* 0x001ea80000300800 */
[----:B------:R-:W2:Y:S04]  /*71360*/  LDL.LU R25, [R1+0x84] ;  /* 0x0000840001197983 */ /* 0x000ea80000300800 */
[----:B------:R-:W4:Y:S04]  /*71370*/  LDL.LU R26, [R1+0x88] ;  /* 0x00008800011a7983 */ /* 0x000f280000300800 */
[----:B------:R-:W4:Y:S04]  /*71380*/  LDL.LU R27, [R1+0x8c] ;  /* 0x00008c00011b7983 */ /* 0x000f280000300800 */
[----:B------:R-:W3:Y:S04]  /*71390*/  LDL R12, [R1+0xd68] ;  /* 0x000d6800010c7983 */ /* 0x000ee80000100800 */
[----:B------:R-:W3:Y:S04]  /*713a0*/  LDL R13, [R1+0xd6c] ;  /* 0x000d6c00010d7983 */ /* 0x000ee80000100800 */
[----:B----4-:R-:W-:Y:S04]  /*713b0*/  STL.64 [R1+0x3eb8], R26 ;  /* 0x003eb81a01007387 */ /* 0x010fe80000100a00 */
[----:B--2---:R0:W-:Y:S04]  /*713c0*/  STL.64 [R1+0x3eb0], R24 ;  /* 0x003eb01801007387 */ /* 0x0041e80000100a00 */
[----:B------:R-:W2:Y:S04]  /*713d0*/  LDL R28, [R1+0xd88] ;  /* 0x000d8800011c7983 */ /* 0x000ea80000100800 */
[----:B------:R-:W4:Y:S04]  /*713e0*/  LDL R29, [R1+0xd8c] ;  /* 0x000d8c00011d7983 */ /* 0x000f280000100800 */
[----:B0-----:R-:W2:Y:S04]  /*713f0*/  LDL.64 R24, [R1+0x18] ;  /* 0x0000180001187983 */ /* 0x001ea80000100a00 */
        /* <DEDUP_REMOVED lines=17> */
[----:B------:R-:W2:Y:S01]  /*71510*/  LDL.LU R11, [R1+0x6c] ;  /* 0x00006c00010b7983 */ /* 0x000ea20000300800 */
[----:B------:R-:W-:-:S03]  /*71520*/  IMAD.MOV.U32 R26, RZ, RZ, R4 ;  /* 0x000000ffff1a7224 */ /* 0x000fc600078e0004 */
[----:B------:R-:W3:Y:S04]  /*71530*/  LDL R22, [R1+0xdb8] ;  /* 0x000db80001167983 */ /* 0x000ee80000100800 */
        /* <DEDUP_REMOVED lines=9> */
[----:B--2---:R-:W-:-:S15]  /*715d0*/  HMMA.16816.F32 R8, R16, R24, R8 ;  /* 0x000000181008723c */ /* 0x004fde0000001808 */
[----:B------:R-:W-:-:S08]  /*715e0*/  NOP ;  /* 0x0000000000007918 */ /* 0x000fd00000000000 */
[----:B------:R-:W-:Y:S04]  /*715f0*/  STL.64 [R1+0x7d0], R8 ;  /* 0x0007d00801007387 */ /* 0x000fe80000100a00 */
[----:B------:R0:W-:Y:S04]  /*71600*/  STL.64 [R1+0x7d8], R10 ;  /* 0x0007d80a01007387 */ /* 0x0001e80000100a00 */
[----:B0-----:R-:W2:Y:S04]  /*71610*/  LDL.LU.64 R10, [R1+0x3ed8] ;  /* 0x003ed800010a7983 */ /* 0x001ea80000300a00 */
[----:B------:R-:W2:Y:S01]  /*71620*/  LDL.LU.64 R8, [R1+0x3ed0] ;  /* 0x003ed00001087983 */ /* 0x000ea20000300a00 */
[----:B------:R-:W-:-:S02]  /*71630*/  IMAD.MOV.U32 R27, RZ, RZ, R0 ;  /* 0x000000ffff1b7224 */ /* 0x000fc400078e0000 */
[----:B------:R-:W-:-:S05]  /*71640*/  IMAD.MOV.U32 R0, RZ, RZ, R25 ;  /* 0x000000ffff007224 */ /* 0x000fca00078e0019 */
[----:B------:R-:W-:Y:S01]  /*71650*/  STL [R1+0x3e10], R0 ;  /* 0x003e100001007387 */ /* 0x000fe20000100800 */
[----:B--2---:R-:W-:Y:S03]  /*71660*/  HMMA.16816.F32 R24, R16, R26, R8 ;  /* 0x0000001a1018723c */ /* 0x004fe60000001808 */
[----:B------:R-:W2:Y:S04]  /*71670*/  LDL.LU.64 R10, [R1+0x3ec8] ;  /* 0x003ec800010a7983 */ /* 0x000ea80000300a00 */
[----:B------:R-:W2:-:S15]  /*71680*/  LDL.LU.64 R8, [R1+0x3ec0] ;  /* 0x003ec00001087983 */ /* 0x000e9e0000300a00 */
[----:B------:R-:W-:-:S01]  /*71690*/  NOP ;  /* 0x0000000000007918 */ /* 0x000fc20000000000 */
[----:B------:R-:W-:Y:S04]  /*716a0*/  STL.64 [R1+0x7c0], R24 ;  /* 0x0007c01801007387 */ /* 0x000fe80000100a00 */
[----:B------:R0:W-:Y:S04]  /*716b0*/  STL.64 [R1+0x7c8], R26 ;  /* 0x0007c81a01007387 */ /* 0x0001e80000100a00 */
[----:B0-----:R-:W3:Y:S04]  /*716c0*/  LDL.LU.64 R26, [R1+0x3eb8] ;  /* 0x003eb800011a7983 */ /* 0x001ee80000300a00 */
[----:B------:R-:W3:Y:S01]  /*716d0*/  LDL.LU.64 R24, [R1+0x3eb0] ;  /* 0x003eb00001187983 */ /* 0x000ee20000300a00 */
[----:B------:R-:W-:-:S02]  /*716e0*/  F2FP.F16.E5M2.UNPACK_B R12, R12 ;  /* 0x0000000cff0c723e */ /* 0x000fc400020004ff */
[----:B------:R-:W-:-:S03]  /*716f0*/  F2FP.F16.E5M2.UNPACK_B R13, R13 ;  /* 0x0000000dff0d723e */ /* 0x000fc600020004ff */
        /* <DEDUP_REMOVED lines=10> */
[----:B------:R-:W-:Y:S02]  /*717a0*/  F2FP.F16.E5M2.UNPACK_B R28, R28 ;  /* 0x0000001cff1c723e */ /* 0x000fe400020004ff */
[----:B------:R-:W-:-:S07]  /*717b0*/  F2FP.F16.E5M2.UNPACK_B R29, R29 ;  /* 0x0000001dff1d723e */ /* 0x000fce00020004ff */
[C---:B--2---:R-:W-:Y:S01]  /*717c0*/  HMMA.16816.F32 R8, R16.reuse, R28, R8 ;  /* 0x0000001c1008723c */ /* 0x044fe20000001808 */
[----:B------:R-:W-:Y:S01]  /*717d0*/  IMAD.MOV.U32 R0, RZ, RZ, R13 ;  /* 0x000000ffff007224 */ /* 0x000fe200078e000d */
[----:B------:R-:W-:Y:S04]  /*717e0*/  STL [R1], R2 ;  /* 0x0000000201007387 */ /* 0x000fe80000100800 */
[----:B------:R-:W-:Y:S04]  /*717f0*/  STL [R1+0x3e28], R0 ;  /* 0x003e280001007387 */ /* 0x000fe80000100800 */
[----:B------:R-:W-:Y:S01]  /*71800*/  STL [R1+0x4], R3 ;  /* 0x0000040301007387 */ /* 0x000fe20000100800 */
        /* <DEDUP_REMOVED lines=10> */
[----:B------:R-:W-:Y:S01]  /*718b0*/  STL.64 [R1+0x3db0], R28 ;  /* 0x003db01c01007387 */ /* 0x000fe20000100a00 */
        /* <DEDUP_REMOVED lines=29> */
[----:B------:R-:W-:Y:S04]  /*71a90*/  STL.64 [R1+0x758], R6 ;  /* 0x0007580601007387 */ /* 0x000fe80000100a00 */
[----:B------:R-:W3:Y:S04]  /*71aa0*/  LDL.LU R25, [R1+0x2d4] ;  /* 0x0002d40001197983 */ /* 0x000ee80000300800 */
[----:B------:R-:W2:Y:S04]  /*71ab0*/  LDL.LU R26, [R1+0x2d8] ;  /* 0x0002d800011a7983 */ /* 0x000ea80000300800 */
[----:B------:R-:W2:Y:S04]  /*71ac0*/  LDL.LU R27, [R1+0x2dc] ;  /* 0x0002dc00011b7983 */ /* 0x000ea80000300800 */
[----:B------:R-:W4:Y:S04]  /*71ad0*/  LDL R12, [R1+0xde8] ;  /* 0x000de800010c7983 */ /* 0x000f280000100800 */
[----:B------:R-:W4:Y:S04]  /*71ae0*/  LDL R13, [R1+0xdec] ;  /* 0x000dec00010d7983 */ /* 0x000f280000100800 */
[----:B0-----:R-:W3:Y:S04]  /*71af0*/  LDL.LU R4, [R1+0x2bf4] ;  /* 0x002bf40001047983 */ /* 0x001ee80000300800 */
[----:B------:R-:W2:Y:S04]  /*71b00*/  LDL.LU R5, [R1+0x2bfc] ;  /* 0x002bfc0001057983 */ /* 0x000ea80000300800 */
[----:B--2---:R0:W-:Y:S04]  /*71b10*/  STL [R1+0x3e48], R5 ;  /* 0x003e480501007387 */ /* 0x0041e80000100800 */
[----:B0-----:R-:W3:Y:S04]  /*71b20*/  LDL.LU R5, [R1+0x2bf8] ;  /* 0x002bf80001057983 */ /* 0x001ee80000300800 */
[----:B------:R-:W2:Y:S04]  /*71b30*/  LDL.LU R6, [R1+0x2c04] ;  /* 0x002c040001067983 */ /* 0x000ea80000300800 */
[----:B--2---:R0:W-:Y:S04]  /*71b40*/  STL [R1+0x3e44], R6 ;  /* 0x003e440601007387 */ /* 0x0041e80000100800 */
[----:B0-----:R-:W2:Y:S04]  /*71b50*/  LDL.LU R6, [R1+0x2c00] ;  /* 0x002c000001067983 */ /* 0x001ea80000300800 */
[----:B------:R-:W4:Y:S04]  /*71b60*/  LDL R10, [R1+0xdf8] ;  /* 0x000df800010a7983 */ /* 0x000f280000100800 */
[----:B----4-:R0:W-:Y:S04]  /*71b70*/  STL [R1+0x3e40], R10 ;  /* 0x003e400a01007387 */ /* 0x0101e80000100800 */
[----:B0-----:R-:W4:Y:S04]  /*71b80*/  LDL.LU R10, [R1+0x2c08] ;  /* 0x002c0800010a7983 */ /* 0x001f280000300800 */
[----:B------:R-:W4:Y:S04]  /*71b90*/  LDL R11, [R1+0xdfc] ;  /* 0x000dfc00010b7983 */ /* 0x000f280000100800 */
[----:B------:R-:W4:Y:S04]  /*71ba0*/  LDL.LU R0, [R1+0x2c10] ;  /* 0x002c100001007983 */ /* 0x000f280000300800 */
[----:B------:R-:W2:Y:S01]  /*71bb0*/  LDL.LU R7, [R1+0x2c0c] ;  /* 0x002c0c0001077983 */ /* 0x000ea20000300800 */
[----:B------:R-:W-:-:S02]  /*71bc0*/  F2FP.F16.E5M2.UNPACK_B R14, R14 ;  /* 0x0000000eff0e723e */ /* 0x000fc400020004ff */
[----:B------:R-:W-:Y:S01]  /*71bd0*/  F2FP.F16.E5M2.UNPACK_B R15, R15 ;  /* 0x0000000fff0f723e */ /* 0x000fe200020004ff */
        /* <DEDUP_REMOVED lines=16> */
[----:B------:R-:W3:Y:S04]  /*71ce0*/  LDL.LU R26, [R1+0x868] ;  /* 0x00086800011a7983 */ /* 0x000ee80000300800 */
[----:B------:R-:W3:Y:S01]  /*71cf0*/  LDL.LU R27, [R1+0x86c] ;  /* 0x00086c00011b7983 */ /* 0x000ee20000300800 */
[----:B--2---:R-:W-:Y:S03]  /*71d00*/  HMMA.16816.F32 R4, R16, R14, R4 ;  /* 0x0000000e1004723c */ /* 0x004fe60000001804 */
        /* <DEDUP_REMOVED lines=12> */
[----:B------:R-:W-:Y:S04]  /*71dd0*/  STL.64 [R1+0x740], R4 ;  /* 0x0007400401007387 */ /* 0x000fe80000100a00 */
[----:B------:R0:W-:Y:S04]  /*71de0*/  STL.64 [R1+0x748], R6 ;  /* 0x0007480601007387 */ /* 0x0001e80000100a00 */
[----:B0-----:R-:W4:Y:S04]  /*71df0*/  LDL.LU.64 R6, [R1+0x3e58] ;  /* 0x003e580001067983 */ /* 0x001f280000300a00 */
[----:B------:R-:W2:Y:S02]  /*71e00*/  LDL.LU.64 R4, [R1+0x3e50] ;  /* 0x003e500001047983 */ /* 0x000ea40000300a00 */
[----:B--2---:R-:W-:-:S02]  /*71e10*/  IMAD R4, R4, 0x100, R5 ;  /* 0x0000010004047824 */ /* 0x004fc400078e0205 */
[----:B------:R-:W4:Y:S01]  /*71e20*/  LDL.LU R5, [R1+0x3e48] ;  /* 0x003e480001057983 */ /* 0x000f220000300800 */
[----:B------:R-:W-:Y:S02]  /*71e30*/  F2FP.F16.E5M2.UNPACK_B R12, R12 ;  /* 0x0000000cff0c723e */ /* 0x000fe400020004ff */
[----:B------:R-:W-:-:S07]  /*71e40*/  F2FP.F16.E5M2.UNPACK_B R13, R13 ;  /* 0x0000000dff0d723e */ /* 0x000fce00020004ff */
[----:B------:R-:W-:Y:S01]  /*71e50*/  HMMA.16816.F32 R24, R16, R12, R24 ;  /* 0x0000000c1018723c */ /* 0x000fe20000001818 */
[----:B----4-:R-:W-:Y:S02]  /*71e60*/  IMAD R5, R5, 0x100, R6 ;  /* 0x0000010005057824 */ /* 0x010fe400078e0206 */
[----:B------:R-:W2:Y:S02]  /*71e70*/  LDL.LU R6, [R1+0x3e44] ;  /* 0x003e440001067983 */ /* 0x000ea40000300800 */
[----:B--2---:R-:W-:Y:S02]  /*71e80*/  IMAD R6, R6, 0x100, R10 ;  /* 0x0000010006067824 */ /* 0x004fe400078e020a */
[----:B------:R-:W2:-:S15]  /*71e90*/  LDL.LU R10, [R1+0x3e40] ;  /* 0x003e4000010a7983 */ /* 0x000e9e0000300800 */
[----:B------:R-:W-:-:S01]  /*71ea0*/  NOP ;  /* 0x0000000000007918 */ /* 0x000fc20000000000 */
        /* <DEDUP_REMOVED lines=10> */
[----:B------:R-:W-:-:S02]  /*71f50*/  F2FP.F16.E5M2.UNPACK_B R11, R11 ;  /* 0x0000000bff0b723e */ /* 0x000fc400020004ff */
[----:B------:R-:W-:Y:S02]  /*71f60*/  F2FP.F16.E5M2.UNPACK_B R8, R8 ;  /* 0x00000008ff08723e */ /* 0x000fe400020004ff */
[----:B------:R-:W-:Y:S01]  /*71f70*/  F2FP.F16.E5M2.UNPACK_B R9, R9 ;  /* 0x00000009ff09723e */ /* 0x000fe200020004ff */
[----:B------:R-:W-:Y:S02]  /*71f80*/  IMAD R7, R7, 0x100, R0 ;  /* 0x0000010007077824 */ /* 0x000fe400078e0200 */
[----:B------:R-:W3:Y:S01]  /*71f90*/  LDL.LU R0, [R1+0x3e28] ;  /* 0x003e280001007983 */ /* 0x000ee20000300800 */
[----:B--2---:R-:W-:-:S03]  /*71fa0*/  F2FP.F16.E5M2.UNPACK_B R10, R10 ;  /* 0x0000000aff0a723e */ /* 0x004fc600020004ff */
[C---:B----4-:R-:W-:Y:S06]  /*71fb0*/  HMMA.16816.F32 R24, R16.reuse, R8, R24 ;  /* 0x000000081018723c */ /* 0x050fec0000001818 */
[----:B---3--:R-:W-:-:S15]  /*71fc0*/  HMMA.16816.F32 R12, R16, R10, R12 ;  /* 0x0000000a100c723c */ /* 0x008fde000000180c */
[----:B------:R-:W-:-:S08]  /*71fd0*/  NOP ;  /* 0x0000000000007918 */ /* 0x000fd00000000000 */
[----:B------:R-:W-:Y:S04]  /*71fe0*/  STL.64 [R1+0x820], R12 ;  /* 0x0008200c01007387 */ /* 0x000fe80000100a00 */
[----:B------:R-:W-:Y:S04]  /*71ff0*/  STL.64 [R1+0x828], R14 ;  /* 0x0008280e01007387 */ /* 0x000fe80000100a00 */
        /* <DEDUP_REMOVED lines=8> */
[----:B------:R-:W-:Y:S04]  /*72080*/  STL [R1+0x3d4c], R8 ;  /* 0x003d4c0801007387 */ /* 0x000fe80000100800 */
[----:B------:R-:W-:Y:S04]  /*72090*/  STL [R1+0x20], R12 ;  /* 0x0000200c01007387 */ /* 0x000fe80000100800 */
[----:B------:R-:W-:Y:S01]  /*720a0*/  STL [R1+0x3d48], R9 ;  /* 0x003d480901007387 */ /* 0x000fe20000100800 */
[----:B------:R-:W-:Y:S03]  /*720b0*/  HMMA.16816.F32 R20, R16, R2, R20 ;  /* 0x000000021014723c */ /* 0x000fe60000001814 */
[----:B------:R-:W-:Y:S04]  /*720c0*/  STL [R1+0x24], R13 ;  /* 0x0000240d01007387 */ /* 0x000fe80000100800 */
[----:B------:R-:W-:Y:S04]  /*720d0*/  STL.64 [R1+0x3de8], R10 ;  /* 0x003de80a01007387 */ /* 0x000fe80000100a00 */
[----:B------:R-:W-:-:S12]  /*720e0*/  STL.64 [R1+0x3e00], R2 ;  /* 0x003e000201007387 */ /* 0x000fd80000100a00 */
        /* <DEDUP_REMOVED lines=21> */
[----:B0-----:R-:W4:Y:S01]  /*72240*/  LDL R26, [R1+0x8] ;  /* 0x00000800011a7983 */ /* 0x001f220000100800 */
[----:B------:R-:W-:-:S03]  /*72250*/  IMAD.MOV.U32 R27, RZ, RZ, R0 ;  /* 0x000000ffff1b7224 */ /* 0x000fc600078e0000 */
[----:B------:R-:W2:Y:S04]  /*72260*/  LDL.LU R0, [R1+0x3e10] ;  /* 0x003e100001007983 */ /* 0x000ea80000300800 */
[----:B------:R-:W3:Y:S04]  /*72270*/  LDL.LU R8, [R1+0x2a0] ;  /* 0x0002a00001087983 */ /* 0x000ee80000300800 */
[----:B------:R-:W3:Y:S04]  /*72280*/  LDL.LU R9, [R1+0x2a4] ;  /* 0x0002a40001097983 */ /* 0x000ee80000300800 */
[----:B------:R-:W4:Y:S04]  /*72290*/  LDL.LU R10, [R1+0x2a8] ;  /* 0x0002a800010a7983 */ /* 0x000f280000300800 */
[----:B------:R-:W4:Y:S04]  /*722a0*/  LDL.LU R11, [R1+0x2ac] ;  /* 0x0002ac00010b7983 */ /* 0x000f280000300800 */
[----:B------:R-:W3:Y:S01]  /*722b0*/  LDL R16, [R1+0x18] ;  /* 0x0000180001107983 */ /* 0x000ee20000100800 */
[----:B--2---:R-:W-:-:S05]  /*722c0*/  IMAD.MOV.U32 R17, RZ, RZ, R0 ;  /* 0x000000ffff117224 */ /* 0x004fca00078e0000 */
[----:B---3--:R0:W-:Y:S04]  /*722d0*/  STL.64 [R1+0x3e08], R16 ;  /* 0x003e081001007387 */ /* 0x0081e80000100a00 */
[----:B0-----:R-:W2:Y:S04]  /*722e0*/  LDL.LU R16, [R1+0x2c0] ;  /* 0x0002c00001107983 */ /* 0x001ea80000300800 */
[----:B------:R-:W2:Y:S04]  /*722f0*/  LDL.LU R17, [R1+0x2c4] ;  /* 0x0002c40001117983 */ /* 0x000ea80000300800 */
[----:B------:R-:W2:Y:S04]  /*72300*/  LDL.LU R18, [R1+0x2c8] ;  /* 0x0002c80001127983 */ /* 0x000ea80000300800 */
[----:B------:R-:W2:Y:S04]  /*72310*/  LDL.LU R19, [R1+0x2cc] ;  /* 0x0002cc0001137983 */ /* 0x000ea80000300800 */
[----:B------:R-:W2:Y:S04]  /*72320*/  LDL.64 R2, [R1+0x28] ;  /* 0x0000280001027983 */ /* 0x000ea80000100a00 */
[----:B----4-:R-:W-:Y:S04]  /*72330*/  STL.64 [R1+0x3df8], R10 ;  /* 0x003df80a01007387 */ /* 0x010fe80000100a00 */
[----:B------:R0:W-:Y:S04]  /*72340*/  STL.64 [R1+0x3df0], R8 ;  /* 0x003df00801007387 */ /* 0x0001e80000100a00 */
[----:B0-----:R-:W3:Y:S04]  /*72350*/  LDL.LU R8, [R1+0x2b0] ;  /* 0x0002b00001087983 */ /* 0x001ee80000300800 */
[----:B------:R-:W3:Y:S04]  /*72360*/  LDL.LU R9, [R1+0x2b4] ;  /* 0x0002b40001097983 */ /* 0x000ee80000300800 */
[----:B------:R-:W3:Y:S04]  /*72370*/  LDL.LU R10, [R1+0x2b8] ;  /* 0x0002b800010a7983 */ /* 0x000ee80000300800 */
[----:B------:R-:W3:Y:S04]  /*72380*/  LDL.LU R11, [R1+0x2bc] ;  /* 0x0002bc00010b7983 */ /* 0x000ee80000300800 */
[----:B------:R0:W-:Y:S04]  /*72390*/  STL.64 [R1+0x3dc8], R24 ;  /* 0x003dc81801007387 */ /* 0x0001e80000100a00 */
[----:B------:R-:W4:Y:S04]  /*723a0*/  LDL.64 R28, [R1] ;  /* 0x00000000011c7983 */ /* 0x000f280000100a00 */
[----:B0-----:R-:W4:Y:S04]  /*723b0*/  LDL.64 R24, [R1+0x10] ;  /* 0x0000100001187983 */ /* 0x001f280000100a00 */
[----:B------:R-:W-:Y:S04]  /*723c0*/  STL.64 [R1+0x3d98], R22 ;  /* 0x003d981601007387 */ /* 0x000fe80000100a00 */
[----:B------:R0:W-:Y:S04]  /*723d0*/  STL.64 [R1+0x3d90], R20 ;  /* 0x003d901401007387 */ /* 0x0001e80000100a00 */
[----:B0-----:R-:W2:Y:S04]  /*723e0*/  LDL.LU R20, [R1+0x260] ;  /* 0x0002600001147983 */ /* 0x001ea80000300800 */
[----:B------:R-:W2:Y:S04]  /*723f0*/  LDL.LU R21, [R1+0x264] ;  /* 0x0002640001157983 */ /* 0x000ea80000300800 */
[----:B------:R-:W3:Y:S04]  /*72400*/  LDL.LU R22, [R1+0x268] ;  /* 0x0002680001167983 */ /* 0x000ee80000300800 */
[----:B------:R-:W3:Y:S01]  /*72410*/  LDL.LU R23, [R1+0x26c] ;  /* 0x00026c0001177983 */ /* 0x000ee20000300800 */
[----:B------:R-:W-:-:S02]  /*72420*/  F2FP.F16.E5M2.UNPACK_B R4, R4 ;  /* 0x00000004ff04723e */ /* 0x000fc400020004ff */
[----:B------:R-:W-:Y:S02]  /*72430*/  F2FP.F16.E5M2.UNPACK_B R5, R5 ;  /* 0x00000005ff05723e */ /* 0x000fe400020004ff */
[----:B------:R-:W-:Y:S02]  /*72440*/  F2FP.F16.E5M2.UNPACK_B R6, R6 ;  /* 0x00000006ff06723e */ /* 0x000fe400020004ff */
[----:B------:R-:W-:Y:S01]  /*72450*/  F2FP.F16.E5M2.UNPACK_B R7, R7 ;  /* 0x00000007ff07723e */ /* 0x000fe200020004ff */
        /* <DEDUP_REMOVED lines=17> */
[----:B------:R0:W-:Y:S04]  /*72570*/  STL.64 [R1+0x720], R16 ;  /* 0x0007201001007387 */ /* 0x0001e80000100a00 */
[----:B------:R1:W-:Y:S04]  /*72580*/  STL.64 [R1+0x728], R18 ;  /* 0x0007281201007387 */ /* 0x0003e80000100a00 */
[----:B0-----:R-:W4:Y:S01]  /*72590*/  LDL.LU.64 R16, [R1+0x3e08] ;  /* 0x003e080001107983 */ /* 0x001f220000300a00 */
[----:B-1----:R-:W-:-:S02]  /*725a0*/  IMAD.MOV.U32 R19, RZ, RZ, R2 ;  /* 0x000000ffff137224 */ /* 0x002fc400078e0002 */
[----:B------:R-:W-:Y:S02]  /*725b0*/  IMAD.MOV.U32 R18, RZ, RZ, R3 ;  /* 0x000000ffff127224 */ /* 0x000fe400078e0003 */
[----:B------:R-:W3:Y:S01]  /*725c0*/  LDL.LU.64 R2, [R1+0x3e00] ;  /* 0x003e000001027983 */ /* 0x000ee20000300a00 */
[----:B----4-:R-:W-:-:S15]  /*725d0*/  HMMA.16816.F32 R8, R4, R16, R8 ;  /* 0x000000100408723c */ /* 0x010fde0000001808 */
[----:B------:R-:W-:-:S08]  /*725e0*/  NOP ;  /* 0x0000000000007918 */ /* 0x000fd00000000000 */
[----:B------:R-:W-:Y:S04]  /*725f0*/  STL.64 [R1+0x710], R8 ;  /* 0x0007100801007387 */ /* 0x000fe80000100a00 */
[----:B------:R0:W-:Y:S04]  /*72600*/  STL.64 [R1+0x718], R10 ;  /* 0x0007180a01007387 */ /* 0x0001e80000100a00 */
[----:B0-----:R-:W4:Y:S04]  /*72610*/  LDL.LU.64 R10, [R1+0x3df8] ;  /* 0x003df800010a7983 */ /* 0x001f280000300a00 */
[----:B------:R-:W4:Y:S04]  /*72620*/  LDL.LU.64 R8, [R1+0x3df0] ;  /* 0x003df00001087983 */ /* 0x000f280000300a00 */
[----:B------:R-:W2:Y:S04]  /*72630*/  LDL.LU R16, [R1+0x2c14] ;  /* 0x002c140001107983 */ /* 0x000ea80000300800 */
[----:B------:R-:W2:Y:S04]  /*72640*/  LDL.LU R17, [R1+0x2c1c] ;  /* 0x002c1c0001117983 */ /* 0x000ea80000300800 */
[----:B------:R-:W-:Y:S01]  /*72650*/  STL.64 [R1+0x3d58], R18 ;  /* 0x003d581201007387 */ /* 0x000fe20000100a00 */
[----:B----4-:R-:W-:Y:S03]  /*72660*/  HMMA.16816.F32 R8, R4, R24, R8 ;  /* 0x000000180408723c */ /* 0x010fe60000001808 */
[----:B--2---:R0:W-:Y:S04]  /*72670*/  STL.64 [R1+0x3d50], R16 ;  /* 0x003d501001007387 */ /* 0x0041e80000100a00 */
[----:B0-----:R-:W2:Y:S04]  /*72680*/  LDL.LU R16, [R1+0x220] ;  /* 0x0002200001107983 */ /* 0x001ea80000300800 */
[----:B------:R-:W2:Y:S04]  /*72690*/  LDL.LU R17, [R1+0x224] ;  /* 0x0002240001117983 */ /* 0x000ea80000300800 */
[----:B------:R-:W2:Y:S04]  /*726a0*/  LDL.LU R18, [R1+0x228] ;  /* 0x0002280001127983 */ /* 0x000ea80000300800 */
[----:B------:R-:W2:Y:S04]  /*726b0*/  LDL.LU R19, [R1+0x22c] ;  /* 0x00022c0001137983 */ /* 0x000ea80000300800 */
[----:B------:R0:W-:Y:S02]  /*726c0*/  STL.64 [R1+0x700], R8 ;  /* 0x0007000801007387 */ /* 0x0001e40000100a00 */
[----:B0-----:R-:W-:-:S02]  /*726d0*/  IMAD.MOV.U32 R8, RZ, RZ, R24 ;  /* 0x000000ffff087224 */ /* 0x001fc400078e0018 */
[----:B------:R-:W-:Y:S02]  /*726e0*/  IMAD.MOV.U32 R9, RZ, RZ, R25 ;  /* 0x000000ffff097224 */ /* 0x000fe400078e0019 */
[C---:B------:R-:W-:Y:S01]  /*726f0*/  HMMA.16816.F32 R24, R4.reuse, R26, R20 ;  /* 0x0000001a0418723c */ /* 0x040fe20000001814 */
[----:B------:R0:W-:Y:S04]  /*72700*/  STL.64 [R1+0x708], R10 ;  /* 0x0007080a01007387 */ /* 0x0001e80000100a00 */
[----:B0-----:R-:W4:Y:S04]  /*72710*/  LDL.LU.64 R10, [R1+0x3de8] ;  /* 0x003de800010a7983 */ /* 0x001f280000300a00 */
[----:B------:R-:W3:Y:S04]  /*72720*/  LDL.LU.64 R22, [R1+0x3de0] ;  /* 0x003de00001167983 */ /* 0x000ee80000300a00 */
[----:B------:R-:W3:Y:S10]  /*72730*/  LDL.LU.64 R20, [R1+0x3dd8] ;  /* 0x003dd80001147983 */ /* 0x000ef40000300a00 */
[----:B------:R-:W-:Y:S04]  /*72740*/  STL.64 [R1+0x6f0], R24 ;  /* 0x0006f01801007387 */ /* 0x000fe80000100a00 */
[----:B------:R0:W-:Y:S04]  /*72750*/  STL.64 [R1+0x6f8], R26 ;  /* 0x0006f81a01007387 */ /* 0x0001e80000100a00 */
[----:B0-----:R-:W2:Y:S04]  /*72760*/  LDL.LU.64 R26, [R1+0x3dd0] ;  /* 0x003dd000011a7983 */ /* 0x001ea80000300a00 */
        /* <DEDUP_REMOVED lines=13> */
[----:B0-----:R-:W3:Y:S04]  /*72840*/  LDL.LU.64 R26, [R1+0x3da8] ;  /* 0x003da800011a7983 */ /* 0x001ee80000300a00 */
[----:B------:R-:W2:Y:S04]  /*72850*/  LDL.LU.64 R24, [R1+0x3da0] ;  /* 0x003da00001187983 */ /* 0x000ea80000300a00 */
[----:B------:R0:W-:Y:S04]  /*72860*/  STL.64 [R1+0x3cb0], R28 ;  /* 0x003cb01c01007387 */ /* 0x0001e80000100a00 */
[----:B0-----:R-:W4:Y:S04]  /*72870*/  LDL.LU R28, [R1+0x2c18] ;  /* 0x002c1800011c7983 */ /* 0x001f280000300800 */
        /* <DEDUP_REMOVED lines=51> */
[----:B----4-:R-:W-:Y:S04]  /*72bb0*/  STL.64 [R1+0x3cc8], R20 ;  /* 0x003cc81401007387 */ /* 0x010fe80000100a00 */
[----:B------:R-:W-:Y:S04]  /*72bc0*/  STL.64 [R1+0x3c88], R14 ;  /* 0x003c880e01007387 */ /* 0x000fe80000100a00 */
[----:B------:R0:W-:Y:S02]  /*72bd0*/  STL.64 [R1+0x3c80], R12 ;  /* 0x003c800c01007387 */ /* 0x0001e40000100a00 */
[----:B0-----:R-:W-:Y:S02]  /*72be0*/  HMMA.16816.F32 R12, R4, R10, R24 ;  /* 0x0000000a040c723c */ /* 0x001fe40000001818 */
[----:B------:R-:W2:-:S15]  /*72bf0*/  LDL.LU R24, [R1+0x1b0] ;  /* 0x0001b00001187983 */ /* 0x000e9e0000300800 */
[----:B------:R-:W-:-:S06]  /*72c00*/  NOP ;  /* 0x0000000000007918 */ /* 0x000fcc0000000000 */
[----:B------:R-:W-:Y:S04]  /*72c10*/  STL.64 [R1+0x640], R12 ;  /* 0x0006400c01007387 */ /* 0x000fe80000100a00 */
[----:B------:R-:W-:Y:S04]  /*72c20*/  STL.64 [R1+0x648], R14 ;  /* 0x0006480e01007387 */ /* 0x000fe80000100a00 */
[----:B------:R-:W2:Y:S04]  /*72c30*/  LDL.LU R25, [R1+0x1b4] ;  /* 0x0001b40001197983 */ /* 0x000ea80000300800 */
[----:B------:R-:W4:Y:S04]  /*72c40*/  LDL.LU R26, [R1+0x1b8] ;  /* 0x0001b800011a7983 */ /* 0x000f280000300800 */
[----:B------:R-:W4:Y:S01]  /*72c50*/  LDL.LU R27, [R1+0x1bc] ;  /* 0x0001bc00011b7983 */ /* 0x000f220000300800 */
[----:B------:R-:W-:-:S02]  /*72c60*/  IMAD.MOV.U32 R22, RZ, RZ, R8 ;  /* 0x000000ffff167224 */ /* 0x000fc400078e0008 */
[----:B------:R-:W-:Y:S01]  /*72c70*/  IMAD.MOV.U32 R23, RZ, RZ, R9 ;  /* 0x000000ffff177224 */ /* 0x000fe200078e0009 */
[----:B----4-:R-:W-:Y:S04]  /*72c80*/  STL.64 [R1+0x3ce0], R26 ;  /* 0x003ce01a01007387 */ /* 0x010fe80000100a00 */
[----:B--2---:R-:W-:Y:S04]  /*72c90*/  STL.64 [R1+0x3cd8], R24 ;  /* 0x003cd81801007387 */ /* 0x004fe80000100a00 */
[----:B------:R-:W2:Y:S04]  /*72ca0*/  LDL.LU R8, [R1+0x3d4c] ;  /* 0x003d4c0001087983 */ /* 0x000ea80000300800 */
[----:B------:R-:W2:Y:S04]  /*72cb0*/  LDL.LU R9, [R1+0x3d48] ;  /* 0x003d480001097983 */ /* 0x000ea80000300800 */
[----:B------:R-:W4:Y:S04]  /*72cc0*/  LDL.64 R20, [R1+0x18] ;  /* 0x0000180001147983 */ /* 0x000f280000100a00 */
[----:B------:R0:W-:Y:S02]  /*72cd0*/  STL.64 [R1+0x3d00], R22 ;  /* 0x003d001601007387 */ /* 0x0001e40000100a00 */
[----:B0-----:R-:W-:-:S02]  /*72ce0*/  IMAD.MOV.U32 R23, RZ, RZ, R18 ;  /* 0x000000ffff177224 */ /* 0x001fc400078e0012 */
[----:B----4-:R0:W-:Y:S04]  /*72cf0*/  STL.64 [R1+0x3cf8], R20 ;  /* 0x003cf81401007387 */ /* 0x0101e80000100a00 */
[----:B------:R-:W4:Y:S04]  /*72d00*/  LDL.LU R24, [R1+0x1c0] ;  /* 0x0001c00001187983 */ /* 0x000f280000300800 */
[----:B------:R-:W4:Y:S04]  /*72d10*/  LDL.LU R25, [R1+0x1c4] ;  /* 0x0001c40001197983 */ /* 0x000f280000300800 */
[----:B------:R-:W3:Y:S04]  /*72d20*/  LDL.LU R26, [R1+0x1c8] ;  /* 0x0001c800011a7983 */ /* 0x000ee80000300800 */
[----:B------:R-:W3:Y:S04]  /*72d30*/  LDL.LU R27, [R1+0x1cc] ;  /* 0x0001cc00011b7983 */ /* 0x000ee80000300800 */
[----:B------:R-:W2:Y:S04]  /*72d40*/  LDL.LU R15, [R1+0x2c28] ;  /* 0x002c2800010f7983 */ /* 0x000ea80000300800 */
[----:B------:R-:W2:Y:S04]  /*72d50*/  LDL.LU R18, [R1+0x2c24] ;  /* 0x002c240001127983 */ /* 0x000ea80000300800 */
[----:B0-----:R-:W4:Y:S01]  /*72d60*/  LDL.64 R20, [R1+0x20] ;  /* 0x0000200001147983 */ /* 0x001f220000100a00 */
[----:B------:R-:W-:-:S05]  /*72d70*/  IMAD.MOV.U32 R22, RZ, RZ, R19 ;  /* 0x000000ffff167224 */ /* 0x000fca00078e0013 */
[----:B------:R-:W-:Y:S04]  /*72d80*/  STL.64 [R1+0x3d30], R22 ;  /* 0x003d301601007387 */ /* 0x000fe80000100a00 */
[----:B----4-:R-:W-:Y:S04]  /*72d90*/  STL.64 [R1+0x3d28], R20 ;  /* 0x003d281401007387 */ /* 0x010fe80000100a00 */
[----:B---3--:R-:W-:Y:S04]  /*72da0*/  STL.64 [R1+0x3cf0], R26 ;  /* 0x003cf01a01007387 */ /* 0x008fe80000100a00 */
[----:B------:R0:W-:Y:S04]  /*72db0*/  STL.64 [R1+0x3ce8], R24 ;  /* 0x003ce81801007387 */ /* 0x0001e80000100a00 */
[----:B0-----:R-:W3:Y:S04]  /*72dc0*/  LDL.LU R24, [R1+0x1d0] ;  /* 0x0001d00001187983 */ /* 0x001ee80000300800 */
[----:B------:R-:W3:Y:S04]  /*72dd0*/  LDL.LU R25, [R1+0x1d4] ;  /* 0x0001d40001197983 */ /* 0x000ee80000300800 */
[----:B------:R-:W4:Y:S04]  /*72de0*/  LDL.LU R26, [R1+0x1d8] ;  /* 0x0001d800011a7983 */ /* 0x000f280000300800 */
[----:B------:R-:W4:Y:S04]  /*72df0*/  LDL.LU R27, [R1+0x1dc] ;  /* 0x0001dc00011b7983 */ /* 0x000f280000300800 */
[----:B------:R-:W2:Y:S04]  /*72e00*/  LDL.LU R19, [R1+0x2c2c] ;  /* 0x002c2c0001137983 */ /* 0x000ea80000300800 */
[----:B------:R-:W3:Y:S04]  /*72e10*/  LDL.LU R20, [R1+0xd00] ;  /* 0x000d000001147983 */ /* 0x000ee80000300800 */
        /* <DEDUP_REMOVED lines=14> */
[----:B------:R-:W4:Y:S01]  /*72f00*/  LDL.LU R27, [R1+0x1ec] ;  /* 0x0001ec00011b7983 */ /* 0x000f220000300800 */
[----:B------:R-:W-:-:S02]  /*72f10*/  IMAD R16, R16, 0x100, R28 ;  /* 0x0000010010107824 */ /* 0x000fc400078e021c */
[----:B------:R-:W-:Y:S02]  /*72f20*/  IMAD R17, R17, 0x100, R29 ;  /* 0x0000010011117824 */ /* 0x000fe400078e021d */
[----:B--2---:R-:W-:Y:S01]  /*72f30*/  IMAD R18, R18, 0x100, R15 ;  /* 0x0000010012127824 */ /* 0x004fe200078e020f */
[C---:B---3--:R-:W-:Y:S01]  /*72f40*/  HMMA.16816.F32 R20, R4.reuse, R8, R20 ;  /* 0x000000080414723c */ /* 0x048fe20000001814 */
[----:B----4-:R-:W-:Y:S04]  /*72f50*/  STL.64 [R1+0x3d20], R26 ;  /* 0x003d201a01007387 */ /* 0x010fe80000100a00 */
[----:B------:R0:W-:Y:S04]  /*72f60*/  STL.64 [R1+0x3d18], R24 ;  /* 0x003d181801007387 */ /* 0x0001e80000100a00 */
[----:B0-----:R-:W2:Y:S04]  /*72f70*/  LDL.LU R24, [R1+0x1f0] ;  /* 0x0001f00001187983 */ /* 0x001ea80000300800 */
[----:B------:R-:W2:Y:S04]  /*72f80*/  LDL.LU R25, [R1+0x1f4] ;  /* 0x0001f40001197983 */ /* 0x000ea80000300800 */
[----:B------:R-:W2:Y:S04]  /*72f90*/  LDL.LU R26, [R1+0x1f8] ;  /* 0x0001f800011a7983 */ /* 0x000ea80000300800 */
[----:B------:R-:W2:Y:S04]  /*72fa0*/  LDL.LU R27, [R1+0x1fc] ;  /* 0x0001fc00011b7983 */ /* 0x000ea80000300800 */
[----:B------:R-:W3:Y:S04]  /*72fb0*/  LDL.64 R28, [R1+0x8] ;  /* 0x00000800011c7983 */ /* 0x000ee80000100a00 */
[----:B------:R0:W-:Y:S04]  /*72fc0*/  STL [R1+0x3c5c], R10 ;  /* 0x003c5c0a01007387 */ /* 0x0001e80000100800 */
[----:B0-----:R-:W4:Y:S04]  /*72fd0*/  LDL.LU R10, [R1+0x2c30] ;  /* 0x002c3000010a7983 */ /* 0x001f280000300800 */
[----:B------:R-:W-:Y:S04]  /*72fe0*/  STL [R1+0x3c58], R11 ;  /* 0x003c580b01007387 */ /* 0x000fe80000100800 */
[----:B------:R-:W3:Y:S04]  /*72ff0*/  LDL.LU R12, [R1+0x180] ;  /* 0x00018000010c7983 */ /* 0x000ee80000300800 */
[----:B------:R-:W3:Y:S04]  /*73000*/  LDL.LU R13, [R1+0x184] ;  /* 0x00018400010d7983 */ /* 0x000ee80000300800 */
[----:B------:R-:W3:Y:S04]  /*73010*/  LDL.LU R14, [R1+0x188] ;  /* 0x00018800010e7983 */ /* 0x000ee80000300800 */
[----:B------:R-:W3:Y:S04]  /*73020*/  LDL.LU R15, [R1+0x18c] ;  /* 0x00018c00010f7983 */ /* 0x000ee80000300800 */
[----:B------:R-:W-:Y:S04]  /*73030*/  STL.64 [R1+0x660], R20 ;  /* 0x0006601401007387 */ /* 0x000fe80000100a00 */
[----:B------:R0:W-:Y:S04]  /*73040*/  STL.64 [R1+0x668], R22 ;  /* 0x0006681601007387 */ /* 0x0001e80000100a00 */
[----:B0-----:R-:W2:Y:S04]  /*73050*/  LDL.LU.64 R22, [R1+0x3d40] ;  /* 0x003d400001167983 */ /* 0x001ea80000300a00 */
[----:B------:R-:W2:Y:S04]  /*73060*/  LDL.LU.64 R20, [R1+0x3d38] ;  /* 0x003d380001147983 */ /* 0x000ea80000300a00 */
[----:B------:R0:W-:Y:S04]  /*73070*/  STL [R1+0x3c40], R8 ;  /* 0x003c400801007387 */ /* 0x0001e80000100800 */
[----:B------:R-:W-:Y:S04]  /*73080*/  STL [R1+0x3c3c], R9 ;  /* 0x003c3c0901007387 */ /* 0x000fe80000100800 */
[----:B0-----:R-:W3:Y:S01]  /*73090*/  LDL R8, [R1] ;  /* 0x0000000001087983 */ /* 0x001ee20000100800 */
[----:B--2---:R-:W-:-:S15]  /*730a0*/  HMMA.16816.F32 R20, R4, R2, R20 ;  /* 0x000000020414723c */ /* 0x004fde0000001814 */
[----:B------:R-:W-:-:S08]  /*730b0*/  NOP ;  /* 0x0000000000007918 */ /* 0x000fd00000000000 */
[----:B------:R-:W-:Y:S04]  /*730c0*/  STL.64 [R1+0x650], R20 ;  /* 0x0006501401007387 */ /* 0x000fe80000100a00 */
[----:B------:R0:W-:Y:S04]  /*730d0*/  STL.64 [R1+0x658], R22 ;  /* 0x0006581601007387 */ /* 0x0001e80000100a00 */
[----:B0-----:R-:W2:Y:S04]  /*730e0*/  LDL.LU.64 R22, [R1+0x3d30] ;  /* 0x003d300001167983 */ /* 0x001ea80000300a00 */
[----:B------:R-:W3:Y:S01]  /*730f0*/  LDL.LU.64 R20, [R1+0x3d28] ;  /* 0x003d280001147983 */ /* 0x000ee20000300a00 */
[----:B----4-:R-:W-:Y:S01]  /*73100*/  IMAD R19, R19, 0x100, R10 ;  /* 0x0000010013137824 */ /* 0x010fe200078e020a */
[----:B------:R-:W-:-:S02]  /*73110*/  F2FP.F16.E5M2.UNPACK_B R16, R16 ;  /* 0x00000010ff10723e */ /* 0x000fc400020004ff */
[----:B------:R-:W-:Y:S02]  /*73120*/  F2FP.F16.E5M2.UNPACK_B R17, R17 ;  /* 0x00000011ff11723e */ /* 0x000fe400020004ff */
[----:B------:R-:W-:Y:S01]  /*73130*/  F2FP.F16.E5M2.UNPACK_B R18, R18 ;  /* 0x00000012ff12723e */ /* 0x000fe200020004ff */
[----:B---3--:R-:W-:Y:S01]  /*73140*/  HMMA.16816.F32 R4, R4, R20, R24 ;  /* 0x000000140404723c */ /* 0x008fe20000001818 */
[----:B------:R-:W2:Y:S04]  /*73150*/  LDL.LU.64 R26, [R1+0x3d20] ;  /* 0x003d2000011a7983 */ /* 0x000ea80000300a00 */
[----:B------:R-:W2:Y:S01]  /*73160*/  LDL.LU.64 R24, [R1+0x3d18] ;  /* 0x003d180001187983 */ /* 0x000ea20000300a00 */
[----:B------:R-:W-:Y:S01]  /*73170*/  F2FP.F16.E5M2.UNPACK_B R19, R19 ;  /* 0x00000013ff13723e */ /* 0x000fe200020004ff */
[----:B------:R-:W-:-:S02]  /*73180*/  IMAD.MOV.U32 R11, RZ, RZ, R20 ;  /* 0x000000ffff0b7224 */ /* 0x000fc400078e0014 */
[----:B------:R-:W-:-:S14]  /*73190*/  IMAD.MOV.U32 R10, RZ, RZ, R21 ;  /* 0x000000ffff0a7224 */ /* 0x000fdc00078e0015 */
        /* <DEDUP_REMOVED lines=152> */
[C---:B------:R-:W-:Y:S06]  /*73b20*/  HMMA.16816.F32 R20, R16.reuse, R2, R20 ;  /* 0x000000021014723c */ /* 0x040fec0000001814 */
[----:B---3--:R-:W-:Y:S06]  /*73b30*/  HMMA.16816.F32 R12, R16, R8, R12 ;  /* 0x00000008100c723c */ /* 0x008fec000000180c */
[----:B------:R-:W-:Y:S04]  /*73b40*/  STL [R1+0x3b58], R9 ;  /* 0x003b580901007387 */ /* 0x000fe80000100800 */
[----:B------:R-:W-:-:S13]  /*73b50*/  STL.64 [R1+0x3bd0], R10 ;  /* 0x003bd00a01007387 */ /* 0x000fda0000100a00 */
[----:B------:R-:W-:Y:S04]  /*73b60*/  STL.64 [R1+0x560], R12 ;  /* 0x0005600c01007387 */ /* 0x000fe80000100a00 */
[----:B------:R2:W-:Y:S02]  /*73b70*/  STL.64 [R1+0x568], R14 ;  /* 0x0005680e01007387 */ /* 0x0005e40000100a00 */
[----:B--2---:R-:W-:Y:S02]  /*73b80*/  HMMA.16816.F32 R12, R16, R28, R24 ;  /* 0x0000001c100c723c */ /* 0x004fe40000001818 */
[----:B------:R0:W-:Y:S04]  /*73b90*/  STL [R1+0x3bc8], R8 ;  /* 0x003bc80801007387 */ /* 0x0001e80000100800 */
[----:B0-----:R-:W2:Y:S04]  /*73ba0*/  LDL.LU R8, [R1+0xc10] ;  /* 0x000c100001087983 */ /* 0x001ea80000300800 */
[----:B------:R-:W-:Y:S04]  /*73bb0*/  STL.64 [R1+0x550], R20 ;  /* 0x0005501401007387 */ /* 0x000fe80000100a00 */
[----:B------:R-:W-:Y:S09]  /*73bc0*/  STL.64 [R1+0x558], R22 ;  /* 0x0005581601007387 */ /* 0x000ff20000100a00 */
        /* <DEDUP_REMOVED lines=348> */
[----:B------:R1:W-:Y:S01]  /*75190*/  STL.64 [R1+0x39a0], R24 ;  /* 0x0039a01801007387 */ /* 0x0003e20000100a00 */
[----:B0-----:R-:W-:-:S02]  /*751a0*/  IMAD.MOV.U32 R26, RZ, RZ, R7 ;  /* 0x000000ffff1a7224 */ /* 0x001fc400078e0007 */
[----:B------:R-:W-:Y:S02]  /*751b0*/  IMAD.MOV.U32 R27, RZ, RZ, R6 ;  /* 0x000000ffff1b7224 */ /* 0x000fe400078e0006 */
        /* <DEDUP_REMOVED lines=323> */
[----:B------:R-:W4:Y:S04]  /*765f0*/  LDL.LU.64 R10, [R1+0x18] ;  /* 0x00001800010a7983 */ /* 0x000f280000300a00 */
        /* <DEDUP_REMOVED lines=21> */
[----:B0-----:R-:W2:Y:S04]  /*76750*/  LDL.LU R20, [R1+0x9d0] ;  /* 0x0009d00001147983 */ /* 0x001ea80000300800 */
[----:B------:R-:W2:Y:S04]  /*76760*/  LDL.LU R21, [R1+0x9d4] ;  /* 0x0009d40001157983 */ /* 0x000ea80000300800 */
[----:B------:R-:W2:Y:S04]  /*76770*/  LDL.LU R22, [R1+0x9d8] ;  /* 0x0009d80001167983 */ /* 0x000ea80000300800 */
[----:B------:R-:W2:Y:S04]  /*76780*/  LDL.LU R23, [R1+0x9dc] ;  /* 0x0009dc0001177983 */ /* 0x000ea80000300800 */
[----:B------:R-:W3:Y:S04]  /*76790*/  LDL.LU.64 R28, [R1] ;  /* 0x00000000011c7983 */ /* 0x000ee80000300a00 */
[----:B------:R-:W3:Y:S04]  /*767a0*/  LDL.LU R24, [R1+0x980] ;  /* 0x0009800001187983 */ /* 0x000ee80000300800 */
[----:B------:R-:W3:Y:S04]  /*767b0*/  LDL.LU R25, [R1+0x984] ;  /* 0x0009840001197983 */ /* 0x000ee80000300800 */
[----:B------:R-:W3:Y:S04]  /*767c0*/  LDL.LU R26, [R1+0x988] ;  /* 0x00098800011a7983 */ /* 0x000ee80000300800 */
[----:B------:R-:W3:Y:S04]  /*767d0*/  LDL.LU R27, [R1+0x98c] ;  /* 0x00098c00011b7983 */ /* 0x000ee80000300800 */
[----:B------:R-:W2:Y:S04]  /*767e0*/  LDL.LU R12, [R1+0x940] ;  /* 0x00094000010c7983 */ /* 0x000ea80000300800 */
[----:B------:R-:W2:Y:S04]  /*767f0*/  LDL.LU R13, [R1+0x944] ;  /* 0x00094400010d7983 */ /* 0x000ea80000300800 */
[----:B------:R-:W3:Y:S04]  /*76800*/  LDL.LU R14, [R1+0x948] ;  /* 0x00094800010e7983 */ /* 0x000ee80000300800 */
[----:B------:R-:W3:Y:S01]  /*76810*/  LDL.LU R15, [R1+0x94c] ;  /* 0x00094c00010f7983 */ /* 0x000ee20000300800 */
[----:B----4-:R-:W-:Y:S01]  /*76820*/  HMMA.16816.F32 R4, R4, R16, R8 ;  /* 0x000000100404723c */ /* 0x010fe20000001808 */
[----:B------:R-:W-:-:S05]  /*76830*/  IMAD R19, R0, 0x100, R19 ;  /* 0x0000010000137824 */ /* 0x000fca00078e0213 */
[----:B------:R-:W-:Y:S02]  /*76840*/  IMAD.MOV.U32 R0, RZ, RZ, R17 ;  /* 0x000000ffff007224 */ /* 0x000fe400078e0011 */
[----:B------:R-:W-:Y:S01]  /*76850*/  IMAD.MOV.U32 R9, RZ, RZ, R16 ;  /* 0x000000ffff097224 */ /* 0x000fe200078e0010 */
[----:B---3--:R-:W-:Y:S04]  /*76860*/  STL.64 [R1+0x3898], R14 ;  /* 0x0038980e01007387 */ /* 0x008fe80000100a00 */
[----:B--2---:R0:W-:Y:S04]  /*76870*/  STL.64 [R1+0x3890], R12 ;  /* 0x0038900c01007387 */ /* 0x0041e80000100a00 */
[----:B0-----:R-:W2:Y:S04]  /*76880*/  LDL.LU R12, [R1+0x950] ;  /* 0x00095000010c7983 */ /* 0x001ea80000300800 */
[----:B------:R-:W2:Y:S04]  /*76890*/  LDL.LU R13, [R1+0x954] ;  /* 0x00095400010d7983 */ /* 0x000ea80000300800 */
[----:B------:R-:W2:Y:S04]  /*768a0*/  LDL.LU R14, [R1+0x958] ;  /* 0x00095800010e7983 */ /* 0x000ea80000300800 */
[----:B------:R-:W2:Y:S04]  /*768b0*/  LDL.LU R15, [R1+0x95c] ;  /* 0x00095c00010f7983 */ /* 0x000ea80000300800 */
[----:B------:R-:W-:Y:S04]  /*768c0*/  STL [R1+0x3878], R2 ;  /* 0x0038780201007387 */ /* 0x000fe80000100800 */
[----:B------:R0:W-:Y:S04]  /*768d0*/  STL [R1+0x3874], R3 ;  /* 0x0038740301007387 */ /* 0x0001e80000100800 */
[----:B0-----:R-:W3:Y:S04]  /*768e0*/  LDL.LU.64 R2, [R1+0x10] ;  /* 0x0000100001027983 */ /* 0x001ee80000300a00 */
[----:B------:R-:W4:Y:S04]  /*768f0*/  LDL.LU.64 R10, [R1+0x3930] ;  /* 0x00393000010a7983 */ /* 0x000f280000300a00 */
[----:B------:R-:W-:Y:S04]  /*76900*/  STL.64 [R1+0x210], R4 ;  /* 0x0002100401007387 */ /* 0x000fe80000100a00 */
[----:B------:R0:W-:Y:S04]  /*76910*/  STL.64 [R1+0x218], R6 ;  /* 0x0002180601007387 */ /* 0x0001e80000100a00 */
[----:B------:R-:W2:Y:S04]  /*76920*/  LDL.LU.64 R16, [R1+0x3928] ;  /* 0x0039280001107983 */ /* 0x000ea80000300a00 */
[----:B0-----:R-:W2:Y:S01]  /*76930*/  LDL.LU.64 R6, [R1+0x28] ;  /* 0x0000280001067983 */ /* 0x001ea20000300a00 */
[----:B------:R-:W-:-:S02]  /*76940*/  F2FP.F16.E5M2.UNPACK_B R18, R18 ;  /* 0x00000012ff12723e */ /* 0x000fc400020004ff */
[----:B------:R-:W-:Y:S01]  /*76950*/  F2FP.F16.E5M2.UNPACK_B R19, R19 ;  /* 0x00000013ff13723e */ /* 0x000fe200020004ff */
[----:B------:R0:W-:Y:S04]  /*76960*/  STL [R1+0x387c], R9 ;  /* 0x00387c0901007387 */ /* 0x0001e80000100800 */
[----:B0-----:R-:W3:Y:S02]  /*76970*/  LDL.LU.64 R8, [R1+0x8] ;  /* 0x0000080001087983 */ /* 0x001ee40000300a00 */
        /* <DEDUP_REMOVED lines=23> */
[----:B------:R-:W2:Y:S01]  /*76af0*/  LDL.LU.64 R20, [R1+0x38e8] ;  /* 0x0038e80001147983 */ /* 0x000ea20000300a00 */
[----:B------:R-:W-:-:S02]  /*76b00*/  IMAD.MOV.U32 R4, RZ, RZ, R7 ;  /* 0x000000ffff047224 */ /* 0x000fc400078e0007 */
[----:B------:R-:W-:Y:S02]  /*76b10*/  IMAD.MOV.U32 R7, RZ, RZ, R10 ;  /* 0x000000ffff077224 */ /* 0x000fe400078e000a */
[----:B------:R-:W-:Y:S02]  /*76b20*/  IMAD.MOV.U32 R5, RZ, RZ, R6 ;  /* 0x000000ffff057224 */ /* 0x000fe400078e0006 */
[----:B------:R-:W-:Y:S02]  /*76b30*/  IMAD.MOV.U32 R10, RZ, RZ, R3 ;  /* 0x000000ffff0a7224 */ /* 0x000fe400078e0003 */
[----:B------:R-:W-:Y:S02]  /*76b40*/  IMAD.MOV.U32 R6, RZ, RZ, R11 ;  /* 0x000000ffff067224 */ /* 0x000fe400078e000b */
[----:B------:R-:W-:Y:S02]  /*76b50*/  IMAD.MOV.U32 R3, RZ, RZ, R8 ;  /* 0x000000ffff037224 */ /* 0x000fe400078e0008 */
        /* <DEDUP_REMOVED lines=93> */
[----:B------:R0:W-:Y:S02]  /*77130*/  STL.64 [R1+0x3808], R20 ;  /* 0x0038081401007387 */ /* 0x0001e40000100a00 */
[----:B0-----:R-:W-:Y:S02]  /*77140*/  IMAD.MOV.U32 R20, RZ, RZ, R9 ;  /* 0x000000ffff147224 */ /* 0x001fe400078e0009 */
[----:B------:R-:W-:Y:S01]  /*77150*/  IMAD.MOV.U32 R21, RZ, RZ, R0 ;  /* 0x000000ffff157224 */ /* 0x000fe200078e0000 */
[----:B----4-:R-:W-:Y:S04]  /*77160*/  STL.64 [R1+0x37e8], R26 ;  /* 0x0037e81a01007387 */ /* 0x010fe80000100a00 */
[----:B--2---:R0:W-:Y:S04]  /*77170*/  STL.64 [R1+0x37e0], R24 ;  /* 0x0037e01801007387 */ /* 0x0041e80000100a00 */
[----:B0-----:R-:W2:Y:S04]  /*77180*/  LDL.LU R24, [R1+0x8f0] ;  /* 0x0008f00001187983 */ /* 0x001ea80000300800 */
[----:B------:R-:W2:Y:S04]  /*77190*/  LDL.LU R25, [R1+0x8f4] ;  /* 0x0008f40001197983 */ /* 0x000ea80000300800 */
[----:B------:R-:W4:Y:S04]  /*771a0*/  LDL.LU R26, [R1+0x8f8] ;  /* 0x0008f800011a7983 */ /* 0x000f280000300800 */
[----:B------:R-:W4:Y:S04]  /*771b0*/  LDL.LU R27, [R1+0x8fc] ;  /* 0x0008fc00011b7983 */ /* 0x000f280000300800 */
[----:B------:R-:W-:Y:S04]  /*771c0*/  STL.64 [R1+0x3838], R22 ;  /* 0x0038381601007387 */ /* 0x000fe80000100a00 */
[----:B------:R0:W-:Y:S04]  /*771d0*/  STL.64 [R1+0x3830], R20 ;  /* 0x0038301401007387 */ /* 0x0001e80000100a00 */
[----:B0-----:R-:W3:Y:S04]  /*771e0*/  LDL.LU R20, [R1+0xc70] ;  /* 0x000c700001147983 */ /* 0x001ee80000300800 */
[----:B------:R-:W3:Y:S04]  /*771f0*/  LDL.LU R21, [R1+0xc74] ;  /* 0x000c740001157983 */ /* 0x000ee80000300800 */
[----:B------:R-:W2:Y:S04]  /*77200*/  LDL.LU R22, [R1+0xc78] ;  /* 0x000c780001167983 */ /* 0x000ea80000300800 */
        /* <DEDUP_REMOVED lines=48> */
[----:B------:R-:W2:Y:S01]  /*77510*/  LDL.LU R11, [R1+0x3868] ;  /* 0x00386800010b7983 */ /* 0x000ea20000300800 */
[----:B------:R-:W-:Y:S01]  /*77520*/  IMAD R6, R6, 0x100, R9 ;  /* 0x0000010006067824 */ /* 0x000fe200078e0209 */
[----:B--2---:R-:W-:-:S15]  /*77530*/  HMMA.16816.F32 R20, R16, R10, R20 ;  /* 0x0000000a1014723c */ /* 0x004fde0000001814 */
[----:B------:R-:W-:-:S08]  /*77540*/  NOP ;  /* 0x0000000000007918 */ /* 0x000fd00000000000 */
[----:B------:R-:W-:Y:S04]  /*77550*/  STL.64 [R1+0x140], R20 ;  /* 0x0001401401007387 */ /* 0x000fe80000100a00 */
[----:B------:R0:W-:Y:S04]  /*77560*/  STL.64 [R1+0x148], R22 ;  /* 0x0001481601007387 */ /* 0x0001e80000100a00 */
[----:B0-----:R-:W2:Y:S04]  /*77570*/  LDL.LU.64 R22, [R1+0x3860] ;  /* 0x0038600001167983 */ /* 0x001ea80000300a00 */
[----:B------:R-:W2:Y:S04]  /*77580*/  LDL.LU.64 R20, [R1+0x3858] ;  /* 0x0038580001147983 */ /* 0x000ea80000300a00 */
        /* <DEDUP_REMOVED lines=16> */
[----:B------:R-:W-:Y:S04]  /*77690*/  STL [R1+0x3724], R2 ;  /* 0x0037240201007387 */ /* 0x000fe80000100800 */
[----:B------:R-:W-:Y:S01]  /*776a0*/  STL [R1+0x3720], R3 ;  /* 0x0037200301007387 */ /* 0x000fe20000100800 */
[----:B------:R-:W-:-:S02]  /*776b0*/  F2FP.F16.E5M2.UNPACK_B R4, R4 ;  /* 0x00000004ff04723e */ /* 0x000fc400020004ff */
[----:B------:R-:W-:Y:S02]  /*776c0*/  F2FP.F16.E5M2.UNPACK_B R5, R5 ;  /* 0x00000005ff05723e */ /* 0x000fe400020004ff */
[----:B------:R-:W-:Y:S01]  /*776d0*/  F2FP.F16.E5M2.UNPACK_B R6, R6 ;  /* 0x00000006ff06723e */ /* 0x000fe200020004ff */
[----:B---3--:R-:W-:Y:S01]  /*776e0*/  HMMA.16816.F32 R16, R16, R20, R24 ;  /* 0x000000141010723c */ /* 0x008fe20000001818 */
[----:B------:R-:W2:Y:S04]  /*776f0*/  LDL.LU.64 R26, [R1+0x3828] ;  /* 0x00382800011a7983 */ /* 0x000ea80000300a00 */
[----:B------:R-:W2:Y:S01]  /*77700*/  LDL.LU.64 R24, [R1+0x3820] ;  /* 0x0038200001187983 */ /* 0x000ea20000300a00 */
[----:B------:R-:W-:-:S15]  /*77710*/  F2FP.F16.E5M2.UNPACK_B R7, R7 ;  /* 0x00000007ff07723e */ /* 0x000fde00020004ff */
[----:B------:R-:W-:-:S02]  /*77720*/  NOP ;  /* 0x0000000000007918 */ /* 0x000fc40000000000 */
[----:B------:R0:W-:Y:S04]  /*77730*/  STL.64 [R1+0x130], R16 ;  /* 0x0001301001007387 */ /* 0x0001e80000100a00 */
[----:B------:R1:W-:Y:S04]  /*77740*/  STL.64 [R1+0x138], R18 ;  /* 0x0001381201007387 */ /* 0x0003e80000100a00 */
[----:B0-----:R-:W3:Y:S04]  /*77750*/  LDL.LU R16, [R1+0x8b0] ;  /* 0x0008b00001107983 */ /* 0x001ee80000300800 */
[----:B------:R-:W3:Y:S04]  /*77760*/  LDL.LU R17, [R1+0x8b4] ;  /* 0x0008b40001117983 */ /* 0x000ee80000300800 */
[----:B-1----:R-:W3:Y:S01]  /*77770*/  LDL.LU R18, [R1+0x8b8] ;  /* 0x0008b80001127983 */ /* 0x002ee20000300800 */
        /* <DEDUP_REMOVED lines=33> */
[----:B------:R-:W-:Y:S01]  /*77990*/  STL.64 [R1+0xe0], R20 ;  /* 0x0000e01401007387 */ /* 0x000fe20000100a00 */
[----:B------:R-:W-:-:S03]  /*779a0*/  IMAD.MOV.U32 R0, RZ, RZ, R23 ;  /* 0x000000ffff007224 */ /* 0x000fc600078e0017 */
[----:B------:R0:W-:Y:S04]  /*779b0*/  STL [R1+0xe8], R22 ;  /* 0x0000e81601007387 */ /* 0x0001e80000100800 */
[----:B0-----:R-:W4:Y:S04]  /*779c0*/  LDL.LU.64 R22, [R1+0x37a8] ;  /* 0x0037a80001167983 */ /* 0x001f280000300a00 */
[----:B------:R-:W4:Y:S04]  /*779d0*/  LDL.LU.64 R20, [R1+0x37a0] ;  /* 0x0037a00001147983 */ /* 0x000f280000300a00 */
[----:B------:R-:W-:Y:S01]  /*779e0*/  STL [R1+0x3000], R0 ;  /* 0x0030000001007387 */ /* 0x000fe20000100800 */
[----:B--2---:R-:W-:-:S15]  /*779f0*/  HMMA.16816.F32 R24, R4, R28, R24 ;  /* 0x0000001c0418723c */ /* 0x004fde0000001818 */
[----:B------:R-:W-:-:S08]  /*77a00*/  NOP ;  /* 0x0000000000007918 */ /* 0x000fd00000000000 */
[----:B------:R-:W-:Y:S04]  /*77a10*/  STL.64 [R1+0xd0], R24 ;  /* 0x0000d01801007387 */ /* 0x000fe80000100a00 */
[----:B------:R0:W-:Y:S04]  /*77a20*/  STL.64 [R1+0xd8], R26 ;  /* 0x0000d81a01007387 */ /* 0x0001e80000100a00 */
[----:B0-----:R-:W3:Y:S04]  /*77a30*/  LDL.LU.64 R26, [R1+0x3798] ;  /* 0x00379800011a7983 */ /* 0x001ee80000300a00 */
[----:B------:R-:W2:Y:S04]  /*77a40*/  LDL.LU.64 R24, [R1+0x3790] ;  /* 0x0037900001187983 */ /* 0x000ea80000300a00 */
[----:B------:R-:W4:Y:S04]  /*77a50*/  LDL.LU R28, [R1+0xd68] ;  /* 0x000d6800011c7983 */ /* 0x000f280000300800 */
[----:B------:R-:W4:Y:S04]  /*77a60*/  LDL.LU R29, [R1+0xd6c] ;  /* 0x000d6c00011d7983 */ /* 0x000f280000300800 */
[----:B------:R-:W4:Y:S01]  /*77a70*/  LDL.LU R0, [R1+0xd4c] ;  /* 0x000d4c0001007983 */ /* 0x000f220000300800 */
[C---:B---3--:R-:W-:Y:S06]  /*77a80*/  HMMA.16816.F32 R16, R4.reuse, R26, R16 ;  /* 0x0000001a0410723c */ /* 0x048fec0000001810 */
[----:B--2---:R-:W-:-:S15]  /*77a90*/  HMMA.16816.F32 R12, R4, R24, R12 ;  /* 0x00000018040c723c */ /* 0x004fde000000180c */
        /* <DEDUP_REMOVED lines=9> */
[----:B------:R-:W4:Y:S04]  /*77b30*/  LDL.LU R9, [R1+0x2cd8] ;  /* 0x002cd80001097983 */ /* 0x000f280000300800 */
        /* <DEDUP_REMOVED lines=14> */
[----:B------:R-:W2:Y:S04]  /*77c20*/  LDL.LU R12, [R1+0x880] ;  /* 0x00088000010c7983 */ /* 0x000ea80000300800 */
[----:B------:R-:W2:Y:S04]  /*77c30*/  LDL.LU R13, [R1+0x884] ;  /* 0x00088400010d7983 */ /* 0x000ea80000300800 */
[----:B------:R-:W2:Y:S04]  /*77c40*/  LDL.LU R14, [R1+0x888] ;  /* 0x00088800010e7983 */ /* 0x000ea80000300800 */
[----:B------:R-:W2:Y:S04]  /*77c50*/  LDL.LU R15, [R1+0x88c] ;  /* 0x00088c00010f7983 */ /* 0x000ea80000300800 */
[----:B0-----:R-:W4:Y:S04]  /*77c60*/  LDL.LU R8, [R1+0x890] ;  /* 0x0008900001087983 */ /* 0x001f280000300800 */
[----:B------:R-:W4:Y:S04]  /*77c70*/  LDL.LU R9, [R1+0x894] ;  /* 0x0008940001097983 */ /* 0x000f280000300800 */
[----:B------:R-:W4:Y:S04]  /*77c80*/  LDL.LU R10, [R1+0x898] ;  /* 0x00089800010a7983 */ /* 0x000f280000300800 */
[----:B------:R-:W4:Y:S04]  /*77c90*/  LDL.LU R11, [R1+0x89c] ;  /* 0x00089c00010b7983 */ /* 0x000f280000300800 */
[----:B------:R-:W3:Y:S04]  /*77ca0*/  LDL.LU R16, [R1+0x2cd4] ;  /* 0x002cd40001107983 */ /* 0x000ee80000300800 */
[----:B------:R-:W2:Y:S04]  /*77cb0*/  LDL.LU R2, [R1+0x2ce0] ;  /* 0x002ce00001027983 */ /* 0x000ea80000300800 */
[----:B------:R-:W3:Y:S04]  /*77cc0*/  LDL.LU R17, [R1+0x2cdc] ;  /* 0x002cdc0001117983 */ /* 0x000ee80000300800 */
[----:B------:R-:W2:Y:S04]  /*77cd0*/  LDL.LU R3, [R1+0x2ce8] ;  /* 0x002ce80001037983 */ /* 0x000ea80000300800 */
        /* <DEDUP_REMOVED lines=14> */
[C---:B------:R-:W-:Y:S06]  /*77dc0*/  HMMA.16816.F32 R8, R4.reuse, R22, R8 ;  /* 0x000000160408723c */ /* 0x040fec0000001808 */
[C---:B--2---:R-:W-:Y:S01]  /*77dd0*/  HMMA.16816.F32 R12, R4.reuse, R20, R12 ;  /* 0x00000014040c723c */ /* 0x044fe2000000180c */
[----:B---3--:R-:W-:Y:S04]  /*77de0*/  STL.64 [R1+0x3718], R26 ;  /* 0x0037181a01007387 */ /* 0x008fe80000100a00 */
[----:B----4-:R0:W-:Y:S04]  /*77df0*/  STL.64 [R1+0x3710], R24 ;  /* 0x0037101801007387 */ /* 0x0101e80000100a00 */
        /* <DEDUP_REMOVED lines=14> */
[----:B------:R-:W4:Y:S04]  /*77ee0*/  LDL.LU R22, [R1+0xd58] ;  /* 0x000d580001167983 */ /* 0x000f280000300800 */
[----:B------:R-:W4:Y:S04]  /*77ef0*/  LDL.LU R23, [R1+0xd5c] ;  /* 0x000d5c0001177983 */ /* 0x000f280000300800 */
        /* <DEDUP_REMOVED lines=27> */
[----:B------:R-:W3:Y:S04]  /*780b0*/  LDL.LU.64 R16, [R1+0x3740] ;  /* 0x0037400001107983 */ /* 0x000ee80000300a00 */
[----:B------:R-:W4:Y:S04]  /*780c0*/  LDL.LU R10, [R1+0x20] ;  /* 0x00002000010a7983 */ /* 0x000f280000300800 */
[----:B------:R-:W4:Y:S01]  /*780d0*/  LDL.LU R11, [R1+0x24] ;  /* 0x00002400010b7983 */ /* 0x000f220000300800 */
[----:B---3--:R-:W-:-:S03]  /*780e0*/  IMAD R16, R16, 0x100, R9 ;  /* 0x0000010010107824 */ /* 0x008fc600078e0209 */
[----:B------:R-:W3:Y:S01]  /*780f0*/  LDL.LU R9, [R1+0x3738] ;  /* 0x0037380001097983 */ /* 0x000ee20000300800 */
[----:B------:R-:W-:Y:S02]  /*78100*/  IMAD R17, R17, 0x100, R2 ;  /* 0x0000010011117824 */ /* 0x000fe400078e0202 */
[----:B--2---:R-:W-:Y:S01]  /*78110*/  IMAD R18, R18, 0x100, R3 ;  /* 0x0000010012127824 */ /* 0x004fe200078e0203 */
[----:B---3--:R-:W-:-:S15]  /*78120*/  HMMA.16816.F32 R24, R4, R8, R24 ;  /* 0x000000080418723c */ /* 0x008fde0000001818 */
[----:B------:R-:W-:-:S08]  /*78130*/  NOP ;  /* 0x0000000000007918 */ /* 0x000fd00000000000 */
[----:B------:R-:W-:Y:S04]  /*78140*/  STL.64 [R1+0x50], R24 ;  /* 0x0000501801007387 */ /* 0x000fe80000100a00 */
[----:B------:R0:W-:Y:S04]  /*78150*/  STL.64 [R1+0x58], R26 ;  /* 0x0000581a01007387 */ /* 0x0001e80000100a00 */
[----:B0-----:R-:W2:Y:S04]  /*78160*/  LDL.LU.64 R26, [R1+0x3730] ;  /* 0x00373000011a7983 */ /* 0x001ea80000300a00 */
[----:B------:R-:W2:Y:S04]  /*78170*/  LDL.LU.64 R24, [R1+0x3728] ;  /* 0x0037280001187983 */ /* 0x000ea80000300a00 */
        /* <DEDUP_REMOVED lines=10> */
[----:B---3--:R-:W-:Y:S01]  /*78220*/  IMAD R19, R19, 0x100, R8 ;  /* 0x0000010013137824 */ /* 0x008fe200078e0208 */
[----:B----4-:R-:W-:-:S02]  /*78230*/  F2FP.F16.E5M2.UNPACK_B R8, R9.H1 ;  /* 0x00000009ff08723e */ /* 0x010fc400030004ff */
[----:B------:R-:W-:-:S03]  /*78240*/  F2FP.F16.E5M2.UNPACK_B R9, R20.H1 ;  /* 0x00000014ff09723e */ /* 0x000fc600030004ff */
[----:B------:R-:W-:Y:S04]  /*78250*/  STL [R1+0x28], R8 ;  /* 0x0000280801007387 */ /* 0x000fe80000100800 */
[----:B------:R-:W-:Y:S01]  /*78260*/  STL [R1+0x2c], R9 ;  /* 0x00002c0901007387 */ /* 0x000fe20000100800 */
[----:B------:R-:W-:Y:S02]  /*78270*/  F2FP.F16.E5M2.UNPACK_B R16, R16 ;  /* 0x00000010ff10723e */ /* 0x000fe400020004ff */
[----:B------:R-:W-:Y:S02]  /*78280*/  F2FP.F16.E5M2.UNPACK_B R17, R17 ;  /* 0x00000011ff11723e */ /* 0x000fe400020004ff */
[----:B------:R-:W-:Y:S02]  /*78290*/  F2FP.F16.E5M2.UNPACK_B R18, R18 ;  /* 0x00000012ff12723e */ /* 0x000fe400020004ff */
[----:B------:R-:W-:Y:S01]  /*782a0*/  F2FP.F16.E5M2.UNPACK_B R19, R19 ;  /* 0x00000013ff13723e */ /* 0x000fe200020004ff */
[----:B--2---:R-:W-:Y:S01]  /*782b0*/  HMMA.16816.F32 R4, R4, R10, R24 ;  /* 0x0000000a0404723c */ /* 0x004fe20000001818 */
[----:B------:R-:W2:Y:S04]  /*782c0*/  LDL.LU.64 R26, [R1+0x3708] ;  /* 0x00370800011a7983 */ /* 0x000ea80000300a00 */
[----:B------:R-:W2:Y:S01]  /*782d0*/  LDL.LU.64 R24, [R1+0x3700] ;  /* 0x0037000001187983 */ /* 0x000ea20000300a00 */
[----:B------:R-:W-:-:S15]  /*782e0*/  F2FP.F16.E5M2.UNPACK_B R2, R21.H1 ;  /* 0x00000015ff02723e */ /* 0x000fde00030004ff */
[----:B------:R-:W-:-:S02]  /*782f0*/  NOP ;  /* 0x0000000000007918 */ /* 0x000fc40000000000 */
[----:B------:R-:W-:Y:S04]  /*78300*/  STL.64 [R1+0x30], R4 ;  /* 0x0000300401007387 */ /* 0x000fe80000100a00 */
[----:B------:R0:W-:Y:S02]  /*78310*/  STL.64 [R1+0x38], R6 ;  /* 0x0000380601007387 */ /* 0x0001e40000100a00 */
[----:B0-----:R-:W-:Y:S01]  /*78320*/  HMMA.16816.F32 R4, R16, R8, R12 ;  /* 0x000000081004723c */ /* 0x001fe2000000180c */
[----:B------:R-:W-:Y:S01]  /*78330*/  F2FP.F16.E5M2.UNPACK_B R3, R0.H1 ;  /* 0x00000000ff03723e */ /* 0x000fe200030004ff */
[----:B------:R-:W-:Y:S04]  /*78340*/  STL [R1+0x20], R2 ;  /* 0x0000200201007387 */ /* 0x000fe80000100800 */
[----:B------:R-:W-:-:S15]  /*78350*/  IMAD.MOV.U32 R0, RZ, RZ, R9 ;  /* 0x000000ffff007224 */ /* 0x000fde00078e0009 */
[----:B------:R-:W-:-:S02]  /*78360*/  NOP ;  /* 0x0000000000007918 */ /* 0x000fc40000000000 */
[----:B------:R-:W-:Y:S04]  /*78370*/  STL.64 [R1+0x870], R4 ;  /* 0x0008700401007387 */ /* 0x000fe80000100a00 */
[----:B------:R-:W-:Y:S04]  /*78380*/  STL.64 [R1+0x878], R6 ;  /* 0x0008780601007387 */ /* 0x000fe80000100a00 */
[----:B------:R0:W-:Y:S01]  /*78390*/  STL [R1+0x3640], R0 ;  /* 0x0036400001007387 */ /* 0x0001e20000100800 */
[----:B------:R-:W-:-:S03]  /*783a0*/  F2FP.F16.E5M2.UNPACK_B R8, R22.H1 ;  /* 0x00000016ff08723e */ /* 0x000fc600030004ff */
[----:B------:R-:W-:Y:S04]  /*783b0*/  STL [R1+0x24], R3 ;  /* 0x0000240301007387 */ /* 0x000fe80000100800 */
[----:B------:R-:W-:Y:S01]  /*783c0*/  STL [R1+0x18], R8 ;  /* 0x0000180801007387 */ /* 0x000fe20000100800 */
[----:B0-----:R-:W-:-:S05]  /*783d0*/  F2FP.F16.E5M2.UNPACK_B R0, R23.H1 ;  /* 0x00000017ff00723e */ /* 0x001fca00030004ff */
[----:B------:R0:W-:Y:S02]  /*783e0*/  STL [R1+0x1c], R0 ;  /* 0x00001c0001007387 */ /* 0x0001e40000100800 */
[----:B0-----:R-:W-:Y:S01]  /*783f0*/  F2FP.F16.E5M2.UNPACK_B R0, R29.H1 ;  /* 0x0000001dff00723e */ /* 0x001fe200030004ff */
[----:B--2---:R-:W-:Y:S07]  /*78400*/  HMMA.16816.F32 R4, R16, R2, R24 ;  /* 0x000000021004723c */ /* 0x004fee0000001818 */
[----:B------:R-:W-:-:S15]  /*78410*/  F2FP.F16.E5M2.UNPACK_B R2, R28.H1 ;  /* 0x0000001cff02723e */ /* 0x000fde00030004ff */
[----:B------:R-:W-:-:S01]  /*78420*/  NOP ;  /* 0x0000000000007918 */ /* 0x000fc20000000000 */
[----:B------:R-:W-:Y:S04]  /*78430*/  STL.64 [R1+0x880], R4 ;  /* 0x0008800401007387 */ /* 0x000fe80000100a00 */
[----:B------:R-:W-:Y:S04]  /*78440*/  STL.64 [R1+0x888], R6 ;  /* 0x0008880601007387 */ /* 0x000fe80000100a00 */
[----:B------:R-:W2:Y:S04]  /*78450*/  LDL.LU R8, [R1+0x760] ;  /* 0x0007600001087983 */ /* 0x000ea80000300800 */
[----:B------:R-:W-:Y:S04]  /*78460*/  STL [R1+0x10], R2 ;  /* 0x0000100201007387 */ /* 0x000fe80000100800 */
[----:B------:R-:W-:Y:S04]  /*78470*/  STL [R1+0x14], R0 ;  /* 0x0000140001007387 */ /* 0x000fe80000100800 */
        /* <DEDUP_REMOVED lines=16> */
[----:B0-----:R-:W3:Y:S04]  /*78580*/  LDL.LU R8, [R1+0xd78] ;  /* 0x000d780001087983 */ /* 0x001ee80000300800 */
[----:B------:R-:W3:Y:S04]  /*78590*/  LDL.LU R9, [R1+0xd7c] ;  /* 0x000d7c0001097983 */ /* 0x000ee80000300800 */
[----:B---3--:R0:W-:Y:S04]  /*785a0*/  STL.64 [R1+0x36e8], R8 ;  /* 0x0036e80801007387 */ /* 0x0081e80000100a00 */
[----:B0-----:R-:W3:Y:S04]  /*785b0*/  LDL.64 R8, [R1+0x18] ;  /* 0x0000180001087983 */ /* 0x001ee80000100a00 */
[----:B--2---:R0:W-:Y:S04]  /*785c0*/  STL.64 [R1+0x36d0], R10 ;  /* 0x0036d00a01007387 */ /* 0x0041e80000100a00 */
[----:B0-----:R-:W2:Y:S04]  /*785d0*/  LDL.64 R10, [R1+0x10] ;  /* 0x00001000010a7983 */ /* 0x001ea80000100a00 */
[----:B------:R-:W4:Y:S04]  /*785e0*/  LDL.LU R2, [R1+0xd88] ;  /* 0x000d880001027983 */ /* 0x000f280000300800 */
[----:B------:R-:W4:Y:S04]  /*785f0*/  LDL.LU R3, [R1+0xd8c] ;  /* 0x000d8c0001037983 */ /* 0x000f280000300800 */
[----:B------:R-:W4:Y:S04]  /*78600*/  LDL.LU R28, [R1+0xd98] ;  /* 0x000d9800011c7983 */ /* 0x000f280000300800 */
[----:B------:R-:W4:Y:S04]  /*78610*/  LDL.LU R29, [R1+0xd9c] ;  /* 0x000d9c00011d7983 */ /* 0x000f280000300800 */
[----:B------:R-:W4:Y:S04]  /*78620*/  LDL.LU R26, [R1+0xda8] ;  /* 0x000da800011a7983 */ /* 0x000f280000300800 */
[----:B------:R-:W4:Y:S04]  /*78630*/  LDL.LU R27, [R1+0xdac] ;  /* 0x000dac00011b7983 */ /* 0x000f280000300800 */
        /* <DEDUP_REMOVED lines=37> */
[----:B------:R-:W2:Y:S01]  /*78890*/  LDL.LU.64 R4, [R1+0x36f0] ;  /* 0x0036f00001047983 */ /* 0x000ea20000300a00 */
[----:B------:R-:W-:-:S03]  /*788a0*/  IMAD.MOV.U32 R0, RZ, RZ, R9 ;  /* 0x000000ffff007224 */ /* 0x000fc600078e0009 */
[----:B------:R-:W4:Y:S04]  /*788b0*/  LDL.LU.64 R8, [R1+0x36e8] ;  /* 0x0036e80001087983 */ /* 0x000f280000300a00 */
[----:B------:R-:W-:Y:S01]  /*788c0*/  STL [R1+0x3644], R0 ;  /* 0x0036440001007387 */ /* 0x000fe20000100800 */
[----:B--2---:R-:W-:-:S15]  /*788d0*/  HMMA.16816.F32 R4, R16, R10, R4 ;  /* 0x0000000a1004723c */ /* 0x004fde0000001804 */
[----:B------:R-:W-:-:S08]  /*788e0*/  NOP ;  /* 0x0000000000007918 */ /* 0x000fd00000000000 */
[----:B------:R-:W-:Y:S04]  /*788f0*/  STL.64 [R1+0x980], R4 ;  /* 0x0009800401007387 */ /* 0x000fe80000100a00 */
[----:B------:R0:W-:Y:S04]  /*78900*/  STL.64 [R1+0x988], R6 ;  /* 0x0009880601007387 */ /* 0x0001e80000100a00 */
[----:B0-----:R-:W2:Y:S04]  /*78910*/  LDL.LU.64 R6, [R1+0x36e0] ;  /* 0x0036e00001067983 */ /* 0x001ea80000300a00 */
[----:B------:R-:W2:Y:S01]  /*78920*/  LDL.LU.64 R4, [R1+0x36d8] ;  /* 0x0036d80001047983 */ /* 0x000ea20000300a00 */
[----:B----4-:R-:W-:-:S02]  /*78930*/  F2FP.F16.E5M2.UNPACK_B R8, R8.H1 ;  /* 0x00000008ff08723e */ /* 0x010fc400030004ff */
[----:B------:R-:W-:Y:S01]  /*78940*/  F2FP.F16.E5M2.UNPACK_B R9, R9.H1 ;  /* 0x00000009ff09723e */ /* 0x000fe200030004ff */
[----:B------:R-:W-:Y:S02]  /*78950*/  IMAD.MOV.U32 R0, RZ, RZ, R11 ;  /* 0x000000ffff007224 */ /* 0x000fe400078e000b */
[----:B------:R-:W4:Y:S04]  /*78960*/  LDL.LU.64 R10, [R1+0x36d0] ;  /* 0x0036d000010a7983 */ /* 0x000f280000300a00 */
[----:B------:R-:W-:Y:S04]  /*78970*/  STL [R1+0x8], R8 ;  /* 0x0000080801007387 */ /* 0x000fe80000100800 */
[----:B------:R0:W-:Y:S04]  /*78980*/  STL [R1+0x3648], R0 ;  /* 0x0036480001007387 */ /* 0x0001e80000100800 */
[----:B------:R-:W-:Y:S01]  /*78990*/  STL [R1+0xc], R9 ;  /* 0x00000c0901007387 */ /* 0x000fe20000100800 */
[----:B0-----:R-:W-:Y:S01]  /*789a0*/  IMAD.MOV.U32 R0, RZ, RZ, R9 ;  /* 0x000000ffff007224 */ /* 0x001fe200078e0009 */
[----:B--2---:R-:W-:-:S15]  /*789b0*/  HMMA.16816.F32 R4, R16, R8, R4 ;  /* 0x000000081004723c */ /* 0x004fde0000001804 */
[----:B------:R-:W-:-:S08]  /*789c0*/  NOP ;  /* 0x0000000000007918 */ /* 0x000fd00000000000 */
[----:B------:R-:W-:Y:S04]  /*789d0*/  STL.64 [R1+0x9a0], R4 ;  /* 0x0009a00401007387 */ /* 0x000fe80000100a00 */
[----:B------:R0:W-:Y:S04]  /*789e0*/  STL.64 [R1+0x9a8], R6 ;  /* 0x0009a80601007387 */ /* 0x0001e80000100a00 */
[----:B0-----:R-:W2:Y:S04]  /*789f0*/  LDL.LU.64 R6, [R1+0x36c8] ;  /* 0x0036c80001067983 */ /* 0x001ea80000300a00 */
[----:B------:R-:W2:Y:S04]  /*78a00*/  LDL.LU.64 R4, [R1+0x36c0] ;  /* 0x0036c00001047983 */ /* 0x000ea80000300a00 */
[----:B------:R-:W4:Y:S01]  /*78a10*/  LDL.LU.64 R8, [R1+0x36b8] ;  /* 0x0036b80001087983 */ /* 0x000f220000300a00 */
[----:B------:R-:W-:-:S02]  /*78a20*/  F2FP.F16.E5M2.UNPACK_B R2, R2.H1 ;  /* 0x00000002ff02723e */ /* 0x000fc400030004ff */
[----:B------:R-:W-:-:S03]  /*78a30*/  F2FP.F16.E5M2.UNPACK_B R3, R3.H1 ;  /* 0x00000003ff03723e */ /* 0x000fc600030004ff */
[----:B------:R-:W-:Y:S04]  /*78a40*/  STL [R1], R2 ;  /* 0x0000000201007387 */ /* 0x000fe80000100800 */
[----:B------:R-:W-:Y:S04]  /*78a50*/  STL [R1+0x3660], R0 ;  /* 0x0036600001007387 */ /* 0x000fe80000100800 */
[----:B------:R-:W-:Y:S01]  /*78a60*/  STL [R1+0x4], R3 ;  /* 0x0000040301007387 */ /* 0x000fe20000100800 */
[----:B----4-:R-:W-:-:S15]  /*78a70*/  HMMA.16816.F32 R8, R16, R2, R8 ;  /* 0x000000021008723c */ /* 0x010fde0000001808 */
[----:B------:R-:W-:-:S08]  /*78a80*/  NOP ;  /* 0x0000000000007918 */ /* 0x000fd00000000000 */
[----:B------:R-:W-:Y:S04]  /*78a90*/  STL.64 [R1+0x9b0], R8 ;  /* 0x0009b00801007387 */ /* 0x000fe80000100a00 */
[----:B------:R0:W-:Y:S04]  /*78aa0*/  STL.64 [R1+0x9b8], R10 ;  /* 0x0009b80a01007387 */ /* 0x0001e80000100a00 */
[----:B0-----:R-:W4:Y:S04]  /*78ab0*/  LDL.LU.64 R10, [R1+0x36b0] ;  /* 0x0036b000010a7983 */ /* 0x001f280000300a00 */
[----:B------:R-:W4:Y:S01]  /*78ac0*/  LDL.LU.64 R8, [R1+0x36a8] ;  /* 0x0036a80001087983 */ /* 0x000f220000300a00 */
[----:B------:R-:W-:-:S02]  /*78ad0*/  F2FP.F16.E5M2.UNPACK_B R28, R28.H1 ;  /* 0x0000001cff1c723e */ /* 0x000fc400030004ff */
[----:B------:R-:W-:Y:S02]  /*78ae0*/  F2FP.F16.E5M2.UNPACK_B R29, R29.H1 ;  /* 0x0000001dff1d723e */ /* 0x000fe400030004ff */
[----:B------:R-:W-:Y:S02]  /*78af0*/  F2FP.F16.E5M2.UNPACK_B R26, R26.H1 ;  /* 0x0000001aff1a723e */ /* 0x000fe400030004ff */
[----:B------:R-:W-:-:S03]  /*78b00*/  F2FP.F16.E5M2.UNPACK_B R27, R27.H1 ;  /* 0x0000001bff1b723e */ /* 0x000fc600030004ff */
[----:B----4-:R-:W-:-:S15]  /*78b10*/  HMMA.16816.F32 R8, R16, R28, R8 ;  /* 0x0000001c1008723c */ /* 0x010fde0000001808 */
[----:B------:R-:W-:-:S08]  /*78b20*/  NOP ;  /* 0x0000000000007918 */ /* 0x000fd00000000000 */
[----:B------:R-:W-:Y:S04]  /*78b30*/  STL.64 [R1+0x9d0], R8 ;  /* 0x0009d00801007387 */ /* 0x000fe80000100a00 */
[----:B------:R0:W-:Y:S04]  /*78b40*/  STL.64 [R1+0x9d8], R10 ;  /* 0x0009d80a01007387 */ /* 0x0001e80000100a00 */
[----:B0-----:R-:W4:Y:S04]  /*78b50*/  LDL.LU.64 R10, [R1+0x36a0] ;  /* 0x0036a000010a7983 */ /* 0x001f280000300a00 */
[----:B------:R-:W4:Y:S01]  /*78b60*/  LDL.LU.64 R8, [R1+0x3698] ;  /* 0x0036980001087983 */ /* 0x000f220000300a00 */
[----:B--2---:R-:W-:Y:S01]  /*78b70*/  HMMA.16816.F32 R4, R16, R26, R4 ;  /* 0x0000001a1004723c */ /* 0x004fe20000001804 */
[----:B---3--:R-:W-:-:S02]  /*78b80*/  F2FP.F16.E5M2.UNPACK_B R24, R24.H1 ;  /* 0x00000018ff18723e */ /* 0x008fc400030004ff */
[----:B------:R-:W-:Y:S01]  /*78b90*/  F2FP.F16.E5M2.UNPACK_B R25, R25.H1 ;  /* 0x00000019ff19723e */ /* 0x000fe200030004ff */
[----:B------:R-:W-:Y:S04]  /*78ba0*/  STL [R1+0x367c], R28 ;  /* 0x00367c1c01007387 */ /* 0x000fe80000100800 */
[----:B------:R-:W-:-:S15]  /*78bb0*/  STL [R1+0x3678], R29 ;  /* 0x0036781d01007387 */ /* 0x000fde0000100800 */
[----:B------:R-:W-:Y:S04]  /*78bc0*/  STL.64 [R1+0xac0], R4 ;  /* 0x000ac00401007387 */ /* 0x000fe80000100a00 */
[----:B------:R4:W-:Y:S01]  /*78bd0*/  STL.64 [R1+0xac8], R6 ;  /* 0x000ac80601007387 */ /* 0x0009e20000100a00 */
[----:B------:R-:W-:Y:S02]  /*78be0*/  F2FP.F16.E5M2.UNPACK_B R22, R22.H1 ;  /* 0x00000016ff16723e */ /* 0x000fe400030004ff */
[----:B------:R-:W-:Y:S01]  /*78bf0*/  F2FP.F16.E5M2.UNPACK_B R23, R23.H1 ;  /* 0x00000017ff17723e */ /* 0x000fe200030004ff */
[----:B------:R-:W-:Y:S04]  /*78c00*/  STL.64 [R1+0x35a0], R26 ;  /* 0x0035a01a01007387 */ /* 0x000fe80000100a00 */
[----:B------:R-:W-:Y:S01]  /*78c10*/  STL.64 [R1+0x3598], R24 ;  /* 0x0035981801007387 */ /* 0x000fe20000100a00 */
[----:B----4-:R-:W-:-:S15]  /*78c20*/  HMMA.16816.F32 R4, R16, R24, R8 ;  /* 0x000000181004723c */ /* 0x010fde0000001808 */
[----:B------:R-:W-:-:S08]  /*78c30*/  NOP ;  /* 0x0000000000007918 */ /* 0x000fd00000000000 */
[----:B------:R-:W-:Y:S04]  /*78c40*/  STL.64 [R1+0xbe0], R4 ;  /* 0x000be00401007387 */ /* 0x000fe80000100a00 */
[----:B------:R0:W-:Y:S04]  /*78c50*/  STL.64 [R1+0xbe8], R6 ;  /* 0x000be80601007387 */ /* 0x0001e80000100a00 */
[----:B------:R-:W2:Y:S04]  /*78c60*/  LDL.LU R10, [R1+0xde8] ;  /* 0x000de800010a7983 */ /* 0x000ea80000300800 */
[----:B------:R-:W3:Y:S01]  /*78c70*/  LDL.LU R11, [R1+0xdec] ;  /* 0x000dec00010b7983 */ /* 0x000ee20000300800 */
[----:B0-----:R-:W-:-:S15]  /*78c80*/  HMMA.16816.F32 R4, R16, R22, R12 ;  /* 0x000000161004723c */ /* 0x001fde000000180c */
[----:B------:R-:W-:-:S08]  /*78c90*/  NOP ;  /* 0x0000000000007918 */ /* 0x000fd00000000000 */
[----:B------:R-:W-:Y:S04]  /*78ca0*/  STL.64 [R1+0xbf0], R4 ;  /* 0x000bf00401007387 */ /* 0x000fe80000100a00 */
[----:B------:R-:W-:Y:S04]  /*78cb0*/  STL.64 [R1+0xbf8], R6 ;  /* 0x000bf80601007387 */ /* 0x000fe80000100a00 */
[----:B------:R-:W4:Y:S04]  /*78cc0*/  LDL.LU R12, [R1+0x2cf4] ;  /* 0x002cf400010c7983 */ /* 0x000f280000300800 */
[----:B------:R-:W2:Y:S04]  /*78cd0*/  LDL.LU R28, [R1+0x2d00] ;  /* 0x002d0000011c7983 */ /* 0x000ea80000300800 */
[----:B--2---:R0:W-:Y:S04]  /*78ce0*/  STL [R1+0x3680], R28 ;  /* 0x0036801c01007387 */ /* 0x0041e80000100800 */
[----:B0-----:R-:W2:Y:S04]  /*78cf0*/  LDL.LU R28, [R1+0x2cf8] ;  /* 0x002cf800011c7983 */ /* 0x001ea80000300800 */
[----:B------:R-:W4:Y:S04]  /*78d00*/  LDL.LU R13, [R1+0x2cfc] ;  /* 0x002cfc00010d7983 */ /* 0x000f280000300800 */
[----:B------:R-:W2:Y:S04]  /*78d10*/  LDL.LU R29, [R1+0x2d08] ;  /* 0x002d0800011d7983 */ /* 0x000ea80000300800 */
[----:B------:R-:W3:Y:S04]  /*78d20*/  LDL.LU R14, [R1+0x2d04] ;  /* 0x002d0400010e7983 */ /* 0x000ee80000300800 */
[----:B------:R-:W2:Y:S04]  /*78d30*/  LDL.LU R8, [R1+0xdf8] ;  /* 0x000df80001087983 */ /* 0x000ea80000300800 */
[----:B------:R-:W2:Y:S04]  /*78d40*/  LDL.LU R9, [R1+0xdfc] ;  /* 0x000dfc0001097983 */ /* 0x000ea80000300800 */
[----:B------:R-:W2:Y:S04]  /*78d50*/  LDL.LU R0, [R1+0x2d10] ;  /* 0x002d100001007983 */ /* 0x000ea80000300800 */
[----:B------:R-:W3:Y:S04]  /*78d60*/  LDL.LU R15, [R1+0x2d0c] ;  /* 0x002d0c00010f7983 */ /* 0x000ee80000300800 */
[----:B---3--:R-:W-:Y:S04]  /*78d70*/  STL.64 [R1+0x3690], R14 ;  /* 0x0036900e01007387 */ /* 0x008fe80000100a00 */
[----:B----4-:R0:W-:Y:S04]  /*78d80*/  STL.64 [R1+0x3688], R12 ;  /* 0x0036880c01007387 */ /* 0x0101e80000100a00 */
[----:B0-----:R-:W3:Y:S04]  /*78d90*/  LDL.LU R12, [R1+0x740] ;  /* 0x00074000010c7983 */ /* 0x001ee80000300800 */
[----:B------:R-:W3:Y:S04]  /*78da0*/  LDL.LU R13, [R1+0x744] ;  /* 0x00074400010d7983 */ /* 0x000ee80000300800 */
[----:B------:R-:W3:Y:S04]  /*78db0*/  LDL.LU R14, [R1+0x748] ;  /* 0x00074800010e7983 */ /* 0x000ee80000300800 */
[----:B------:R-:W3:Y:S04]  /*78dc0*/  LDL.LU R15, [R1+0x74c] ;  /* 0x00074c00010f7983 */ /* 0x000ee80000300800 */
[----:B------:R-:W4:Y:S04]  /*78dd0*/  LDL.LU R6, [R1+0xe08] ;  /* 0x000e080001067983 */ /* 0x000f280000300800 */
[----:B------:R-:W4:Y:S04]  /*78de0*/  LDL.LU R7, [R1+0xe0c] ;  /* 0x000e0c0001077983 */ /* 0x000f280000300800 */
[----:B------:R-:W2:Y:S04]  /*78df0*/  LDL.LU R4, [R1+0xe18] ;  /* 0x000e180001047983 */ /* 0x000ea80000300800 */
[----:B------:R-:W2:Y:S01]  /*78e00*/  LDL.LU R5, [R1+0xe1c] ;  /* 0x000e1c0001057983 */ /* 0x000ea20000300800 */
        /* <DEDUP_REMOVED lines=10> */
[----:B------:R-:W2:Y:S04]  /*78eb0*/  LDL.LU R24, [R1+0x810] ;  /* 0x0008100001187983 */ /* 0x000ea80000300800 */
[----:B------:R-:W2:Y:S04]  /*78ec0*/  LDL.LU R25, [R1+0x814] ;  /* 0x0008140001197983 */ /* 0x000ea80000300800 */
[----:B------:R-:W4:Y:S04]  /*78ed0*/  LDL.LU R26, [R1+0x818] ;  /* 0x00081800011a7983 */ /* 0x000f280000300800 */
[----:B------:R-:W4:Y:S01]  /*78ee0*/  LDL.LU R27, [R1+0x81c] ;  /* 0x00081c00011b7983 */ /* 0x000f220000300800 */
[----:B---3--:R-:W-:Y:S03]  /*78ef0*/  HMMA.16816.F32 R12, R16, R20, R12 ;  /* 0x00000014100c723c */ /* 0x008fe6000000180c */
        /* <DEDUP_REMOVED lines=12> */
[----:B0-----:R-:W3:Y:S04]  /*78fc0*/  LDL.LU R20, [R1+0x850] ;  /* 0x0008500001147983 */ /* 0x001ee80000300800 */
[----:B------:R-:W3:Y:S04]  /*78fd0*/  LDL.LU R21, [R1+0x854] ;  /* 0x0008540001157983 */ /* 0x000ee80000300800 */
[----:B------:R-:W3:Y:S04]  /*78fe0*/  LDL.LU R22, [R1+0x858] ;  /* 0x0008580001167983 */ /* 0x000ee80000300800 */
[----:B------:R-:W3:Y:S01]  /*78ff0*/  LDL.LU R23, [R1+0x85c] ;  /* 0x00085c0001177983 */ /* 0x000ee20000300800 */
[----:B------:R-:W-:-:S02]  /*79000*/  F2FP.F16.E5M2.UNPACK_B R10, R10.H1 ;  /* 0x0000000aff0a723e */ /* 0x000fc400030004ff */
[----:B------:R-:W-:Y:S02]  /*79010*/  F2FP.F16.E5M2.UNPACK_B R11, R11.H1 ;  /* 0x0000000bff0b723e */ /* 0x000fe400030004ff */
[----:B------:R-:W-:Y:S02]  /*79020*/  F2FP.F16.E5M2.UNPACK_B R8, R8.H1 ;  /* 0x00000008ff08723e */ /* 0x000fe400030004ff */
[----:B------:R-:W-:Y:S01]  /*79030*/  F2FP.F16.E5M2.UNPACK_B R9, R9.H1 ;  /* 0x00000009ff09723e */ /* 0x000fe200030004ff */
[----:B----4-:R-:W-:Y:S02]  /*79040*/  IMAD R12, R12, 0x100, R28 ;  /* 0x000001000c0c7824 */ /* 0x010fe400078e021c */
[----:B------:R-:W4:Y:S01]  /*79050*/  LDL.LU R28, [R1+0x3680] ;  /* 0x00368000011c7983 */ /* 0x000f220000300800 */
[C---:B------:R-:W-:Y:S06]  /*79060*/  HMMA.16816.F32 R4, R16.reuse, R10, R4 ;  /* 0x0000000a1004723c */ /* 0x040fec0000001804 */
[----:B--2---:R-:W-:Y:S01]  /*79070*/  HMMA.16816.F32 R24, R16, R8, R24 ;  /* 0x000000081018723c */ /* 0x004fe20000001818 */
[----:B---3--:R-:W-:-:S02]  /*79080*/  IMAD R14, R14, 0x100, R29 ;  /* 0x000001000e0e7824 */ /* 0x008fc400078e021d */
[----:B------:R-:W-:Y:S02]  /*79090*/  IMAD R15, R15, 0x100, R0 ;  /* 0x000001000f0f7824 */ /* 0x000fe400078e0200 */
[----:B----4-:R-:W-:Y:S02]  /*790a0*/  IMAD R13, R13, 0x100, R28 ;  /* 0x000001000d0d7824 */ /* 0x010fe400078e021c */
[----:B------:R-:W2:Y:S04]  /*790b0*/  LDL.LU R28, [R1+0x367c] ;  /* 0x00367c00011c7983 */ /* 0x000ea80000300800 */
[----:B------:R-:W2:Y:S06]  /*790c0*/  LDL.LU R29, [R1+0x3678] ;  /* 0x00367800011d7983 */ /* 0x000eac0000300800 */
[----:B------:R-:W-:Y:S04]  /*790d0*/  STL.64 [R1+0xd10], R4 ;  /* 0x000d100401007387 */ /* 0x000fe80000100a00 */
[----:B------:R0:W-:Y:S04]  /*790e0*/  STL.64 [R1+0xd18], R6 ;  /* 0x000d180601007387 */ /* 0x0001e80000100a00 */
[----:B0-----:R-:W3:Y:S04]  /*790f0*/  LDL.LU.64 R6, [R1+0x3670] ;  /* 0x0036700001067983 */ /* 0x001ee80000300a00 */
[----:B------:R-:W4:Y:S04]  /*79100*/  LDL.LU.64 R4, [R1+0x3668] ;  /* 0x0036680001047983 */ /* 0x000f280000300a00 */
[----:B------:R-:W2:Y:S04]  /*79110*/  LDL.LU R0, [R1+0x3660] ;  /* 0x0036600001007983 */ /* 0x000ea80000300800 */
[----:B------:R-:W-:Y:S04]  /*79120*/  STL.64 [R1+0xd20], R24 ;  /* 0x000d201801007387 */ /* 0x000fe80000100a00 */
[----:B------:R0:W-:Y:S04]  /*79130*/  STL.64 [R1+0xd28], R26 ;  /* 0x000d281a01007387 */ /* 0x0001e80000100a00 */
[----:B0-----:R-:W2:Y:S04]  /*79140*/  LDL.LU.64 R26, [R1+0x3658] ;  /* 0x00365800011a7983 */ /* 0x001ea80000300a00 */
[----:B------:R-:W2:Y:S04]  /*79150*/  LDL.LU.64 R24, [R1+0x3650] ;  /* 0x0036500001187983 */ /* 0x000ea80000300a00 */
[----:B------:R-:W-:Y:S04]  /*79160*/  STL.64 [R1+0x3560], R10 ;  /* 0x0035600a01007387 */ /* 0x000fe80000100a00 */
[----:B------:R0:W-:Y:S04]  /*79170*/  STL.64 [R1+0x3558], R8 ;  /* 0x0035580801007387 */ /* 0x0001e80000100a00 */
[----:B0-----:R-:W2:Y:S04]  /*79180*/  LDL.LU R8, [R1+0x860] ;  /* 0x0008600001087983 */ /* 0x001ea80000300800 */
[----:B------:R-:W2:Y:S04]  /*79190*/  LDL.LU R9, [R1+0x864] ;  /* 0x0008640001097983 */ /* 0x000ea80000300800 */
[----:B------:R-:W2:Y:S04]  /*791a0*/  LDL.LU R10, [R1+0x868] ;  /* 0x00086800010a7983 */ /* 0x000ea80000300800 */
[----:B------:R-:W2:Y:S01]  /*791b0*/  LDL.LU R11, [R1+0x86c] ;  /* 0x00086c00010b7983 */ /* 0x000ea20000300800 */
[----:B------:R-:W-:-:S02]  /*791c0*/  F2FP.F16.E5M2.UNPACK_B R2, R2.H1 ;  /* 0x00000002ff02723e */ /* 0x000fc400030004ff */
[----:B------:R-:W-:Y:S02]  /*791d0*/  F2FP.F16.E5M2.UNPACK_B R3, R3.H1 ;  /* 0x00000003ff03723e */ /* 0x000fe400030004ff */
[----:B---3--:R-:W-:Y:S02]  /*791e0*/  F2FP.F16.E5M2.UNPACK_B R6, R6.H1 ;  /* 0x00000006ff06723e */ /* 0x008fe400030004ff */
[----:B------:R-:W-:Y:S02]  /*791f0*/  F2FP.F16.E5M2.UNPACK_B R7, R7.H1 ;  /* 0x00000007ff07723e */ /* 0x000fe400030004ff */
[----:B----4-:R-:W-:Y:S02]  /*79200*/  F2FP.F16.E5M2.UNPACK_B R4, R4.H1 ;  /* 0x00000004ff04723e */ /* 0x010fe400030004ff */
[----:B------:R-:W-:Y:S01]  /*79210*/  F2FP.F16.E5M2.UNPACK_B R5, R5.H1 ;  /* 0x00000005ff05723e */ /* 0x000fe200030004ff */
[----:B------:R-:W-:Y:S02]  /*79220*/  STL [R1+0x3540], R7 ;  /* 0x0035400701007387 */ /* 0x000fe40000100800 */
[----:B--2---:R-:W-:-:S15]  /*79230*/  HMMA.16816.F32 R8, R16, R6, R8 ;  /* 0x000000061008723c */ /* 0x004fde0000001808 */
[----:B------:R-:W-:-:S08]  /*79240*/  NOP ;  /* 0x0000000000007918 */ /* 0x000fd00000000000 */
[----:B------:R-:W-:Y:S04]  /*79250*/  STL.64 [R1+0xc20], R8 ;  /* 0x000c200801007387 */ /* 0x000fe80000100a00 */
[----:B------:R0:W-:Y:S04]  /*79260*/  STL.64 [R1+0xc28], R10 ;  /* 0x000c280a01007387 */ /* 0x0001e80000100a00 */
[----:B------:R-:W-:Y:S04]  /*79270*/  STL [R1+0x3618], R6 ;  /* 0x0036180601007387 */ /* 0x000fe80000100800 */
[----:B------:R1:W-:Y:S01]  /*79280*/  STL.64 [R1+0x3610], R4 ;  /* 0x0036100401007387 */ /* 0x0003e20000100a00 */
        /* <DEDUP_REMOVED lines=16> */
[----:B0-----:R-:W2:Y:S04]  /*79390*/  LDL R26, [R1] ;  /* 0x00000000011a7983 */ /* 0x001ea80000100800 */
[----:B------:R-:W2:Y:S04]  /*793a0*/  LDL R27, [R1+0x4] ;  /* 0x00000400011b7983 */ /* 0x000ea80000100800 */
[----:B----4-:R0:W-:Y:S02]  /*793b0*/  STL.64 [R1+0x35a8], R24 ;  /* 0x0035a81801007387 */ /* 0x0101e40000100a00 */
[----:B0-----:R-:W-:-:S02]  /*793c0*/  IMAD.MOV.U32 R25, RZ, RZ, R0 ;  /* 0x000000ffff197224 */ /* 0x001fc400078e0000 */
        /* <DEDUP_REMOVED lines=8> */
[----:B------:R-:W2:Y:S04]  /*79450*/  LDL.LU R0, [R1+0x3648] ;  /* 0x0036480001007983 */ /* 0x000ea80000300800 */
[----:B----4-:R-:W-:Y:S04]  /*79460*/  STL.64 [R1+0x35e0], R24 ;  /* 0x0035e01801007387 */ /* 0x010fe80000100a00 */
[----:B---3--:R-:W-:Y:S04]  /*79470*/  STL.64 [R1+0x35c0], R22 ;  /* 0x0035c01601007387 */ /* 0x008fe80000100a00 */
[----:B--2---:R0:W-:Y:S01]  /*79480*/  STL.64 [R1+0x35b8], R20 ;  /* 0x0035b81401007387 */ /* 0x0041e20000100a00 */
[----:B------:R-:W-:-:S03]  /*79490*/  IMAD.MOV.U32 R27, RZ, RZ, R0 ;  /* 0x000000ffff1b7224 */ /* 0x000fc600078e0000 */
        /* <DEDUP_REMOVED lines=16> */
[----:B------:R-:W3:Y:S04]  /*795a0*/  LDL.LU R4, [R1+0x710] ;  /* 0x0007100001047983 */ /* 0x000ee80000300800 */
[----:B------:R-:W3:Y:S04]  /*795b0*/  LDL.LU R5, [R1+0x714] ;  /* 0x0007140001057983 */ /* 0x000ee80000300800 */
[----:B------:R-:W4:Y:S04]  /*795c0*/  LDL.LU R6, [R1+0x718] ;  /* 0x0007180001067983 */ /* 0x000f280000300800 */
[----:B------:R-:W4:Y:S04]  /*795d0*/  LDL.LU R7, [R1+0x71c] ;  /* 0x00071c0001077983 */ /* 0x000f280000300800 */
[----:B----4-:R0:W-:Y:S04]  /*795e0*/  STL.64 [R1+0x3628], R6 ;  /* 0x0036280601007387 */ /* 0x0101e80000100a00 */
[----:B0-----:R-:W4:Y:S04]  /*795f0*/  LDL R6, [R1+0x28] ;  /* 0x0000280001067983 */ /* 0x001f280000100800 */
[----:B---3--:R-:W-:Y:S04]  /*79600*/  STL.64 [R1+0x3620], R4 ;  /* 0x0036200401007387 */ /* 0x008fe80000100a00 */
[----:B------:R-:W3:Y:S04]  /*79610*/  LDL.64 R26, [R1+0x20] ;  /* 0x00002000011a7983 */ /* 0x000ee80000100a00 */
[----:B---3--:R-:W-:Y:S04]  /*79620*/  STL.64 [R1+0x3638], R26 ;  /* 0x0036381a01007387 */ /* 0x008fe80000100a00 */
[----:B------:R0:W-:Y:S04]  /*79630*/  STL.64 [R1+0x3630], R24 ;  /* 0x0036301801007387 */ /* 0x0001e80000100a00 */
[----:B0-----:R-:W4:Y:S04]  /*79640*/  LDL.LU R24, [R1+0x720] ;  /* 0x0007200001187983 */ /* 0x001f280000300800 */
        /* <DEDUP_REMOVED lines=19> */
[----:B------:R-:W-:-:S02]  /*79780*/  F2FP.F16.E5M2.UNPACK_B R12, R12 ;  /* 0x0000000cff0c723e */ /* 0x000fc400020004ff */
[----:B------:R-:W-:Y:S02]  /*79790*/  F2FP.F16.E5M2.UNPACK_B R13, R13 ;  /* 0x0000000dff0d723e */ /* 0x000fe400020004ff */
[----:B------:R-:W-:Y:S02]  /*797a0*/  F2FP.F16.E5M2.UNPACK_B R14, R14 ;  /* 0x0000000eff0e723e */ /* 0x000fe400020004ff */
[----:B------:R-:W-:Y:S01]  /*797b0*/  F2FP.F16.E5M2.UNPACK_B R15, R15 ;  /* 0x0000000fff0f723e */ /* 0x000fe200020004ff */
[----:B------:R-:W-:Y:S01]  /*797c0*/  IMAD.MOV.U32 R7, RZ, RZ, R0 ;  /* 0x000000ffff077224 */ /* 0x000fe200078e0000 */
        /* <DEDUP_REMOVED lines=10> */
[C---:B------:R-:W-:Y:S03]  /*79870*/  HMMA.16816.F32 R4, R12.reuse, R6, R24 ;  /* 0x000000060c04723c */ /* 0x040fe60000001818 */
[----:B--2---:R-:W-:Y:S04]  /*79880*/  STL.64 [R1+0x3550], R18 ;  /* 0x0035501201007387 */ /* 0x004fe80000100a00 */
[----:B----4-:R0:W-:Y:S04]  /*79890*/  STL.64 [R1+0x3548], R16 ;  /* 0x0035481001007387 */ /* 0x0101e80000100a00 */
[----:B0-----:R-:W2:Y:S04]  /*798a0*/  LDL.LU R16, [R1+0x670] ;  /* 0x0006700001107983 */ /* 0x001ea80000300800 */
[----:B------:R-:W2:Y:S04]  /*798b0*/  LDL.LU R17, [R1+0x674] ;  /* 0x0006740001117983 */ /* 0x000ea80000300800 */
[----:B------:R-:W2:Y:S04]  /*798c0*/  LDL.LU R18, [R1+0x678] ;  /* 0x0006780001127983 */ /* 0x000ea80000300800 */
[----:B------:R-:W2:Y:S04]  /*798d0*/  LDL.LU R19, [R1+0x67c] ;  /* 0x00067c0001137983 */ /* 0x000ea80000300800 */
[----:B------:R-:W4:Y:S04]  /*798e0*/  LDL.LU.64 R26, [R1+0x3638] ;  /* 0x00363800011a7983 */ /* 0x000f280000300a00 */
[----:B------:R-:W3:Y:S04]  /*798f0*/  LDL.LU.64 R24, [R1+0x3630] ;  /* 0x0036300001187983 */ /* 0x000ee80000300a00 */
[----:B------:R-:W-:Y:S04]  /*79900*/  STL.64 [R1+0xd00], R4 ;  /* 0x000d000401007387 */ /* 0x000fe80000100a00 */
[----:B------:R0:W-:Y:S04]  /*79910*/  STL.64 [R1+0xd08], R6 ;  /* 0x000d080601007387 */ /* 0x0001e80000100a00 */
[----:B0-----:R-:W4:Y:S04]  /*79920*/  LDL.LU.64 R6, [R1+0x3628] ;  /* 0x0036280001067983 */ /* 0x001f280000300a00 */
[----:B------:R-:W4:Y:S02]  /*79930*/  LDL.LU.64 R4, [R1+0x3620] ;  /* 0x0036200001047983 */ /* 0x000f240000300a00 */
[----:B----4-:R-:W-:Y:S06]  /*79940*/  HMMA.16816.F32 R4, R12, R26, R4 ;  /* 0x0000001a0c04723c */ /* 0x010fec0000001804 */
[----:B------:R-:W-:-:S15]  /*79950*/  IMAD.MOV.U32 R0, RZ, RZ, R27 ;  /* 0x000000ffff007224 */ /* 0x000fde00078e001b */
[----:B------:R-:W-:-:S02]  /*79960*/  NOP ;  /* 0x0000000000007918 */ /* 0x000fc40000000000 */
[----:B------:R-:W-:Y:S04]  /*79970*/  STL.64 [R1+0xcf0], R4 ;  /* 0x000cf00401007387 */ /* 0x000fe80000100a00 */
[----:B------:R0:W-:Y:S02]  /*79980*/  STL.64 [R1+0xcf8], R6 ;  /* 0x000cf80601007387 */ /* 0x0001e40000100a00 */
[----:B0-----:R-:W-:Y:S02]  /*79990*/  IMAD.MOV.U32 R7, RZ, RZ, R26 ;  /* 0x000000ffff077224 */ /* 0x001fe400078e001a */
[----:B------:R-:W4:Y:S01]  /*799a0*/  LDL.LU R6, [R1+0x3618] ;  /* 0x0036180001067983 */ /* 0x000f220000300800 */
[----:B---3--:R-:W-:Y:S03]  /*799b0*/  HMMA.16816.F32 R24, R12, R24, R20 ;  /* 0x000000180c18723c */ /* 0x008fe60000001814 */
[----:B------:R-:W3:Y:S04]  /*799c0*/  LDL.LU.64 R4, [R1+0x3610] ;  /* 0x0036100001047983 */ /* 0x000ee80000300a00 */
[----:B------:R-:W2:Y:S04]  /*799d0*/  LDL.LU.64 R22, [R1+0x3608] ;  /* 0x0036080001167983 */ /* 0x000ea80000300a00 */
[----:B------:R-:W2:-:S12]  /*799e0*/  LDL.LU.64 R20, [R1+0x3600] ;  /* 0x0036000001147983 */ /* 0x000e980000300a00 */
        /* <DEDUP_REMOVED lines=66> */
[----:B------:R-:W3:Y:S04]  /*79e10*/  LDL.LU R23, [R1+0x2d20] ;  /* 0x002d200001177983 */ /* 0x000ee80000300800 */
[----:B------:R-:W-:Y:S01]  /*79e20*/  STL.64 [R1+0x3478], R20 ;  /* 0x0034781401007387 */ /* 0x000fe20000100a00 */
[----:B--2---:R-:W-:-:S15]  /*79e30*/  HMMA.16816.F32 R16, R12, R10, R16 ;  /* 0x0000000a0c10723c */ /* 0x004fde0000001810 */
[----:B------:R-:W-:-:S08]  /*79e40*/  NOP ;  /* 0x0000000000007918 */ /* 0x000fd00000000000 */
[----:B------:R-:W-:Y:S04]  /*79e50*/  STL.64 [R1+0xc50], R16 ;  /* 0x000c501001007387 */ /* 0x000fe80000100a00 */
[----:B------:R0:W-:Y:S04]  /*79e60*/  STL.64 [R1+0xc58], R18 ;  /* 0x000c581201007387 */ /* 0x0001e80000100a00 */
[----:B0-----:R-:W2:Y:S04]  /*79e70*/  LDL.LU.64 R18, [R1+0x3550] ;  /* 0x0035500001127983 */ /* 0x001ea80000300a00 */
[----:B------:R-:W3:Y:S04]  /*79e80*/  LDL.LU.64 R16, [R1+0x3548] ;  /* 0x0035480001107983 */ /* 0x000ee80000300a00 */
[----:B----4-:R-:W-:Y:S04]  /*79e90*/  STL [R1+0x3454], R8 ;  /* 0x0034540801007387 */ /* 0x010fe80000100800 */
[----:B------:R-:W-:Y:S01]  /*79ea0*/  STL [R1+0x3450], R9 ;  /* 0x0034500901007387 */ /* 0x000fe20000100800 */
[----:B---3--:R-:W-:-:S02]  /*79eb0*/  IMAD R16, R16, 0x100, R22 ;  /* 0x0000010010107824 */ /* 0x008fc400078e0216 */
[----:B------:R-:W-:Y:S02]  /*79ec0*/  IMAD R17, R17, 0x100, R23 ;  /* 0x0000010011117824 */ /* 0x000fe400078e0217 */
[----:B------:R-:W-:-:S15]  /*79ed0*/  HMMA.16816.F32 R20, R12, R8, R24 ;  /* 0x000000080c14723c */ /* 0x000fde0000001818 */
[----:B------:R-:W-:-:S08]  /*79ee0*/  NOP ;  /* 0x0000000000007918 */ /* 0x000fd00000000000 */
[----:B------:R0:W-:Y:S04]  /*79ef0*/  STL.64 [R1+0xc40], R20 ;  /* 0x000c401401007387 */ /* 0x0001e80000100a00 */
[----:B------:R1:W-:Y:S04]  /*79f00*/  STL.64 [R1+0xc48], R22 ;  /* 0x000c481601007387 */ /* 0x0003e80000100a00 */
[----:B------:R-:W-:Y:S04]  /*79f10*/  STL.64 [R1+0x34d0], R10 ;  /* 0x0034d00a01007387 */ /* 0x000fe80000100a00 */
        /* <DEDUP_REMOVED lines=12> */
[----:B--2---:R0:W-:Y:S04]  /*79fe0*/  STL.64 [R1+0x34d8], R8 ;  /* 0x0034d80801007387 */ /* 0x0041e80000100a00 */
[----:B------:R-:W2:Y:S04]  /*79ff0*/  LDL.LU R10, [R1+0x5f8] ;  /* 0x0005f800010a7983 */ /* 0x000ea80000300800 */
[----:B------:R-:W2:Y:S04]  /*7a000*/  LDL.LU R11, [R1+0x5fc] ;  /* 0x0005fc00010b7983 */ /* 0x000ea80000300800 */
[----:B0-----:R-:W3:Y:S04]  /*7a010*/  LDL.64 R8, [R1+0x18] ;  /* 0x0000180001087983 */ /* 0x001ee80000100a00 */
[----:B--2---:R0:W-:Y:S04]  /*7a020*/  STL.64 [R1+0x34f8], R10 ;  /* 0x0034f80a01007387 */ /* 0x0041e80000100a00 */
[----:B---3--:R-:W-:Y:S04]  /*7a030*/  STL.64 [R1+0x34f0], R8 ;  /* 0x0034f00801007387 */ /* 0x008fe80000100a00 */
[----:B----4-:R-:W-:Y:S04]  /*7a040*/  STL.64 [R1+0x34b8], R22 ;  /* 0x0034b81601007387 */ /* 0x010fe80000100a00 */
[----:B------:R1:W-:Y:S01]  /*7a050*/  STL.64 [R1+0x34b0], R20 ;  /* 0x0034b01401007387 */ /* 0x0003e20000100a00 */
[----:B0-----:R-:W-:-:S03]  /*7a060*/  IMAD.MOV.U32 R10, RZ, RZ, R7 ;  /* 0x000000ffff0a7224 */ /* 0x001fc600078e0007 */
[----:B-1----:R-:W2:Y:S04]  /*7a070*/  LDL.LU R20, [R1+0x5d0] ;  /* 0x0005d00001147983 */ /* 0x002ea80000300800 */
[----:B------:R-:W2:Y:S04]  /*7a080*/  LDL.LU R21, [R1+0x5d4] ;  /* 0x0005d40001157983 */ /* 0x000ea80000300800 */
[----:B------:R-:W3:Y:S04]  /*7a090*/  LDL.LU R22, [R1+0x5d8] ;  /* 0x0005d80001167983 */ /* 0x000ee80000300800 */
[----:B------:R-:W3:Y:S04]  /*7a0a0*/  LDL.LU R23, [R1+0x5dc] ;  /* 0x0005dc0001177983 */ /* 0x000ee80000300800 */
[----:B------:R-:W4:Y:S04]  /*7a0b0*/  LDL.LU R7, [R1+0x3540] ;  /* 0x0035400001077983 */ /* 0x000f280000300800 */
[----:B------:R-:W2:Y:S01]  /*7a0c0*/  LDL.64 R8, [R1+0x28] ;  /* 0x0000280001087983 */ /* 0x000ea20000100a00 */
[----:B------:R-:W-:-:S05]  /*7a0d0*/  IMAD.MOV.U32 R11, RZ, RZ, R0 ;  /* 0x000000ffff0b7224 */ /* 0x000fca00078e0000 */
        /* <DEDUP_REMOVED lines=30> */
[----:B----4-:R-:W-:Y:S01]  /*7a2c0*/  HMMA.16816.F32 R8, R12, R6, R8 ;  /* 0x000000060c08723c */ /* 0x010fe20000001808 */
        /* <DEDUP_REMOVED lines=11> */
[----:B------:R-:W4:Y:S04]  /*7a380*/  LDL.LU R26, [R1+0x5c8] ;  /* 0x0005c800011a7983 */ /* 0x000f280000300800 */
[----:B------:R-:W4:Y:S04]  /*7a390*/  LDL.LU R27, [R1+0x5cc] ;  /* 0x0005cc00011b7983 */ /* 0x000f280000300800 */
        /* <DEDUP_REMOVED lines=9> */
[----:B------:R-:W2:Y:S04]  /*7a430*/  LDL.LU.64 R8, [R1+0x3520] ;  /* 0x0035200001087983 */ /* 0x000ea80000300a00 */
[----:B------:R-:W-:Y:S04]  /*7a440*/  STL.64 [R1+0x3448], R6 ;  /* 0x0034480601007387 */ /* 0x000fe80000100a00 */
[----:B------:R0:W-:Y:S04]  /*7a450*/  STL.64 [R1+0x3440], R4 ;  /* 0x0034400401007387 */ /* 0x0001e80000100a00 */
[----:B0-----:R-:W3:Y:S04]  /*7a460*/  LDL.LU R4, [R1+0x620] ;  /* 0x0006200001047983 */ /* 0x001ee80000300800 */
[----:B------:R-:W3:Y:S04]  /*7a470*/  LDL.LU R5, [R1+0x624] ;  /* 0x0006240001057983 */ /* 0x000ee80000300800 */
[----:B------:R-:W3:Y:S04]  /*7a480*/  LDL.LU R6, [R1+0x628] ;  /* 0x0006280001067983 */ /* 0x000ee80000300800 */
[----:B------:R-:W3:Y:S01]  /*7a490*/  LDL.LU R7, [R1+0x62c] ;  /* 0x00062c0001077983 */ /* 0x000ee20000300800 */
[----:B--2---:R-:W-:Y:S03]  /*7a4a0*/  HMMA.16816.F32 R12, R12, R2, R8 ;  /* 0x000000020c0c723c */ /* 0x004fe60000001808 */
[----:B------:R-:W2:Y:S04]  /*7a4b0*/  LDL.LU.64 R10, [R1+0x3518] ;  /* 0x00351800010a7983 */ /* 0x000ea80000300a00 */
[----:B------:R-:W3:Y:S01]  /*7a4c0*/  LDL.LU.64 R8, [R1+0x3510] ;  /* 0x0035100001087983 */ /* 0x000ee20000300a00 */
[----:B------:R-:W-:-:S02]  /*7a4d0*/  F2FP.F16.E5M2.UNPACK_B R16, R16 ;  /* 0x00000010ff10723e */ /* 0x000fc400020004ff */
[----:B------:R-:W-:Y:S02]  /*7a4e0*/  F2FP.F16.E5M2.UNPACK_B R17, R17 ;  /* 0x00000011ff11723e */ /* 0x000fe400020004ff */
[----:B------:R-:W-:Y:S02]  /*7a4f0*/  F2FP.F16.E5M2.UNPACK_B R18, R18 ;  /* 0x00000012ff12723e */ /* 0x000fe400020004ff */
[----:B------:R-:W-:-:S09]  /*7a500*/  F2FP.F16.E5M2.UNPACK_B R19, R19 ;  /* 0x00000013ff13723e */ /* 0x000fd200020004ff */
[----:B------:R0:W-:Y:S04]  /*7a510*/  STL.64 [R1+0x9c0], R12 ;  /* 0x0009c00c01007387 */ /* 0x0001e80000100a00 */
[----:B------:R1:W-:Y:S04]  /*7a520*/  STL.64 [R1+0x9c8], R14 ;  /* 0x0009c80e01007387 */ /* 0x0003e80000100a00 */
[----:B0-----:R-:W4:Y:S04]  /*7a530*/  LDL.64 R12, [R1+0x10] ;  /* 0x00001000010c7983 */ /* 0x001f280000100a00 */
[----:B-1----:R-:W4:Y:S01]  /*7a540*/  LDL.64 R14, [R1+0x8] ;  /* 0x00000800010e7983 */ /* 0x002f220000100a00 */
[----:B---3--:R-:W-:Y:S06]  /*7a550*/  HMMA.16816.F32 R4, R16, R8, R4 ;  /* 0x000000081004723c */ /* 0x008fec0000001804 */
[----:B------:R-:W-:-:S15]  /*7a560*/  IMAD.MOV.U32 R0, RZ, RZ, R9 ;  /* 0x000000ffff007224 */ /* 0x000fde00078e0009 */
[----:B------:R-:W-:-:S02]  /*7a570*/  NOP ;  /* 0x0000000000007918 */ /* 0x000fc40000000000 */
[----:B------:R0:W-:Y:S02]  /*7a580*/  STL.64 [R1+0xaa0], R4 ;  /* 0x000aa00401007387 */ /* 0x0001e40000100a00 */
[----:B0-----:R-:W-:Y:S02]  /*7a590*/  IMAD.MOV.U32 R4, RZ, RZ, R8 ;  /* 0x000000ffff047224 */ /* 0x001fe400078e0008 */
[----:B--2---:R-:W-:Y:S01]  /*7a5a0*/  HMMA.16816.F32 R8, R16, R10, R20 ;  /* 0x0000000a1008723c */ /* 0x004fe20000001814 */
[----:B------:R-:W-:Y:S04]  /*7a5b0*/  STL.64 [R1+0xaa8], R6 ;  /* 0x000aa80601007387 */ /* 0x000fe80000100a00 */
[----:B------:R-:W2:Y:S04]  /*7a5c0*/  LDL.LU.64 R22, [R1+0x3508] ;  /* 0x0035080001167983 */ /* 0x000ea80000300a00 */
[----:B------:R-:W2:-:S14]  /*7a5d0*/  LDL.LU.64 R20, [R1+0x3500] ;  /* 0x0035000001147983 */ /* 0x000e9c0000300a00 */
[----:B------:R-:W-:Y:S04]  /*7a5e0*/  STL.64 [R1+0xa90], R8 ;  /* 0x000a900801007387 */ /* 0x000fe80000100a00 */
[----:B------:R0:W-:Y:S04]  /*7a5f0*/  STL.64 [R1+0xa98], R10 ;  /* 0x000a980a01007387 */ /* 0x0001e80000100a00 */
[----:B0-----:R-:W3:Y:S04]  /*7a600*/  LDL.LU.64 R10, [R1+0x34f8] ;  /* 0x0034f800010a7983 */ /* 0x001ee80000300a00 */
[----:B------:R-:W2:Y:S02]  /*7a610*/  LDL.LU.64 R8, [R1+0x34f0] ;  /* 0x0034f00001087983 */ /* 0x000ea40000300a00 */
[----:B--2---:R-:W-:Y:S06]  /*7a620*/  HMMA.16816.F32 R20, R16, R8, R20 ;  /* 0x000000081014723c */ /* 0x004fec0000001814 */
[----:B------:R-:W-:-:S02]  /*7a630*/  IMAD.MOV.U32 R6, RZ, RZ, R8 ;  /* 0x000000ffff067224 */ /* 0x000fc400078e0008 */
[----:B------:R-:W-:-:S15]  /*7a640*/  IMAD.MOV.U32 R5, RZ, RZ, R9 ;  /* 0x000000ffff057224 */ /* 0x000fde00078e0009 */
[----:B------:R-:W-:Y:S04]  /*7a650*/  STL.64 [R1+0xa80], R20 ;  /* 0x000a801401007387 */ /* 0x000fe80000100a00 */
[----:B------:R0:W-:Y:S04]  /*7a660*/  STL.64 [R1+0xa88], R22 ;  /* 0x000a881601007387 */ /* 0x0001e80000100a00 */
[----:B0-----:R-:W2:Y:S04]  /*7a670*/  LDL.LU.64 R22, [R1+0x34e8] ;  /* 0x0034e80001167983 */ /* 0x001ea80000300a00 */
[----:B------:R-:W2:Y:S04]  /*7a680*/  LDL.LU.64 R20, [R1+0x34e0] ;  /* 0x0034e00001147983 */ /* 0x000ea80000300a00 */
[----:B------:R-:W3:Y:S01]  /*7a690*/  LDL.LU.64 R8, [R1+0x34d8] ;  /* 0x0034d80001087983 */ /* 0x000ee20000300a00 */
[----:B----4-:R-:W-:Y:S01]  /*7a6a0*/  IMAD.MOV.U32 R7, RZ, RZ, R13 ;  /* 0x000000ffff077224 */ /* 0x010fe200078e000d */
[C---:B---3--:R-:W-:Y:S06]  /*7a6b0*/  HMMA.16816.F32 R8, R16.reuse, R12, R8 ;  /* 0x0000000c1008723c */ /* 0x048fec0000001808 */
[----:B--2---:R-:W-:-:S15]  /*7a6c0*/  HMMA.16816.F32 R20, R16, R14, R20 ;  /* 0x0000000e1014723c */ /* 0x004fde0000001814 */
[----:B------:R-:W-:-:S02]  /*7a6d0*/  NOP ;  /* 0x0000000000007918 */ /* 0x000fc40000000000 */
[----:B------:R-:W-:Y:S04]  /*7a6e0*/  STL.64 [R1+0xa70], R8 ;  /* 0x000a700801007387 */ /* 0x000fe80000100a00 */
[----:B------:R0:W-:Y:S04]  /*7a6f0*/  STL.64 [R1+0xa78], R10 ;  /* 0x000a780a01007387 */ /* 0x0001e80000100a00 */
[----:B0-----:R-:W2:Y:S04]  /*7a700*/  LDL.LU.64 R10, [R1+0x34d0] ;  /* 0x0034d000010a7983 */ /* 0x001ea80000300a00 */
        /* <DEDUP_REMOVED lines=9> */
[----:B------:R-:W4:Y:S01]  /*7a7a0*/  LDL.LU.64 R20, [R1+0x34c0] ;  /* 0x0034c00001147983 */ /* 0x000f220000300a00 */
[----:B------:R-:W-:-:S02]  /*7a7b0*/  IMAD.MOV.U32 R8, RZ, RZ, R12 ;  /* 0x000000ffff087224 */ /* 0x000fc400078e000c */
[----:B------:R-:W-:Y:S02]  /*7a7c0*/  IMAD.MOV.U32 R12, RZ, RZ, R14 ;  /* 0x000000ffff0c7224 */ /* 0x000fe400078e000e */
[----:B------:R-:W-:Y:S02]  /*7a7d0*/  IMAD.MOV.U32 R14, RZ, RZ, R28 ;  /* 0x000000ffff0e7224 */ /* 0x000fe400078e001c */
[----:B------:R-:W-:Y:S01]  /*7a7e0*/  IMAD.MOV.U32 R13, RZ, RZ, R29 ;  /* 0x000000ffff0d7224 */ /* 0x000fe200078e001d */
[----:B----4-:R-:W-:-:S15]  /*7a7f0*/  HMMA.16816.F32 R20, R16, R28, R20 ;  /* 0x0000001c1014723c */ /* 0x010fde0000001814 */
[----:B------:R-:W-:-:S08]  /*7a800*/  NOP ;  /* 0x0000000000007918 */ /* 0x000fd00000000000 */
[----:B------:R-:W-:Y:S04]  /*7a810*/  STL.64 [R1+0xa50], R20 ;  /* 0x000a501401007387 */ /* 0x000fe80000100a00 */
[----:B------:R0:W-:Y:S04]  /*7a820*/  STL.64 [R1+0xa58], R22 ;  /* 0x000a581601007387 */ /* 0x0001e80000100a00 */
[----:B0-----:R-:W4:Y:S04]  /*7a830*/  LDL.LU.64 R22, [R1+0x34b8] ;  /* 0x0034b80001167983 */ /* 0x001f280000300a00 */
[----:B------:R-:W4:Y:S04]  /*7a840*/  LDL.LU.64 R20, [R1+0x34b0] ;  /* 0x0034b00001147983 */ /* 0x000f280000300a00 */
        /* <DEDUP_REMOVED lines=21> */
[----:B0-----:R-:W2:Y:S04]  /*7a9a0*/  LDL.LU R24, [R1+0x580] ;  /* 0x0005800001187983 */ /* 0x001ea80000300800 */
[----:B------:R-:W2:Y:S04]  /*7a9b0*/  LDL.LU R25, [R1+0x584] ;  /* 0x0005840001197983 */ /* 0x000ea80000300800 */
[----:B------:R-:W2:Y:S04]  /*7a9c0*/  LDL.LU R26, [R1+0x588] ;  /* 0x00058800011a7983 */ /* 0x000ea80000300800 */
[----:B------:R-:W2:Y:S01]  /*7a9d0*/  LDL.LU R27, [R1+0x58c] ;  /* 0x00058c00011b7983 */ /* 0x000ea20000300800 */
[C---:B---3--:R-:W-:Y:S06]  /*7a9e0*/  HMMA.16816.F32 R4, R16.reuse, R22, R4 ;  /* 0x000000161004723c */ /* 0x048fec0000001804 */
[----:B--2---:R-:W-:-:S15]  /*7a9f0*/  HMMA.16816.F32 R24, R16, R20, R24 ;  /* 0x000000141018723c */ /* 0x004fde0000001818 */
        /* <DEDUP_REMOVED lines=11> */
[----:B--2---:R0:W-:Y:S04]  /*7aab0*/  STL.64 [R1+0x3388], R26 ;  /* 0x0033881a01007387 */ /* 0x0041e80000100a00 */
[----:B----4-:R-:W-:Y:S01]  /*7aac0*/  STL.64 [R1+0x3380], R24 ;  /* 0x0033801801007387 */ /* 0x010fe20000100a00 */
[----:B0-----:R-:W-:-:S02]  /*7aad0*/  IMAD.MOV.U32 R26, RZ, RZ, R14 ;  /* 0x000000ffff1a7224 */ /* 0x001fc400078e000e */
[----:B------:R-:W-:-:S05]  /*7aae0*/  IMAD.MOV.U32 R27, RZ, RZ, R13 ;  /* 0x000000ffff1b7224 */ /* 0x000fca00078e000d */
[----:B------:R-:W-:Y:S04]  /*7aaf0*/  STL.64 [R1+0x33a0], R26 ;  /* 0x0033a01a01007387 */ /* 0x000fe80000100a00 */
[----:B------:R-:W-:Y:S04]  /*7ab00*/  STL.64 [R1+0x3368], R22 ;  /* 0x0033681601007387 */ /* 0x000fe80000100a00 */
[----:B------:R0:W-:Y:S04]  /*7ab10*/  STL.64 [R1+0x3360], R20 ;  /* 0x0033601401007387 */ /* 0x0001e80000100a00 */
[----:B0-----:R-:W2:Y:S04]  /*7ab20*/  LDL.LU R20, [R1+0x430] ;  /* 0x0004300001147983 */ /* 0x001ea80000300800 */
[----:B------:R-:W2:Y:S04]  /*7ab30*/  LDL.LU R21, [R1+0x434] ;  /* 0x0004340001157983 */ /* 0x000ea80000300800 */
[----:B------:R-:W4:Y:S04]  /*7ab40*/  LDL.LU R22, [R1+0x438] ;  /* 0x0004380001167983 */ /* 0x000f280000300800 */
[----:B------:R-:W4:Y:S01]  /*7ab50*/  LDL.LU R23, [R1+0x43c] ;  /* 0x00043c0001177983 */ /* 0x000f220000300800 */
[----:B------:R-:W-:-:S02]  /*7ab60*/  IMAD.MOV.U32 R9, RZ, RZ, R15 ;  /* 0x000000ffff097224 */ /* 0x000fc400078e000f */
[----:B------:R-:W-:Y:S02]  /*7ab70*/  IMAD.MOV.U32 R24, RZ, RZ, R12 ;  /* 0x000000ffff187224 */ /* 0x000fe400078e000c */
        /* <DEDUP_REMOVED lines=16> */
[----:B------:R-:W4:Y:S04]  /*7ac80*/  LDL.LU R23, [R1+0x46c] ;  /* 0x00046c0001177983 */ /* 0x000f280000300800 */
[----:B------:R-:W2:Y:S01]  /*7ac90*/  LDL.64 R26, [R1+0x20] ;  /* 0x00002000011a7983 */ /* 0x000ea20000100a00 */
[----:B------:R-:W-:-:S02]  /*7aca0*/  IMAD.MOV.U32 R24, RZ, RZ, R6 ;  /* 0x000000ffff187224 */ /* 0x000fc400078e0006 */
[----:B---3--:R-:W-:Y:S01]  /*7acb0*/  IMAD.MOV.U32 R25, RZ, RZ, R5 ;  /* 0x000000ffff197224 */ /* 0x008fe200078e0005 */
[----:B--2---:R0:W-:Y:S04]  /*7acc0*/  STL.64 [R1+0x3400], R26 ;  /* 0x0034001a01007387 */ /* 0x0041e80000100a00 */
[----:B------:R-:W-:Y:S04]  /*7acd0*/  STL.64 [R1+0x33f8], R24 ;  /* 0x0033f81801007387 */ /* 0x000fe80000100a00 */
[----:B----4-:R-:W-:Y:S04]  /*7ace0*/  STL.64 [R1+0x33c8], R22 ;  /* 0x0033c81601007387 */ /* 0x010fe80000100a00 */
[----:B------:R1:W-:Y:S01]  /*7acf0*/  STL.64 [R1+0x33c0], R20 ;  /* 0x0033c01401007387 */ /* 0x0003e20000100a00 */
[----:B0-----:R-:W-:-:S02]  /*7ad00*/  IMAD.MOV.U32 R26, RZ, RZ, R4 ;  /* 0x000000ffff1a7224 */ /* 0x001fc400078e0004 */
[----:B------:R-:W-:Y:S01]  /*7ad10*/  IMAD.MOV.U32 R27, RZ, RZ, R0 ;  /* 0x000000ffff1b7224 */ /* 0x000fe200078e0000 */
[----:B-1----:R-:W2:Y:S04]  /*7ad20*/  LDL.LU R20, [R1+0x470] ;  /* 0x0004700001147983 */ /* 0x002ea80000300800 */
[----:B------:R-:W2:Y:S04]  /*7ad30*/  LDL.LU R21, [R1+0x474] ;  /* 0x0004740001157983 */ /* 0x000ea80000300800 */
[----:B------:R-:W3:Y:S04]  /*7ad40*/  LDL.LU R22, [R1+0x478] ;  /* 0x0004780001167983 */ /* 0x000ee80000300800 */
[----:B------:R-:W3:Y:S04]  /*7ad50*/  LDL.LU R23, [R1+0x47c] ;  /* 0x00047c0001177983 */ /* 0x000ee80000300800 */
[----:B------:R0:W-:Y:S04]  /*7ad60*/  STL.64 [R1+0x3418], R26 ;  /* 0x0034181a01007387 */ /* 0x0001e80000100a00 */
[----:B------:R-:W4:Y:S04]  /*7ad70*/  LDL.LU R24, [R1+0x4b0] ;  /* 0x0004b00001187983 */ /* 0x000f280000300800 */
[----:B------:R-:W4:Y:S04]  /*7ad80*/  LDL.LU R25, [R1+0x4b4] ;  /* 0x0004b40001197983 */ /* 0x000f280000300800 */
[----:B0-----:R-:W2:Y:S04]  /*7ad90*/  LDL.LU R26, [R1+0x4b8] ;  /* 0x0004b800011a7983 */ /* 0x001ea80000300800 */
[----:B------:R-:W2:Y:S04]  /*7ada0*/  LDL.LU R27, [R1+0x4bc] ;  /* 0x0004bc00011b7983 */ /* 0x000ea80000300800 */
        /* <DEDUP_REMOVED lines=23> */
[----:B------:R-:W-:Y:S04]  /*7af20*/  STL.64 [R1+0x3438], R26 ;  /* 0x0034381a01007387 */ /* 0x000fe80000100a00 */
[----:B------:R0:W-:Y:S04]  /*7af30*/  STL.64 [R1+0x3430], R24 ;  /* 0x0034301801007387 */ /* 0x0001e80000100a00 */
[----:B0-----:R-:W4:Y:S04]  /*7af40*/  LDL.LU R24, [R1+0x560] ;  /* 0x0005600001187983 */ /* 0x001f280000300800 */
        /* <DEDUP_REMOVED lines=15> */
[----:B------:R-:W-:Y:S01]  /*7b040*/  HMMA.16816.F32 R4, R16, R10, R4 ;  /* 0x0000000a1004723c */ /* 0x000fe20000001804 */
        /* <DEDUP_REMOVED lines=12> */
[----:B------:R-:W3:Y:S04]  /*7b110*/  LDL.LU R8, [R1+0x3454] ;  /* 0x0034540001087983 */ /* 0x000ee80000300800 */
[----:B------:R-:W3:Y:S02]  /*7b120*/  LDL.LU R9, [R1+0x3450] ;  /* 0x0034500001097983 */ /* 0x000ee40000300800 */
[----:B---3--:R-:W-:-:S15]  /*7b130*/  HMMA.16816.F32 R4, R16, R8, R4 ;  /* 0x000000081004723c */ /* 0x008fde0000001804 */
[----:B------:R-:W-:-:S08]  /*7b140*/  NOP ;  /* 0x0000000000007918 */ /* 0x000fd00000000000 */
[----:B------:R-:W-:Y:S04]  /*7b150*/  STL.64 [R1+0x9e0], R4 ;  /* 0x0009e00401007387 */ /* 0x000fe80000100a00 */
[----:B------:R0:W-:Y:S04]  /*7b160*/  STL.64 [R1+0x9e8], R6 ;  /* 0x0009e80601007387 */ /* 0x0001e80000100a00 */
[----:B0-----:R-:W4:Y:S04]  /*7b170*/  LDL.LU.64 R6, [R1+0x3448] ;  /* 0x0034480001067983 */ /* 0x001f280000300a00 */
[----:B------:R-:W3:Y:S04]  /*7b180*/  LDL.LU.64 R4, [R1+0x3440] ;  /* 0x0034400001047983 */ /* 0x000ee80000300a00 */
[----:B------:R0:W-:Y:S04]  /*7b190*/  STL [R1+0x332c], R8 ;  /* 0x00332c0801007387 */ /* 0x0001e80000100800 */
[----:B0-----:R-:W2:Y:S04]  /*7b1a0*/  LDL.LU R8, [R1+0x2d48] ;  /* 0x002d480001087983 */ /* 0x001ea80000300800 */
[----:B------:R-:W-:Y:S01]  /*7b1b0*/  STL [R1+0x3328], R9 ;  /* 0x0033280901007387 */ /* 0x000fe20000100800 */
[----:B----4-:R-:W-:-:S15]  /*7b1c0*/  HMMA.16816.F32 R24, R16, R6, R24 ;  /* 0x000000061018723c */ /* 0x010fde0000001818 */
        /* <DEDUP_REMOVED lines=12> */
[----:B--2---:R-:W-:-:S02]  /*7b290*/  IMAD R14, R14, 0x100, R8 ;  /* 0x000001000e0e7824 */ /* 0x004fc400078e0208 */
[----:B------:R-:W-:Y:S01]  /*7b2a0*/  IMAD R15, R0, 0x100, R15 ;  /* 0x00000100000f7824 */ /* 0x000fe200078e020f */
[----:B------:R-:W-:Y:S02]  /*7b2b0*/  F2FP.F16.E5M2.UNPACK_B R12, R12 ;  /* 0x0000000cff0c723e */ /* 0x000fe400020004ff */
[----:B------:R-:W-:Y:S02]  /*7b2c0*/  F2FP.F16.E5M2.UNPACK_B R13, R13 ;  /* 0x0000000dff0d723e */ /* 0x000fe400020004ff */
[----:B------:R-:W-:Y:S01]  /*7b2d0*/  F2FP.F16.E5M2.UNPACK_B R14, R14 ;  /* 0x0000000eff0e723e */ /* 0x000fe200020004ff */
[----:B---3--:R-:W-:Y:S01]  /*7b2e0*/  HMMA.16816.F32 R16, R16, R2, R24 ;  /* 0x000000021010723c */ /* 0x008fe20000001818 */
[----:B------:R-:W2:Y:S01]  /*7b2f0*/  LDL.LU.64 R26, [R1+0x3418] ;  /* 0x00341800011a7983 */ /* 0x000ea20000300a00 */
[----:B------:R-:W-:-:S15]  /*7b300*/  F2FP.F16.E5M2.UNPACK_B R15, R15 ;  /* 0x0000000fff0f723e */ /* 0x000fde00020004ff */
[----:B------:R-:W-:-:S06]  /*7b310*/  NOP ;  /* 0x0000000000007918 */ /* 0x000fcc0000000000 */
        /* <DEDUP_REMOVED lines=19> */
[----:B------:R-:W4:Y:S01]  /*7b450*/  LDL.LU.64 R20, [R1+0x33e8] ;  /* 0x0033e80001147983 */ /* 0x000f220000300a00 */
[----:B------:R-:W-:-:S02]  /*7b460*/  IMAD.MOV.U32 R7, RZ, RZ, R26 ;  /* 0x000000ffff077224 */ /* 0x000fc400078e001a */
[----:B------:R-:W-:Y:S02]  /*7b470*/  IMAD.MOV.U32 R0, RZ, RZ, R27 ;  /* 0x000000ffff007224 */ /* 0x000fe400078e001b */
[----:B----4-:R-:W-:Y:S01]  /*7b480*/  HMMA.16816.F32 R24, R12, R24, R20 ;  /* 0x000000180c18723c */ /* 0x010fe20000001814 */
[----:B------:R-:W2:Y:S04]  /*7b490*/  LDL.LU.64 R22, [R1+0x33e0] ;  /* 0x0033e00001167983 */ /* 0x000ea80000300a00 */
[----:B------:R-:W2:-:S15]  /*7b4a0*/  LDL.LU.64 R20, [R1+0x33d8] ;  /* 0x0033d80001147983 */ /* 0x000e9e0000300a00 */
[----:B------:R-:W-:-:S03]  /*7b4b0*/  NOP ;  /* 0x0000000000007918 */ /* 0x000fc60000000000 */
        /* <DEDUP_REMOVED lines=39> */
[----:B0-----:R-:W4:Y:S04]  /*7b730*/  LDL.64 R26, [R1+0x18] ;  /* 0x00001800011a7983 */ /* 0x001f280000100a00 */
[----:B------:R-:W-:Y:S04]  /*7b740*/  STL.64 [R1+0x8e0], R16 ;  /* 0x0008e01001007387 */ /* 0x000fe80000100a00 */
[----:B------:R-:W-:Y:S04]  /*7b750*/  STL.64 [R1+0x8e8], R18 ;  /* 0x0008e81201007387 */ /* 0x000fe80000100a00 */
[----:B------:R0:W-:Y:S02]  /*7b760*/  STL.64 [R1+0x3288], R24 ;  /* 0x0032881801007387 */ /* 0x0001e40000100a00 */
[----:B0-----:R-:W-:-:S02]  /*7b770*/  IMAD.MOV.U32 R24, RZ, RZ, R7 ;  /* 0x000000ffff187224 */ /* 0x001fc400078e0007 */
[----:B------:R-:W2:Y:S04]  /*7b780*/  LDL.LU R7, [R1+0x2d68] ;  /* 0x002d680001077983 */ /* 0x000ea80000300800 */
[----:B--2---:R-:W-:Y:S04]  /*7b790*/  STL.64 [R1+0x3320], R6 ;  /* 0x0033200601007387 */ /* 0x004fe80000100a00 */
        /* <DEDUP_REMOVED lines=59> */
[----:B------:R-:W4:Y:S04]  /*7bb50*/  LDL.LU.64 R4, [R1+0x3340] ;  /* 0x0033400001047983 */ /* 0x000f280000300a00 */
[----:B------:R-:W-:Y:S04]  /*7bb60*/  STL.64 [R1+0x3270], R22 ;  /* 0x0032701601007387 */ /* 0x000fe80000100a00 */
[----:B------:R0:W-:Y:S01]  /*7bb70*/  STL.64 [R1+0x3268], R20 ;  /* 0x0032681401007387 */ /* 0x0001e20000100a00 */
[----:B---3--:R-:W-:-:S02]  /*7bb80*/  IMAD R16, R16, 0x100, R8 ;  /* 0x0000010010107824 */ /* 0x008fc400078e0208 */
[----:B------:R-:W-:Y:S01]  /*7bb90*/  IMAD R17, R17, 0x100, R9 ;  /* 0x0000010011117824 */ /* 0x000fe200078e0209 */
[----:B0-----:R-:W3:Y:S04]  /*7bba0*/  LDL.LU R20, [R1+0x3a0] ;  /* 0x0003a00001147983 */ /* 0x001ee80000300800 */
[----:B------:R-:W3:Y:S04]  /*7bbb0*/  LDL.LU R21, [R1+0x3a4] ;  /* 0x0003a40001157983 */ /* 0x000ee80000300800 */
[----:B------:R-:W3:Y:S04]  /*7bbc0*/  LDL.LU R22, [R1+0x3a8] ;  /* 0x0003a80001167983 */ /* 0x000ee80000300800 */
[----:B------:R-:W3:Y:S01]  /*7bbd0*/  LDL.LU R23, [R1+0x3ac] ;  /* 0x0003ac0001177983 */ /* 0x000ee20000300800 */
        /* <DEDUP_REMOVED lines=13> */
[----:B------:R-:W3:Y:S04]  /*7bcb0*/  LDL.LU.64 R4, [R1+0x3318] ;  /* 0x0033180001047983 */ /* 0x000ee80000300a00 */
[----:B------:R-:W-:Y:S04]  /*7bcc0*/  STL [R1+0x3234], R8 ;  /* 0x0032340801007387 */ /* 0x000fe80000100800 */
[----:B------:R0:W-:Y:S04]  /*7bcd0*/  STL [R1+0x3230], R9 ;  /* 0x0032300901007387 */ /* 0x0001e80000100800 */
[----:B0-----:R-:W3:Y:S01]  /*7bce0*/  LDL.64 R8, [R1+0x28] ;  /* 0x0000280001087983 */ /* 0x001ee20000100a00 */
[----:B----4-:R-:W-:-:S03]  /*7bcf0*/  IMAD R18, R18, 0x100, R7 ;  /* 0x0000010012127824 */ /* 0x010fc600078e0207 */
[----:B------:R-:W2:Y:S02]  /*7bd00*/  LDL.LU R7, [R1+0x3310] ;  /* 0x0033100001077983 */ /* 0x000ea40000300800 */
        /* <DEDUP_REMOVED lines=20> */
[----:B------:R-:W3:-:S15]  /*7be50*/  LDL.LU.64 R24, [R1+0x32e0] ;  /* 0x0032e00001187983 */ /* 0x000ede0000300a00 */
[----:B------:R-:W-:-:S01]  /*7be60*/  NOP ;  /* 0x0000000000007918 */ /* 0x000fc20000000000 */
[----:B------:R0:W-:Y:S04]  /*7be70*/  STL.64 [R1+0x410], R12 ;  /* 0x0004100c01007387 */ /* 0x0001e80000100a00 */
[----:B------:R1:W-:Y:S04]  /*7be80*/  STL.64 [R1+0x418], R14 ;  /* 0x0004180e01007387 */ /* 0x0003e80000100a00 */
[----:B0-----:R-:W4:Y:S04]  /*7be90*/  LDL.LU R12, [R1+0x3c0] ;  /* 0x0003c000010c7983 */ /* 0x001f280000300800 */
[----:B------:R-:W4:Y:S04]  /*7bea0*/  LDL.LU R13, [R1+0x3c4] ;  /* 0x0003c400010d7983 */ /* 0x000f280000300800 */
[----:B-1----:R-:W4:Y:S04]  /*7beb0*/  LDL.LU R14, [R1+0x3c8] ;  /* 0x0003c800010e7983 */ /* 0x002f280000300800 */
[----:B------:R-:W4:Y:S01]  /*7bec0*/  LDL.LU R15, [R1+0x3cc] ;  /* 0x0003cc00010f7983 */ /* 0x000f220000300800 */
[----:B------:R-:W-:Y:S01]  /*7bed0*/  IMAD R19, R0, 0x100, R19 ;  /* 0x0000010000137824 */ /* 0x000fe200078e0213 */
[----:B------:R-:W-:-:S02]  /*7bee0*/  F2FP.F16.E5M2.UNPACK_B R16, R16 ;  /* 0x00000010ff10723e */ /* 0x000fc400020004ff */
[----:B------:R-:W-:Y:S02]  /*7bef0*/  F2FP.F16.E5M2.UNPACK_B R17, R17 ;  /* 0x00000011ff11723e */ /* 0x000fe400020004ff */
[----:B------:R-:W-:Y:S02]  /*7bf00*/  F2FP.F16.E5M2.UNPACK_B R18, R18 ;  /* 0x00000012ff12723e */ /* 0x000fe400020004ff */
[----:B------:R-:W-:Y:S01]  /*7bf10*/  F2FP.F16.E5M2.UNPACK_B R19, R19 ;  /* 0x00000013ff13723e */ /* 0x000fe200020004ff */
[----:B------:R-:W-:-:S05]  /*7bf20*/  IMAD.MOV.U32 R0, RZ, RZ, R9 ;  /* 0x000000ffff007224 */ /* 0x000fca00078e0009 */
[----:B------:R-:W-:Y:S01]  /*7bf30*/  STL [R1+0x3218], R0 ;  /* 0x0032180001007387 */ /* 0x000fe20000100800 */
[----:B----4-:R-:W-:-:S15]  /*7bf40*/  HMMA.16816.F32 R12, R16, R8, R12 ;  /* 0x00000008100c723c */ /* 0x010fde000000180c */
[----:B------:R-:W-:-:S08]  /*7bf50*/  NOP ;  /* 0x0000000000007918 */ /* 0x000fd00000000000 */
[----:B------:R-:W-:Y:S04]  /*7bf60*/  STL.64 [R1+0x430], R12 ;  /* 0x0004300c01007387 */ /* 0x000fe80000100a00 */
[----:B------:R3:W-:Y:S02]  /*7bf70*/  STL.64 [R1+0x438], R14 ;  /* 0x0004380e01007387 */ /* 0x0007e40000100a00 */
        /* <DEDUP_REMOVED lines=18> */
[----:B---3--:R0:W-:Y:S04]  /*7c0a0*/  STL.64 [R1+0x32a0], R22 ;  /* 0x0032a01601007387 */ /* 0x0081e80000100a00 */
[----:B--2---:R1:W-:Y:S04]  /*7c0b0*/  STL.64 [R1+0x3298], R20 ;  /* 0x0032981401007387 */ /* 0x0043e80000100a00 */
[----:B------:R-:W2:Y:S04]  /*7c0c0*/  LDL.LU R24, [R1+0x360] ;  /* 0x0003600001187983 */ /* 0x000ea80000300800 */
[----:B------:R-:W2:Y:S04]  /*7c0d0*/  LDL.LU R25, [R1+0x364] ;  /* 0x0003640001197983 */ /* 0x000ea80000300800 */
[----:B------:R-:W3:Y:S04]  /*7c0e0*/  LDL.LU R26, [R1+0x368] ;  /* 0x00036800011a7983 */ /* 0x000ee80000300800 */
[----:B------:R-:W3:Y:S04]  /*7c0f0*/  LDL.LU R27, [R1+0x36c] ;  /* 0x00036c00011b7983 */ /* 0x000ee80000300800 */
[----:B---3--:R-:W-:Y:S04]  /*7c100*/  STL.64 [R1+0x32b0], R26 ;  /* 0x0032b01a01007387 */ /* 0x008fe80000100a00 */
[----:B--2---:R-:W-:Y:S04]  /*7c110*/  STL.64 [R1+0x32a8], R24 ;  /* 0x0032a81801007387 */ /* 0x004fe80000100a00 */
[----:B0-----:R-:W2:Y:S04]  /*7c120*/  LDL R22, [R1] ;  /* 0x0000000001167983 */ /* 0x001ea80000100800 */
[----:B------:R-:W2:Y:S04]  /*7c130*/  LDL R23, [R1+0x4] ;  /* 0x0000040001177983 */ /* 0x000ea80000100800 */
[----:B--2---:R0:W-:Y:S04]  /*7c140*/  STL.64 [R1+0x32b8], R22 ;  /* 0x0032b81601007387 */ /* 0x0041e80000100a00 */
[----:B-1----:R-:W2:Y:S04]  /*7c150*/  LDL.LU R20, [R1+0x380] ;  /* 0x0003800001147983 */ /* 0x002ea80000300800 */
[----:B------:R-:W2:Y:S04]  /*7c160*/  LDL.LU R21, [R1+0x384] ;  /* 0x0003840001157983 */ /* 0x000ea80000300800 */
[----:B0-----:R-:W3:Y:S04]  /*7c170*/  LDL.LU R22, [R1+0x388] ;  /* 0x0003880001167983 */ /* 0x001ee80000300800 */
[----:B------:R-:W3:Y:S04]  /*7c180*/  LDL.LU R23, [R1+0x38c] ;  /* 0x00038c0001177983 */ /* 0x000ee80000300800 */
[----:B---3--:R0:W-:Y:S04]  /*7c190*/  STL.64 [R1+0x32c8], R22 ;  /* 0x0032c81601007387 */ /* 0x0081e80000100a00 */
[----:B0-----:R-:W3:Y:S04]  /*7c1a0*/  LDL R22, [R1+0x10] ;  /* 0x0000100001167983 */ /* 0x001ee80000100800 */
[----:B------:R-:W3:Y:S04]  /*7c1b0*/  LDL R23, [R1+0x14] ;  /* 0x0000140001177983 */ /* 0x000ee80000100800 */
[----:B--2---:R-:W-:Y:S04]  /*7c1c0*/  STL.64 [R1+0x32c0], R20 ;  /* 0x0032c01401007387 */ /* 0x004fe80000100a00 */
[----:B------:R-:W2:Y:S04]  /*7c1d0*/  LDL.64 R14, [R1+0x8] ;  /* 0x00000800010e7983 */ /* 0x000ea80000100a00 */
        /* <DEDUP_REMOVED lines=11> */
[----:B------:R-:W2:Y:S04]  /*7c290*/  LDL.LU R12, [R1+0x2d74] ;  /* 0x002d7400010c7983 */ /* 0x000ea80000300800 */
[----:B------:R-:W4:Y:S04]  /*7c2a0*/  LDL.LU R9, [R1+0x2d80] ;  /* 0x002d800001097983 */ /* 0x000f280000300800 */
[----:B------:R-:W-:Y:S04]  /*7c2b0*/  STL.64 [R1+0x3250], R10 ;  /* 0x0032500a01007387 */ /* 0x000fe80000100a00 */
[----:B----4-:R0:W-:Y:S04]  /*7c2c0*/  STL.64 [R1+0x3248], R8 ;  /* 0x0032480801007387 */ /* 0x0101e80000100a00 */
[----:B0-----:R-:W4:Y:S04]  /*7c2d0*/  LDL.LU R8, [R1+0x320] ;  /* 0x0003200001087983 */ /* 0x001f280000300800 */
[----:B------:R-:W4:Y:S04]  /*7c2e0*/  LDL.LU R9, [R1+0x324] ;  /* 0x0003240001097983 */ /* 0x000f280000300800 */
[----:B------:R-:W2:Y:S04]  /*7c2f0*/  LDL.LU R10, [R1+0x328] ;  /* 0x00032800010a7983 */ /* 0x000ea80000300800 */
[----:B------:R-:W2:Y:S01]  /*7c300*/  LDL.LU R11, [R1+0x32c] ;  /* 0x00032c00010b7983 */ /* 0x000ea20000300800 */
[C---:B---3--:R-:W-:Y:S03]  /*7c310*/  HMMA.16816.F32 R20, R16.reuse, R22, R24 ;  /* 0x000000161014723c */ /* 0x048fe60000001818 */
[----:B--2---:R-:W-:Y:S04]  /*7c320*/  STL.64 [R1+0x3260], R10 ;  /* 0x0032600a01007387 */ /* 0x004fe80000100a00 */
[----:B----4-:R0:W-:Y:S04]  /*7c330*/  STL.64 [R1+0x3258], R8 ;  /* 0x0032580801007387 */ /* 0x0101e80000100a00 */
[----:B0-----:R-:W2:Y:S04]  /*7c340*/  LDL.LU R8, [R1+0x330] ;  /* 0x0003300001087983 */ /* 0x001ea80000300800 */
[----:B------:R-:W2:Y:S04]  /*7c350*/  LDL.LU R9, [R1+0x334] ;  /* 0x0003340001097983 */ /* 0x000ea80000300800 */
[----:B------:R-:W2:Y:S04]  /*7c360*/  LDL.LU R10, [R1+0x338] ;  /* 0x00033800010a7983 */ /* 0x000ea80000300800 */
[----:B------:R-:W2:Y:S04]  /*7c370*/  LDL.LU R11, [R1+0x33c] ;  /* 0x00033c00010b7983 */ /* 0x000ea80000300800 */
        /* <DEDUP_REMOVED lines=12> */
[----:B------:R-:W4:Y:S04]  /*7c440*/  LDL.LU.64 R26, [R1+0x32d8] ;  /* 0x0032d800011a7983 */ /* 0x000f280000300a00 */
        /* <DEDUP_REMOVED lines=9> */
[----:B0-----:R-:W4:Y:S01]  /*7c4e0*/  LDL.LU.64 R22, [R1+0x32b8] ;  /* 0x0032b80001167983 */ /* 0x001f220000300a00 */
[----:B------:R-:W-:-:S03]  /*7c4f0*/  IMAD.MOV.U32 R0, RZ, RZ, R15 ;  /* 0x000000ffff007224 */ /* 0x000fc600078e000f */
[----:B------:R-:W3:Y:S04]  /*7c500*/  LDL.LU R14, [R1+0x2d84] ;  /* 0x002d8400010e7983 */ /* 0x000ee80000300800 */
[----:B------:R-:W3:Y:S01]  /*7c510*/  LDL.LU R15, [R1+0x2d8c] ;  /* 0x002d8c00010f7983 */ /* 0x000ee20000300800 */
[----:B----4-:R-:W-:Y:S03]  /*7c520*/  HMMA.16816.F32 R20, R16, R22, R24 ;  /* 0x000000161014723c */ /* 0x010fe60000001818 */
[----:B------:R-:W4:Y:S04]  /*7c530*/  LDL.LU.64 R26, [R1+0x32b0] ;  /* 0x0032b000011a7983 */ /* 0x000f280000300a00 */
[----:B------:R-:W4:-:S15]  /*7c540*/  LDL.LU.64 R24, [R1+0x32a8] ;  /* 0x0032a80001187983 */ /* 0x000f1e0000300a00 */
[----:B------:R-:W-:-:S01]  /*7c550*/  NOP ;  /* 0x0000000000007918 */ /* 0x000fc20000000000 */
[----:B------:R-:W-:Y:S04]  /*7c560*/  STL.64 [R1+0x480], R20 ;  /* 0x0004801401007387 */ /* 0x000fe80000100a00 */
[----:B------:R0:W-:Y:S04]  /*7c570*/  STL.64 [R1+0x488], R22 ;  /* 0x0004881601007387 */ /* 0x0001e80000100a00 */
[----:B0-----:R-:W2:Y:S04]  /*7c580*/  LDL.LU.64 R22, [R1+0x32a0] ;  /* 0x0032a00001167983 */ /* 0x001ea80000300a00 */
        /* <DEDUP_REMOVED lines=46> */
[----:B--2---:R-:W-:Y:S01]  /*7c870*/  HMMA.16816.F32 R4, R16, R10, R4 ;  /* 0x0000000a1004723c */ /* 0x004fe20000001804 */
[----:B----4-:R-:W-:-:S02]  /*7c880*/  IMAD R12, R12, 0x100, R8 ;  /* 0x000001000c0c7824 */ /* 0x010fc400078e0208 */
[----:B------:R-:W-:-:S15]  /*7c890*/  IMAD R13, R13, 0x100, R9 ;  /* 0x000001000d0d7824 */ /* 0x000fde00078e0209 */
[----:B------:R-:W-:-:S05]  /*7c8a0*/  NOP ;  /* 0x0000000000007918 */ /* 0x000fca0000000000 */
        /* <DEDUP_REMOVED lines=22> */
[----:B---3--:R-:W-:Y:S06]  /*7ca10*/  HMMA.16816.F32 R8, R16, R4, R20 ;  /* 0x000000041008723c */ /* 0x008fec0000001814 */
[----:B------:R-:W-:Y:S04]  /*7ca20*/  STL [R1+0x3128], R5 ;  /* 0x0031280501007387 */ /* 0x000fe80000100800 */
[----:B------:R-:W-:-:S13]  /*7ca30*/  STL.64 [R1+0x31a0], R6 ;  /* 0x0031a00601007387 */ /* 0x000fda0000100a00 */
[----:B------:R-:W-:Y:S04]  /*7ca40*/  STL.64 [R1+0x520], R8 ;  /* 0x0005200801007387 */ /* 0x000fe80000100a00 */
[----:B------:R-:W-:Y:S04]  /*7ca50*/  STL.64 [R1+0x528], R10 ;  /* 0x0005280a01007387 */ /* 0x000fe80000100a00 */
[----:B------:R0:W-:Y:S04]  /*7ca60*/  STL [R1+0x3198], R4 ;  /* 0x0031980401007387 */ /* 0x0001e80000100800 */
[----:B------:R-:W2:Y:S01]  /*7ca70*/  LDL.LU R20, [R1+0x260] ;  /* 0x0002600001147983 */ /* 0x000ea20000300800 */
[----:B0-----:R-:W-:-:S15]  /*7ca80*/  HMMA.16816.F32 R4, R16, R2, R24 ;  /* 0x000000021004723c */ /* 0x001fde0000001818 */
[----:B------:R-:W-:-:S08]  /*7ca90*/  NOP ;  /* 0x0000000000007918 */ /* 0x000fd00000000000 */
[----:B------:R0:W-:Y:S04]  /*7caa0*/  STL.64 [R1+0x510], R4 ;  /* 0x0005100401007387 */ /* 0x0001e80000100a00 */
[----:B------:R1:W-:Y:S04]  /*7cab0*/  STL.64 [R1+0x518], R6 ;  /* 0x0005180601007387 */ /* 0x0003e80000100a00 */
        /* <DEDUP_REMOVED lines=8> */
[----:B----4-:R-:W-:Y:S04]  /*7cb40*/  STL.64 [R1+0x31a8], R24 ;  /* 0x0031a81801007387 */ /* 0x010fe80000100a00 */
[----:B0-----:R-:W4:Y:S04]  /*7cb50*/  LDL.LU R4, [R1+0x290] ;  /* 0x0002900001047983 */ /* 0x001f280000300800 */
[----:B------:R-:W4:Y:S04]  /*7cb60*/  LDL.LU R5, [R1+0x294] ;  /* 0x0002940001057983 */ /* 0x000f280000300800 */
[----:B-1----:R-:W3:Y:S04]  /*7cb70*/  LDL.LU R6, [R1+0x298] ;  /* 0x0002980001067983 */ /* 0x002ee80000300800 */
[----:B------:R-:W3:Y:S04]  /*7cb80*/  LDL.LU R7, [R1+0x29c] ;  /* 0x00029c0001077983 */ /* 0x000ee80000300800 */
[----:B---3--:R-:W-:Y:S04]  /*7cb90*/  STL.64 [R1+0x31c0], R6 ;  /* 0x0031c00601007387 */ /* 0x008fe80000100a00 */
[----:B----4-:R0:W-:Y:S04]  /*7cba0*/  STL.64 [R1+0x31b8], R4 ;  /* 0x0031b80401007387 */ /* 0x0101e80000100a00 */
[----:B--2---:R-:W2:Y:S01]  /*7cbb0*/  LDL R26, [R1+0x8] ;  /* 0x00000800011a7983 */ /* 0x004ea20000100800 */
[----:B------:R-:W-:-:S03]  /*7cbc0*/  IMAD.MOV.U32 R27, RZ, RZ, R0 ;  /* 0x000000ffff1b7224 */ /* 0x000fc600078e0000 */
[----:B------:R-:W3:Y:S04]  /*7cbd0*/  LDL.LU R0, [R1+0x321c] ;  /* 0x00321c0001007983 */ /* 0x000ee80000300800 */
[----:B--2---:R1:W-:Y:S04]  /*7cbe0*/  STL.64 [R1+0x31c8], R26 ;  /* 0x0031c81a01007387 */ /* 0x0043e80000100a00 */
[----:B0-----:R-:W2:Y:S04]  /*7cbf0*/  LDL.LU R4, [R1+0x2a0] ;  /* 0x0002a00001047983 */ /* 0x001ea80000300800 */
[----:B------:R-:W2:Y:S04]  /*7cc00*/  LDL.LU R5, [R1+0x2a4] ;  /* 0x0002a40001057983 */ /* 0x000ea80000300800 */
[----:B------:R-:W4:Y:S04]  /*7cc10*/  LDL.LU R6, [R1+0x2a8] ;  /* 0x0002a80001067983 */ /* 0x000f280000300800 */
[----:B------:R-:W4:Y:S04]  /*7cc20*/  LDL.LU R7, [R1+0x2ac] ;  /* 0x0002ac0001077983 */ /* 0x000f280000300800 */
[----:B----4-:R-:W-:Y:S04]  /*7cc30*/  STL.64 [R1+0x31d8], R6 ;  /* 0x0031d80601007387 */ /* 0x010fe80000100a00 */
[----:B--2---:R0:W-:Y:S04]  /*7cc40*/  STL.64 [R1+0x31d0], R4 ;  /* 0x0031d00401007387 */ /* 0x0041e80000100a00 */
[----:B------:R-:W2:Y:S04]  /*7cc50*/  LDL R24, [R1+0x10] ;  /* 0x0000100001187983 */ /* 0x000ea80000100800 */
[----:B------:R-:W2:Y:S04]  /*7cc60*/  LDL R25, [R1+0x14] ;  /* 0x0000140001197983 */ /* 0x000ea80000100800 */
[----:B-1----:R-:W4:Y:S01]  /*7cc70*/  LDL R26, [R1+0x18] ;  /* 0x00001800011a7983 */ /* 0x002f220000100800 */
[----:B---3--:R-:W-:-:S03]  /*7cc80*/  IMAD.MOV.U32 R27, RZ, RZ, R0 ;  /* 0x000000ffff1b7224 */ /* 0x008fc600078e0000 */
[----:B------:R-:W3:Y:S04]  /*7cc90*/  LDL.LU R0, [R1+0x3218] ;  /* 0x0032180001007983 */ /* 0x000ee80000300800 */
[----:B--2---:R1:W-:Y:S04]  /*7cca0*/  STL.64 [R1+0x31e0], R24 ;  /* 0x0031e01801007387 */ /* 0x0043e80000100a00 */
[----:B----4-:R-:W-:Y:S04]  /*7ccb0*/  STL.64 [R1+0x31f8], R26 ;  /* 0x0031f81a01007387 */ /* 0x010fe80000100a00 */
[----:B0-----:R-:W2:Y:S04]  /*7ccc0*/  LDL.LU R4, [R1+0x2b0] ;  /* 0x0002b00001047983 */ /* 0x001ea80000300800 */
[----:B------:R-:W2:Y:S04]  /*7ccd0*/  LDL.LU R5, [R1+0x2b4] ;  /* 0x0002b40001057983 */ /* 0x000ea80000300800 */
[----:B------:R-:W4:Y:S04]  /*7cce0*/  LDL.LU R6, [R1+0x2b8] ;  /* 0x0002b80001067983 */ /* 0x000f280000300800 */
[----:B------:R-:W4:Y:S04]  /*7ccf0*/  LDL.LU R7, [R1+0x2bc] ;  /* 0x0002bc0001077983 */ /* 0x000f280000300800 */
[----:B------:R-:W3:Y:S04]  /*7cd00*/  LDL R16, [R1+0x28] ;  /* 0x0000280001107983 */ /* 0x000ee80000100800 */
[----:B-1----:R-:W2:Y:S04]  /*7cd10*/  LDL R24, [R1+0x20] ;  /* 0x0000200001187983 */ /* 0x002ea80000100800 */
[----:B------:R-:W2:Y:S04]  /*7cd20*/  LDL R25, [R1+0x24] ;  /* 0x0000240001197983 */ /* 0x000ea80000100800 */
[----:B--2---:R0:W-:Y:S04]  /*7cd30*/  STL.64 [R1+0x3210], R24 ;  /* 0x0032101801007387 */ /* 0x0041e80000100a00 */
[----:B0-----:R-:W2:Y:S04]  /*7cd40*/  LDL.LU R24, [R1+0x2e0] ;  /* 0x0002e00001187983 */ /* 0x001ea80000300800 */
[----:B------:R-:W2:Y:S04]  /*7cd50*/  LDL.LU R25, [R1+0x2e4] ;  /* 0x0002e40001197983 */ /* 0x000ea80000300800 */
[----:B------:R-:W2:Y:S04]  /*7cd60*/  LDL.LU R26, [R1+0x2e8] ;  /* 0x0002e800011a7983 */ /* 0x000ea80000300800 */
[----:B------:R-:W2:Y:S04]  /*7cd70*/  LDL.LU R27, [R1+0x2ec] ;  /* 0x0002ec00011b7983 */ /* 0x000ea80000300800 */
[----:B----4-:R-:W-:Y:S04]  /*7cd80*/  STL.64 [R1+0x31f0], R6 ;  /* 0x0031f00601007387 */ /* 0x010fe80000100a00 */
[----:B------:R0:W-:Y:S04]  /*7cd90*/  STL.64 [R1+0x31e8], R4 ;  /* 0x0031e80401007387 */ /* 0x0001e80000100a00 */
[----:B0-----:R-:W4:Y:S04]  /*7cda0*/  LDL.LU R4, [R1+0x2c0] ;  /* 0x0002c00001047983 */ /* 0x001f280000300800 */
[----:B------:R-:W4:Y:S04]  /*7cdb0*/  LDL.LU R5, [R1+0x2c4] ;  /* 0x0002c40001057983 */ /* 0x000f280000300800 */
[----:B------:R-:W2:Y:S04]  /*7cdc0*/  LDL.LU R6, [R1+0x2c8] ;  /* 0x0002c80001067983 */ /* 0x000ea80000300800 */
[----:B------:R-:W2:Y:S01]  /*7cdd0*/  LDL.LU R7, [R1+0x2cc] ;  /* 0x0002cc0001077983 */ /* 0x000ea20000300800 */
[----:B------:R-:W-:-:S02]  /*7cde0*/  IMAD R14, R14, 0x100, R28 ;  /* 0x000001000e0e7824 */ /* 0x000fc400078e021c */
[----:B------:R-:W-:Y:S01]  /*7cdf0*/  IMAD R15, R15, 0x100, R29 ;  /* 0x000001000f0f7824 */ /* 0x000fe200078e021d */
[----:B------:R-:W-:Y:S02]  /*7ce00*/  F2FP.F16.E5M2.UNPACK_B R12, R12 ;  /* 0x0000000cff0c723e */ /* 0x000fe400020004ff */
[----:B------:R-:W-:Y:S01]  /*7ce10*/  F2FP.F16.E5M2.UNPACK_B R13, R13 ;  /* 0x0000000dff0d723e */ /* 0x000fe200020004ff */
[----:B---3--:R-:W-:Y:S01]  /*7ce20*/  IMAD.MOV.U32 R17, RZ, RZ, R0 ;  /* 0x000000ffff117224 */ /* 0x008fe200078e0000 */
[----:B------:R-:W-:Y:S01]  /*7ce30*/  F2FP.F16.E5M2.UNPACK_B R14, R14 ;  /* 0x0000000eff0e723e */ /* 0x000fe200020004ff */
[----:B--2---:R-:W-:Y:S04]  /*7ce40*/  STL.64 [R1+0x3208], R6 ;  /* 0x0032080601007387 */ /* 0x004fe80000100a00 */
[----:B----4-:R0:W-:Y:S04]  /*7ce50*/  STL.64 [R1+0x3200], R4 ;  /* 0x0032000401007387 */ /* 0x0101e80000100a00 */
[----:B0-----:R-:W2:Y:S04]  /*7ce60*/  LDL.LU R4, [R1+0x2d0] ;  /* 0x0002d00001047983 */ /* 0x001ea80000300800 */
[----:B------:R-:W2:Y:S04]  /*7ce70*/  LDL.LU R5, [R1+0x2d4] ;  /* 0x0002d40001057983 */ /* 0x000ea80000300800 */
[----:B------:R-:W2:Y:S04]  /*7ce80*/  LDL.LU R6, [R1+0x2d8] ;  /* 0x0002d80001067983 */ /* 0x000ea80000300800 */
[----:B------:R-:W2:Y:S04]  /*7ce90*/  LDL.LU R7, [R1+0x2dc] ;  /* 0x0002dc0001077983 */ /* 0x000ea80000300800 */
[----:B------:R-:W3:Y:S04]  /*7cea0*/  LDL.64 R28, [R1] ;  /* 0x00000000011c7983 */ /* 0x000ee80000100a00 */
[----:B------:R-:W-:Y:S04]  /*7ceb0*/  STL.64 [R1+0x3178], R22 ;  /* 0x0031781601007387 */ /* 0x000fe80000100a00 */
[----:B------:R0:W-:Y:S04]  /*7cec0*/  STL.64 [R1+0x3170], R20 ;  /* 0x0031701401007387 */ /* 0x0001e80000100a00 */
[----:B0-----:R-:W4:Y:S04]  /*7ced0*/  LDL.LU R20, [R1+0x270] ;  /* 0x0002700001147983 */ /* 0x001f280000300800 */
[----:B------:R-:W4:Y:S04]  /*7cee0*/  LDL.LU R21, [R1+0x274] ;  /* 0x0002740001157983 */ /* 0x000f280000300800 */
[----:B------:R-:W4:Y:S04]  /*7cef0*/  LDL.LU R22, [R1+0x278] ;  /* 0x0002780001167983 */ /* 0x000f280000300800 */
[----:B------:R-:W4:Y:S04]  /*7cf00*/  LDL.LU R23, [R1+0x27c] ;  /* 0x00027c0001177983 */ /* 0x000f280000300800 */
[----:B------:R-:W2:Y:S04]  /*7cf10*/  LDL.LU R8, [R1+0x240] ;  /* 0x0002400001087983 */ /* 0x000ea80000300800 */
[----:B------:R-:W2:Y:S04]  /*7cf20*/  LDL.LU R9, [R1+0x244] ;  /* 0x0002440001097983 */ /* 0x000ea80000300800 */
[----:B------:R-:W3:Y:S04]  /*7cf30*/  LDL.LU R10, [R1+0x248] ;  /* 0x00024800010a7983 */ /* 0x000ee80000300800 */
[----:B------:R-:W3:Y:S01]  /*7cf40*/  LDL.LU R11, [R1+0x24c] ;  /* 0x00024c00010b7983 */ /* 0x000ee20000300800 */
[----:B------:R-:W-:-:S07]  /*7cf50*/  F2FP.F16.E5M2.UNPACK_B R15, R15 ;  /* 0x0000000fff0f723e */ /* 0x000fce00020004ff */
[C---:B------:R-:W-:Y:S01]  /*7cf60*/  HMMA.16816.F32 R24, R12.reuse, R16, R24 ;  /* 0x000000100c18723c */ /* 0x040fe20000001818 */
        /* <DEDUP_REMOVED lines=8> */
[----:B------:R0:W-:Y:S04]  /*7cff0*/  STL.64 [R1+0x530], R24 ;  /* 0x0005301801007387 */ /* 0x0001e80000100a00 */
[----:B------:R1:W-:Y:S04]  /*7d000*/  STL.64 [R1+0x538], R26 ;  /* 0x0005381a01007387 */ /* 0x0003e80000100a00 */
[----:B0-----:R-:W1:Y:S04]  /*7d010*/  LDL.LU.64 R24, [R1+0x3210] ;  /* 0x0032100001187983 */ /* 0x001e680000300a00 */
[----:B------:R-:W4:Y:S04]  /*7d020*/  LDL.LU R16, [R1+0x2d94] ;  /* 0x002d940001107983 */ /* 0x000f280000300800 */
[----:B------:R-:W4:Y:S01]  /*7d030*/  LDL.LU R17, [R1+0x2d9c] ;  /* 0x002d9c0001117983 */ /* 0x000f220000300800 */
[C---:B-1----:R-:W-:Y:S03]  /*7d040*/  HMMA.16816.F32 R24, R12.reuse, R24, R4 ;  /* 0x000000180c18723c */ /* 0x042fe60000001804 */
[----:B---3--:R-:W-:Y:S04]  /*7d050*/  STL.64 [R1+0x3138], R18 ;  /* 0x0031381201007387 */ /* 0x008fe80000100a00 */
[----:B----4-:R0:W-:Y:S04]  /*7d060*/  STL.64 [R1+0x3130], R16 ;  /* 0x0031301001007387 */ /* 0x0101e80000100a00 */
[----:B0-----:R-:W3:Y:S04]  /*7d070*/  LDL.LU R16, [R1+0x230] ;  /* 0x0002300001107983 */ /* 0x001ee80000300800 */
[----:B------:R-:W3:Y:S04]  /*7d080*/  LDL.LU R17, [R1+0x234] ;  /* 0x0002340001117983 */ /* 0x000ee80000300800 */
[----:B------:R-:W3:Y:S04]  /*7d090*/  LDL.LU R18, [R1+0x238] ;  /* 0x0002380001127983 */ /* 0x000ee80000300800 */
[----:B------:R-:W3:Y:S04]  /*7d0a0*/  LDL.LU R19, [R1+0x23c] ;  /* 0x00023c0001137983 */ /* 0x000ee80000300800 */
[----:B------:R-:W4:Y:S04]  /*7d0b0*/  LDL.LU.64 R6, [R1+0x3208] ;  /* 0x0032080001067983 */ /* 0x000f280000300a00 */
[----:B------:R-:W4:Y:S04]  /*7d0c0*/  LDL.LU.64 R4, [R1+0x3200] ;  /* 0x0032000001047983 */ /* 0x000f280000300a00 */
        /* <DEDUP_REMOVED lines=19> */
[----:B------:R-:W4:Y:S01]  /*7d200*/  LDL.LU.64 R4, [R1+0x31b8] ;  /* 0x0031b80001047983 */ /* 0x000f220000300a00 */
[----:B------:R-:W-:-:S15]  /*7d210*/  IMAD.MOV.U32 R0, RZ, RZ, R29 ;  /* 0x000000ffff007224 */ /* 0x000fde00078e001d */
[----:B------:R-:W-:-:S01]  /*7d220*/  NOP ;  /* 0x0000000000007918 */ /* 0x000fc20000000000 */
[----:B------:R-:W-:Y:S04]  /*7d230*/  STL.64 [R1+0x570], R24 ;  /* 0x0005701801007387 */ /* 0x000fe80000100a00 */
[----:B------:R0:W-:Y:S04]  /*7d240*/  STL.64 [R1+0x578], R26 ;  /* 0x0005781a01007387 */ /* 0x0001e80000100a00 */
[----:B0-----:R-:W2:Y:S04]  /*7d250*/  LDL.LU.64 R26, [R1+0x31b0] ;  /* 0x0031b000011a7983 */ /* 0x001ea80000300a00 */
[----:B------:R-:W2:Y:S01]  /*7d260*/  LDL.LU.64 R24, [R1+0x31a8] ;  /* 0x0031a80001187983 */ /* 0x000ea20000300a00 */
[----:B----4-:R-:W-:-:S15]  /*7d270*/  HMMA.16816.F32 R4, R12, R28, R4 ;  /* 0x0000001c0c04723c */ /* 0x010fde0000001804 */
[----:B------:R-:W-:-:S08]  /*7d280*/  NOP ;  /* 0x0000000000007918 */ /* 0x000fd00000000000 */
[----:B------:R0:W-:Y:S04]  /*7d290*/  STL.64 [R1+0x580], R4 ;  /* 0x0005800401007387 */ /* 0x0001e80000100a00 */
[----:B------:R1:W-:Y:S01]  /*7d2a0*/  STL.64 [R1+0x588], R6 ;  /* 0x0005880601007387 */ /* 0x0003e20000100a00 */
[----:B0-----:R-:W-:-:S03]  /*7d2b0*/  IMAD.MOV.U32 R5, RZ, RZ, R28 ;  /* 0x000000ffff057224 */ /* 0x001fc600078e001c */
[----:B-1----:R-:W4:Y:S04]  /*7d2c0*/  LDL.LU.64 R6, [R1+0x31a0] ;  /* 0x0031a00001067983 */ /* 0x002f280000300a00 */
[----:B------:R-:W4:Y:S04]  /*7d2d0*/  LDL.LU R4, [R1+0x3198] ;  /* 0x0031980001047983 */ /* 0x000f280000300800 */
[----:B------:R-:W2:Y:S02]  /*7d2e0*/  LDL.LU.64 R28, [R1+0x3190] ;  /* 0x00319000011c7983 */ /* 0x000ea40000300a00 */
[----:B--2---:R-:W-:-:S15]  /*7d2f0*/  HMMA.16816.F32 R24, R12, R28, R24 ;  /* 0x0000001c0c18723c */ /* 0x004fde0000001818 */
        /* <DEDUP_REMOVED lines=49> */
[----:B------:R-:W4:Y:S04]  /*7d610*/  LDL.LU.64 R16, [R1+0x3130] ;  /* 0x0031300001107983 */ /* 0x000f280000300a00 */
[----:B------:R0:W-:Y:S04]  /*7d620*/  STL.64 [R1+0x30d8], R10 ;  /* 0x0030d80a01007387 */ /* 0x0001e80000100a00 */
[----:B0-----:R-:W4:Y:S04]  /*7d630*/  LDL.LU R10, [R1+0x2d98] ;  /* 0x002d9800010a7983 */ /* 0x001f280000300800 */
[----:B------:R-:W2:Y:S01]  /*7d640*/  LDL.LU R11, [R1+0x2da0] ;  /* 0x002da000010b7983 */ /* 0x000ea20000300800 */
[----:B---3--:R-:W-:Y:S06]  /*7d650*/  HMMA.16816.F32 R20, R12, R8, R20 ;  /* 0x000000080c14723c */ /* 0x008fec0000001814 */
[----:B------:R-:W-:Y:S04]  /*7d660*/  STL [R1+0x3044], R8 ;  /* 0x0030440801007387 */ /* 0x000fe80000100800 */
[----:B------:R-:W-:-:S13]  /*7d670*/  STL [R1+0x3040], R9 ;  /* 0x0030400901007387 */ /* 0x000fda0000100800 */
[----:B------:R0:W-:Y:S04]  /*7d680*/  STL.64 [R1+0x5f0], R20 ;  /* 0x0005f01401007387 */ /* 0x0001e80000100a00 */
[----:B------:R1:W-:Y:S04]  /*7d690*/  STL.64 [R1+0x5f8], R22 ;  /* 0x0005f81601007387 */ /* 0x0003e80000100a00 */
[----:B0-----:R-:W3:Y:S01]  /*7d6a0*/  LDL.LU R20, [R1+0x180] ;  /* 0x0001800001147983 */ /* 0x001ee20000300800 */
[----:B----4-:R-:W-:Y:S02]  /*7d6b0*/  IMAD R16, R16, 0x100, R10 ;  /* 0x0000010010107824 */ /* 0x010fe400078e020a */
[----:B--2---:R-:W-:-:S02]  /*7d6c0*/  IMAD R17, R17, 0x100, R11 ;  /* 0x0000010011117824 */ /* 0x004fc400078e020b */
[----:B------:R-:W-:-:S15]  /*7d6d0*/  HMMA.16816.F32 R8, R12, R6, R24 ;  /* 0x000000060c08723c */ /* 0x000fde0000001818 */
        /* <DEDUP_REMOVED lines=10> */
[----:B---3--:R0:W-:Y:S02]  /*7d780*/  STL.64 [R1+0x3098], R26 ;  /* 0x0030981a01007387 */ /* 0x0081e40000100a00 */
[----:B0-----:R-:W-:-:S02]  /*7d790*/  IMAD.MOV.U32 R26, RZ, RZ, R5 ;  /* 0x000000ffff1a7224 */ /* 0x001fc400078e0005 */
        /* <DEDUP_REMOVED lines=8> */
[----:B------:R-:W3:Y:S04]  /*7d820*/  LDL.LU.64 R8, [R1+0x20] ;  /* 0x0000200001087983 */ /* 0x000ee80000300a00 */
[----:B---3--:R0:W-:Y:S04]  /*7d830*/  STL.64 [R1+0x30f0], R8 ;  /* 0x0030f00801007387 */ /* 0x0081e80000100a00 */
[----:B0-----:R-:W3:Y:S04]  /*7d840*/  LDL.LU.64 R8, [R1+0x28] ;  /* 0x0000280001087983 */ /* 0x001ee80000300a00 */
[----:B------:R-:W2:Y:S04]  /*7d850*/  LDL.LU.64 R10, [R1+0x18] ;  /* 0x00001800010a7983 */ /* 0x000ea80000300a00 */
        /* <DEDUP_REMOVED lines=14> */
[----:B------:R-:W3:Y:S04]  /*7d940*/  LDL.LU.64 R28, [R1+0x10] ;  /* 0x00001000011c7983 */ /* 0x000ee80000300a00 */
[----:B------:R-:W4:Y:S01]  /*7d950*/  LDL.64 R24, [R1+0x8] ;  /* 0x0000080001187983 */ /* 0x000f220000100a00 */
[----:B------:R-:W-:-:S05]  /*7d960*/  IMAD.MOV.U32 R27, RZ, RZ, R0 ;  /* 0x000000ffff1b7224 */ /* 0x000fca00078e0000 */
        /* <DEDUP_REMOVED lines=37> */
[----:B------:R-:W-:Y:S01]  /*7dbc0*/  STL [R1+0x3048], R5 ;  /* 0x0030480501007387 */ /* 0x000fe20000100800 */
[----:B------:R-:W-:-:S02]  /*7dbd0*/  F2FP.F16.E5M2.UNPACK_B R16, R16 ;  /* 0x00000010ff10723e */ /* 0x000fc400020004ff */
[----:B------:R-:W-:Y:S02]  /*7dbe0*/  F2FP.F16.E5M2.UNPACK_B R17, R17 ;  /* 0x00000011ff11723e */ /* 0x000fe400020004ff */
[----:B------:R-:W-:Y:S02]  /*7dbf0*/  F2FP.F16.E5M2.UNPACK_B R18, R18 ;  /* 0x00000012ff12723e */ /* 0x000fe400020004ff */
[----:B------:R-:W-:Y:S01]  /*7dc00*/  F2FP.F16.E5M2.UNPACK_B R19, R19 ;  /* 0x00000013ff13723e */ /* 0x000fe200020004ff */
[----:B----4-:R-:W-:Y:S01]  /*7dc10*/  HMMA.16816.F32 R12, R12, R2, R8 ;  /* 0x000000020c0c723c */ /* 0x010fe20000001808 */
[----:B------:R-:W4:Y:S04]  /*7dc20*/  LDL.LU.64 R10, [R1+0x3110] ;  /* 0x00311000010a7983 */ /* 0x000f280000300a00 */
[----:B------:R-:W2:-:S15]  /*7dc30*/  LDL.LU.64 R8, [R1+0x3108] ;  /* 0x0031080001087983 */ /* 0x000e9e0000300a00 */
[----:B------:R-:W-:-:S03]  /*7dc40*/  NOP ;  /* 0x0000000000007918 */ /* 0x000fc60000000000 */
[----:B------:R0:W-:Y:S04]  /*7dc50*/  STL.64 [R1+0x610], R12 ;  /* 0x0006100c01007387 */ /* 0x0001e80000100a00 */
[----:B------:R1:W-:Y:S04]  /*7dc60*/  STL.64 [R1+0x618], R14 ;  /* 0x0006180e01007387 */ /* 0x0003e80000100a00 */
[----:B0-----:R-:W3:Y:S04]  /*7dc70*/  LDL.LU R12, [R1+0x1f0] ;  /* 0x0001f000010c7983 */ /* 0x001ee80000300800 */
[----:B------:R-:W3:Y:S04]  /*7dc80*/  LDL.LU R13, [R1+0x1f4] ;  /* 0x0001f400010d7983 */ /* 0x000ee80000300800 */
[----:B-1----:R-:W3:Y:S04]  /*7dc90*/  LDL.LU R14, [R1+0x1f8] ;  /* 0x0001f800010e7983 */ /* 0x002ee80000300800 */
[----:B------:R-:W3:Y:S01]  /*7dca0*/  LDL.LU R15, [R1+0x1fc] ;  /* 0x0001fc00010f7983 */ /* 0x000ee20000300800 */
[----:B--2---:R-:W-:Y:S06]  /*7dcb0*/  HMMA.16816.F32 R24, R16, R8, R24 ;  /* 0x000000081018723c */ /* 0x004fec0000001818 */
[----:B------:R-:W-:-:S02]  /*7dcc0*/  IMAD.MOV.U32 R7, RZ, RZ, R8 ;  /* 0x000000ffff077224 */ /* 0x000fc400078e0008 */
[----:B------:R-:W-:-:S15]  /*7dcd0*/  IMAD.MOV.U32 R6, RZ, RZ, R9 ;  /* 0x000000ffff067224 */ /* 0x000fde00078e0009 */
[----:B------:R-:W-:Y:S04]  /*7dce0*/  STL.64 [R1+0x630], R24 ;  /* 0x0006301801007387 */ /* 0x000fe80000100a00 */
[----:B------:R0:W-:Y:S04]  /*7dcf0*/  STL.64 [R1+0x638], R26 ;  /* 0x0006381a01007387 */ /* 0x0001e80000100a00 */
[----:B0-----:R-:W4:Y:S04]  /*7dd00*/  LDL.LU.64 R26, [R1+0x3100] ;  /* 0x00310000011a7983 */ /* 0x001f280000300a00 */
[----:B------:R-:W4:Y:S04]  /*7dd10*/  LDL.LU.64 R24, [R1+0x30f8] ;  /* 0x0030f80001187983 */ /* 0x000f280000300a00 */
[----:B------:R-:W3:Y:S02]  /*7dd20*/  LDL.LU.64 R8, [R1+0x30f0] ;  /* 0x0030f00001087983 */ /* 0x000ee40000300a00 */
[C---:B---3--:R-:W-:Y:S06]  /*7dd30*/  HMMA.16816.F32 R12, R16.reuse, R8, R12 ;  /* 0x00000008100c723c */ /* 0x048fec000000180c */
[----:B----4-:R-:W-:-:S15]  /*7dd40*/  HMMA.16816.F32 R24, R16, R10, R24 ;  /* 0x0000000a1018723c */ /* 0x010fde0000001818 */
[----:B------:R-:W-:-:S02]  /*7dd50*/  NOP ;  /* 0x0000000000007918 */ /* 0x000fc40000000000 */
[----:B------:R0:W-:Y:S04]  /*7dd60*/  STL.64 [R1+0x640], R12 ;  /* 0x0006400c01007387 */ /* 0x0001e80000100a00 */
[----:B------:R-:W-:Y:S04]  /*7dd70*/  STL.64 [R1+0x648], R14 ;  /* 0x0006480e01007387 */ /* 0x000fe80000100a00 */
[----:B0-----:R-:W2:Y:S04]  /*7dd80*/  LDL.LU R12, [R1+0x2db4] ;  /* 0x002db400010c7983 */ /* 0x001ea80000300800 */
[----:B------:R-:W-:Y:S04]  /*7dd90*/  STL.64 [R1+0x650], R24 ;  /* 0x0006501801007387 */ /* 0x000fe80000100a00 */
[----:B------:R0:W-:Y:S04]  /*7dda0*/  STL.64 [R1+0x658], R26 ;  /* 0x0006581a01007387 */ /* 0x0001e80000100a00 */
[----:B0-----:R-:W3:Y:S04]  /*7ddb0*/  LDL.LU.64 R26, [R1+0x30e8] ;  /* 0x0030e800011a7983 */ /* 0x001ee80000300a00 */
[----:B------:R-:W3:Y:S01]  /*7ddc0*/  LDL.LU.64 R24, [R1+0x30e0] ;  /* 0x0030e00001187983 */ /* 0x000ee20000300a00 */
[----:B------:R-:W-:-:S02]  /*7ddd0*/  IMAD.MOV.U32 R15, RZ, RZ, R10 ;  /* 0x000000ffff0f7224 */ /* 0x000fc400078e000a */
[----:B------:R-:W-:Y:S02]  /*7dde0*/  IMAD.MOV.U32 R14, RZ, RZ, R11 ;  /* 0x000000ffff0e7224 */ /* 0x000fe400078e000b */
[----:B------:R-:W-:Y:S01]  /*7ddf0*/  IMAD.MOV.U32 R13, RZ, RZ, R8 ;  /* 0x000000ffff0d7224 */ /* 0x000fe200078e0008 */
[----:B------:R-:W4:Y:S04]  /*7de00*/  LDL.LU.64 R10, [R1+0x30d8] ;  /* 0x0030d800010a7983 */ /* 0x000f280000300a00 */
[----:B------:R-:W-:Y:S01]  /*7de10*/  STL.64 [R1+0x3058], R14 ;  /* 0x0030580e01007387 */ /* 0x000fe20000100a00 */
[----:B---3--:R-:W-:Y:S03]  /*7de20*/  HMMA.16816.F32 R24, R16, R28, R24 ;  /* 0x0000001c1018723c */ /* 0x008fe60000001818 */
        /* <DEDUP_REMOVED lines=8> */
[----:B------:R-:W4:Y:S01]  /*7deb0*/  LDL.LU.64 R24, [R1+0x30c8] ;  /* 0x0030c80001187983 */ /* 0x000f220000300a00 */
[----:B------:R-:W-:-:S02]  /*7dec0*/  IMAD.MOV.U32 R5, RZ, RZ, R28 ;  /* 0x000000ffff057224 */ /* 0x000fc400078e001c */
[----:B------:R-:W-:Y:S02]  /*7ded0*/  IMAD.MOV.U32 R8, RZ, RZ, R29 ;  /* 0x000000ffff087224 */ /* 0x000fe400078e001d */
[----:B------:R-:W2:Y:S01]  /*7dee0*/  LDL.LU.64 R28, [R1+0x30c0] ;  /* 0x0030c000011c7983 */ /* 0x000ea20000300a00 */
[----:B----4-:R-:W-:-:S15]  /*7def0*/  HMMA.16816.F32 R20, R16, R24, R20 ;  /* 0x000000181014723c */ /* 0x010fde0000001814 */
[----:B------:R-:W-:-:S08]  /*7df00*/  NOP ;  /* 0x0000000000007918 */ /* 0x000fd00000000000 */
[----:B------:R-:W-:Y:S04]  /*7df10*/  STL.64 [R1+0x670], R20 ;  /* 0x0006701401007387 */ /* 0x000fe80000100a00 */
[----:B------:R0:W-:Y:S04]  /*7df20*/  STL.64 [R1+0x678], R22 ;  /* 0x0006781601007387 */ /* 0x0001e80000100a00 */
[----:B0-----:R-:W3:Y:S04]  /*7df30*/  LDL.LU.64 R22, [R1+0x30b8] ;  /* 0x0030b80001167983 */ /* 0x001ee80000300a00 */
[----:B------:R-:W3:Y:S01]  /*7df40*/  LDL.LU.64 R20, [R1+0x30b0] ;  /* 0x0030b00001147983 */ /* 0x000ee20000300a00 */
[----:B------:R-:W-:-:S02]  /*7df50*/  IMAD.MOV.U32 R0, RZ, RZ, R25 ;  /* 0x000000ffff007224 */ /* 0x000fc400078e0019 */
[----:B---3--:R-:W-:Y:S01]  /*7df60*/  HMMA.16816.F32 R24, R16, R26, R20 ;  /* 0x0000001a1018723c */ /* 0x008fe20000001814 */
[----:B------:R-:W3:Y:S04]  /*7df70*/  LDL.LU.64 R22, [R1+0x30a8] ;  /* 0x0030a80001167983 */ /* 0x000ee80000300a00 */
[----:B------:R-:W3:-:S15]  /*7df80*/  LDL.LU.64 R20, [R1+0x30a0] ;  /* 0x0030a00001147983 */ /* 0x000ede0000300a00 */
[----:B------:R-:W-:-:S03]  /*7df90*/  NOP ;  /* 0x0000000000007918 */ /* 0x000fc60000000000 */
        /* <DEDUP_REMOVED lines=42> */
[----:B0-----:R-:W3:Y:S04]  /*7e240*/  LDL.LU R27, [R1+0x2db8] ;  /* 0x002db800011b7983 */ /* 0x001ee80000300800 */
[----:B----4-:R-:W-:Y:S04]  /*7e250*/  STL.64 [R1+0x2f90], R24 ;  /* 0x002f901801007387 */ /* 0x010fe80000100a00 */
[----:B------:R-:W-:Y:S04]  /*7e260*/  STL.64 [R1+0x2f78], R22 ;  /* 0x002f781601007387 */ /* 0x000fe80000100a00 */
        /* <DEDUP_REMOVED lines=10> */
[----:B------:R-:W2:Y:S01]  /*7e310*/  LDL.LU R23, [R1+0x15c] ;  /* 0x00015c0001177983 */ /* 0x000ea20000300800 */
[----:B---3--:R-:W-:-:S02]  /*7e320*/  IMAD R12, R12, 0x100, R27 ;  /* 0x000001000c0c7824 */ /* 0x008fc400078e021b */
[----:B------:R-:W-:Y:S02]  /*7e330*/  IMAD.MOV.U32 R26, RZ, RZ, R5 ;  /* 0x000000ffff1a7224 */ /* 0x000fe400078e0005 */
[----:B------:R-:W-:Y:S02]  /*7e340*/  IMAD.MOV.U32 R27, RZ, RZ, R8 ;  /* 0x000000ffff1b7224 */ /* 0x000fe400078e0008 */
[----:B------:R-:W-:Y:S02]  /*7e350*/  IMAD.MOV.U32 R24, RZ, RZ, R15 ;  /* 0x000000ffff187224 */ /* 0x000fe400078e000f */
[----:B------:R-:W-:Y:S01]  /*7e360*/  IMAD.MOV.U32 R25, RZ, RZ, R14 ;  /* 0x000000ffff197224 */ /* 0x000fe200078e000e */
[----:B--2---:R-:W-:-:S15]  /*7e370*/  HMMA.16816.F32 R20, R16, R10, R20 ;  /* 0x0000000a1014723c */ /* 0x004fde0000001814 */
[----:B------:R-:W-:-:S08]  /*7e380*/  NOP ;  /* 0x0000000000007918 */ /* 0x000fd00000000000 */
[----:B------:R0:W-:Y:S04]  /*7e390*/  STL.64 [R1+0x7c0], R20 ;  /* 0x0007c01401007387 */ /* 0x0001e80000100a00 */
[----:B------:R1:W-:Y:S04]  /*7e3a0*/  STL.64 [R1+0x7c8], R22 ;  /* 0x0007c81601007387 */ /* 0x0003e80000100a00 */
[----:B------:R-:W2:Y:S04]  /*7e3b0*/  LDL.LU R5, [R1+0x3048] ;  /* 0x0030480001057983 */ /* 0x000ea80000300800 */
[----:B------:R-:W3:Y:S04]  /*7e3c0*/  LDL.LU R8, [R1+0x3044] ;  /* 0x0030440001087983 */ /* 0x000ee80000300800 */
[----:B------:R4:W-:Y:S04]  /*7e3d0*/  STL.64 [R1+0x2fb0], R26 ;  /* 0x002fb01a01007387 */ /* 0x0009e80000100a00 */
[----:B------:R4:W-:Y:S04]  /*7e3e0*/  STL.64 [R1+0x2fc8], R24 ;  /* 0x002fc81801007387 */ /* 0x0009e80000100a00 */
[----:B0-----:R-:W2:Y:S04]  /*7e3f0*/  LDL.LU R20, [R1+0xf0] ;  /* 0x0000f00001147983 */ /* 0x001ea80000300800 */
[----:B------:R-:W2:Y:S04]  /*7e400*/  LDL.LU R21, [R1+0xf4] ;  /* 0x0000f40001157983 */ /* 0x000ea80000300800 */
[----:B-1----:R-:W3:Y:S04]  /*7e410*/  LDL.LU R22, [R1+0xf8] ;  /* 0x0000f80001167983 */ /* 0x002ee80000300800 */
[----:B------:R-:W3:Y:S01]  /*7e420*/  LDL.LU R23, [R1+0xfc] ;  /* 0x0000fc0001177983 */ /* 0x000ee20000300800 */
[----:B----4-:R-:W-:-:S02]  /*7e430*/  IMAD.MOV.U32 R26, RZ, RZ, R13 ;  /* 0x000000ffff1a7224 */ /* 0x010fc400078e000d */
[----:B------:R-:W-:Y:S02]  /*7e440*/  IMAD.MOV.U32 R27, RZ, RZ, R9 ;  /* 0x000000ffff1b7224 */ /* 0x000fe400078e0009 */
[----:B------:R-:W-:Y:S02]  /*7e450*/  IMAD.MOV.U32 R24, RZ, RZ, R7 ;  /* 0x000000ffff187224 */ /* 0x000fe400078e0007 */
[----:B------:R-:W-:Y:S01]  /*7e460*/  IMAD.MOV.U32 R25, RZ, RZ, R6 ;  /* 0x000000ffff197224 */ /* 0x000fe200078e0006 */
[----:B------:R-:W-:Y:S04]  /*7e470*/  STL.64 [R1+0x2fe0], R26 ;  /* 0x002fe01a01007387 */ /* 0x000fe80000100a00 */
[----:B---3--:R-:W-:Y:S04]  /*7e480*/  STL.64 [R1+0x2fc0], R22 ;  /* 0x002fc01601007387 */ /* 0x008fe80000100a00 */
[----:B--2---:R0:W-:Y:S04]  /*7e490*/  STL.64 [R1+0x2fb8], R20 ;  /* 0x002fb81401007387 */ /* 0x0041e80000100a00 */
[----:B0-----:R-:W2:Y:S04]  /*7e4a0*/  LDL.LU R20, [R1+0x100] ;  /* 0x0001000001147983 */ /* 0x001ea80000300800 */
[----:B------:R-:W2:Y:S04]  /*7e4b0*/  LDL.LU R21, [R1+0x104] ;  /* 0x0001040001157983 */ /* 0x000ea80000300800 */
[----:B------:R-:W3:Y:S04]  /*7e4c0*/  LDL.LU R22, [R1+0x108] ;  /* 0x0001080001167983 */ /* 0x000ee80000300800 */
[----:B------:R-:W3:Y:S04]  /*7e4d0*/  LDL.LU R23, [R1+0x10c] ;  /* 0x00010c0001177983 */ /* 0x000ee80000300800 */
[----:B------:R0:W-:Y:S04]  /*7e4e0*/  STL.64 [R1+0x2ff8], R24 ;  /* 0x002ff81801007387 */ /* 0x0001e80000100a00 */
[----:B0-----:R-:W4:Y:S04]  /*7e4f0*/  LDL.LU R24, [R1+0x130] ;  /* 0x0001300001187983 */ /* 0x001f280000300800 */
[----:B------:R-:W4:Y:S04]  /*7e500*/  LDL.LU R25, [R1+0x134] ;  /* 0x0001340001197983 */ /* 0x000f280000300800 */
[----:B------:R-:W2:Y:S04]  /*7e510*/  LDL.LU R26, [R1+0x138] ;  /* 0x00013800011a7983 */ /* 0x000ea80000300800 */
[----:B------:R-:W2:Y:S04]  /*7e520*/  LDL.LU R27, [R1+0x13c] ;  /* 0x00013c00011b7983 */ /* 0x000ea80000300800 */
[----:B------:R-:W3:Y:S04]  /*7e530*/  LDL.LU R9, [R1+0x2dc0] ;  /* 0x002dc00001097983 */ /* 0x000ee80000300800 */
[----:B------:R-:W3:Y:S04]  /*7e540*/  LDL.LU R13, [R1+0x2dbc] ;  /* 0x002dbc00010d7983 */ /* 0x000ee80000300800 */
[----:B------:R-:W4:Y:S04]  /*7e550*/  LDL.LU R6, [R1+0x2dc8] ;  /* 0x002dc80001067983 */ /* 0x000f280000300800 */
[----:B------:R-:W3:Y:S04]  /*7e560*/  LDL.LU R14, [R1+0x2dc4] ;  /* 0x002dc400010e7983 */ /* 0x000ee80000300800 */
[----:B------:R-:W4:Y:S04]  /*7e570*/  LDL.LU R7, [R1+0x2dd0] ;  /* 0x002dd00001077983 */ /* 0x000f280000300800 */
[----:B----4-:R-:W-:Y:S04]  /*7e580*/  STL.64 [R1+0x3038], R6 ;  /* 0x0030380601007387 */ /* 0x010fe80000100a00 */
[----:B------:R0:W-:Y:S04]  /*7e590*/  STL.64 [R1+0x3030], R4 ;  /* 0x0030300401007387 */ /* 0x0001e80000100a00 */
[----:B0-----:R-:W4:Y:S04]  /*7e5a0*/  LDL.LU R4, [R1+0x140] ;  /* 0x0001400001047983 */ /* 0x001f280000300800 */
[----:B------:R-:W4:Y:S04]  /*7e5b0*/  LDL.LU R5, [R1+0x144] ;  /* 0x0001440001057983 */ /* 0x000f280000300800 */
[----:B------:R-:W4:Y:S04]  /*7e5c0*/  LDL.LU R6, [R1+0x148] ;  /* 0x0001480001067983 */ /* 0x000f280000300800 */
[----:B------:R-:W4:Y:S04]  /*7e5d0*/  LDL.LU R7, [R1+0x14c] ;  /* 0x00014c0001077983 */ /* 0x000f280000300800 */
[----:B------:R-:W4:Y:S04]  /*7e5e0*/  LDL.LU R15, [R1+0x2dcc] ;  /* 0x002dcc00010f7983 */ /* 0x000f280000300800 */
        /* <DEDUP_REMOVED lines=25> */
[----:B------:R-:W4:Y:S02]  /*7e780*/  LDL.LU R9, [R1+0x3040] ;  /* 0x0030400001097983 */ /* 0x000f240000300800 */
        /* <DEDUP_REMOVED lines=8> */
[----:B0-----:R-:W3:Y:S04]  /*7e810*/  LDL.LU R8, [R1+0xc0] ;  /* 0x0000c00001087983 */ /* 0x001ee80000300800 */
[----:B------:R-:W3:Y:S04]  /*7e820*/  LDL.LU R9, [R1+0xc4] ;  /* 0x0000c40001097983 */ /* 0x000ee80000300800 */
[----:B------:R-:W3:Y:S04]  /*7e830*/  LDL.LU R10, [R1+0xc8] ;  /* 0x0000c800010a7983 */ /* 0x000ee80000300800 */
[----:B------:R-:W3:Y:S01]  /*7e840*/  LDL.LU R11, [R1+0xcc] ;  /* 0x0000cc00010b7983 */ /* 0x000ee20000300800 */
[----:B----4-:R-:W-:-:S02]  /*7e850*/  IMAD R14, R14, 0x100, R6 ;  /* 0x000001000e0e7824 */ /* 0x010fc400078e0206 */
[----:B------:R-:W-:Y:S01]  /*7e860*/  IMAD R15, R15, 0x100, R7 ;  /* 0x000001000f0f7824 */ /* 0x000fe200078e0207 */
[----:B------:R-:W2:Y:S04]  /*7e870*/  LDL.LU R6, [R1+0x302c] ;  /* 0x00302c0001067983 */ /* 0x000ea80000300800 */
        /* <DEDUP_REMOVED lines=13> */
[----:B------:R0:W-:Y:S04]  /*7e950*/  STL.64 [R1+0x2f38], R6 ;  /* 0x002f380601007387 */ /* 0x0001e80000100a00 */
[----:B0-----:R-:W3:Y:S04]  /*7e960*/  LDL.LU R6, [R1] ;  /* 0x0000000001067983 */ /* 0x001ee80000300800 */
[----:B------:R-:W3:Y:S04]  /*7e970*/  LDL.LU R7, [R1+0x4] ;  /* 0x0000040001077983 */ /* 0x000ee80000300800 */
[----:B------:R0:W-:Y:S04]  /*7e980*/  STL.64 [R1+0x2f30], R4 ;  /* 0x002f300401007387 */ /* 0x0001e80000100a00 */
[----:B0-----:R-:W4:Y:S01]  /*7e990*/  LDL.LU R4, [R1+0x8] ;  /* 0x0000080001047983 */ /* 0x001f220000300800 */
[----:B------:R-:W-:-:S03]  /*7e9a0*/  IMAD.MOV.U32 R5, RZ, RZ, R0 ;  /* 0x000000ffff057224 */ /* 0x000fc600078e0000 */
[----:B------:R-:W3:Y:S01]  /*7e9b0*/  LDL.LU R0, [R1+0x3000] ;  /* 0x0030000001007983 */ /* 0x000ee20000300800 */
[----:B--2---:R-:W-:Y:S03]  /*7e9c0*/  HMMA.16816.F32 R16, R16, R2, R24 ;  /* 0x000000021010723c */ /* 0x004fe60000001818 */
[----:B------:R-:W2:Y:S01]  /*7e9d0*/  LDL.LU.64 R24, [R1+0x2ff8] ;  /* 0x002ff80001187983 */ /* 0x000ea20000300a00 */
[----:B------:R-:W-:Y:S02]  /*7e9e0*/  F2FP.F16.E5M2.UNPACK_B R12, R12 ;  /* 0x0000000cff0c723e */ /* 0x000fe400020004ff */
[----:B------:R-:W-:Y:S02]  /*7e9f0*/  F2FP.F16.E5M2.UNPACK_B R13, R13 ;  /* 0x0000000dff0d723e */ /* 0x000fe400020004ff */
[----:B------:R-:W-:Y:S02]  /*7ea00*/  F2FP.F16.E5M2.UNPACK_B R14, R14 ;  /* 0x0000000eff0e723e */ /* 0x000fe400020004ff */
[----:B------:R-:W-:-:S13]  /*7ea10*/  F2FP.F16.E5M2.UNPACK_B R15, R15 ;  /* 0x0000000fff0f723e */ /* 0x000fda00020004ff */
[----:B------:R0:W-:Y:S04]  /*7ea20*/  STL.64 [R1+0x810], R16 ;  /* 0x0008101001007387 */ /* 0x0001e80000100a00 */
[----:B------:R1:W-:Y:S04]  /*7ea30*/  STL.64 [R1+0x818], R18 ;  /* 0x0008181201007387 */ /* 0x0003e80000100a00 */
[----:B0-----:R-:W4:Y:S04]  /*7ea40*/  LDL.LU R16, [R1+0xe0] ;  /* 0x0000e00001107983 */ /* 0x001f280000300800 */
[----:B------:R-:W4:Y:S04]  /*7ea50*/  LDL.LU R17, [R1+0xe4] ;  /* 0x0000e40001117983 */ /* 0x000f280000300800 */
[----:B-1----:R-:W4:Y:S01]  /*7ea60*/  LDL.LU R18, [R1+0xe8] ;  /* 0x0000e80001127983 */ /* 0x002f220000300800 */
        /* <DEDUP_REMOVED lines=21> */
[----:B---3--:R-:W-:Y:S01]  /*7ebc0*/  IMAD.MOV.U32 R19, RZ, RZ, R0 ;  /* 0x000000ffff137224 */ /* 0x008fe200078e0000 */
        /* <DEDUP_REMOVED lines=8> */
[----:B----4-:R-:W-:-:S15]  /*7ec50*/  HMMA.16816.F32 R16, R12, R4, R16 ;  /* 0x000000040c10723c */ /* 0x010fde0000001810 */
[----:B------:R-:W-:-:S08]  /*7ec60*/  NOP ;  /* 0x0000000000007918 */ /* 0x000fd00000000000 */
[----:B------:R-:W-:Y:S04]  /*7ec70*/  STL.64 [R1+0x750], R16 ;  /* 0x0007501001007387 */ /* 0x000fe80000100a00 */
[----:B------:R0:W-:Y:S04]  /*7ec80*/  STL.64 [R1+0x758], R18 ;  /* 0x0007581201007387 */ /* 0x0001e80000100a00 */
[----:B0-----:R-:W4:Y:S01]  /*7ec90*/  LDL.LU R19, [R1+0xf64] ;  /* 0x000f640001137983 */ /* 0x001f220000300800 */
[C---:B---3--:R-:W-:Y:S03]  /*7eca0*/  HMMA.16816.F32 R4, R12.reuse, R6, R24 ;  /* 0x000000060c04723c */ /* 0x048fe60000001818 */
[----:B------:R-:W2:Y:S04]  /*7ecb0*/  LDL.LU.64 R26, [R1+0x2f88] ;  /* 0x002f8800011a7983 */ /* 0x000ea80000300a00 */
[----:B------:R-:W3:Y:S04]  /*7ecc0*/  LDL.LU.64 R24, [R1+0x2f80] ;  /* 0x002f800001187983 */ /* 0x000ee80000300a00 */
[----:B------:R-:W3:Y:S04]  /*7ecd0*/  LDL.LU R16, [R1+0x1980] ;  /* 0x0019800001107983 */ /* 0x000ee80000300800 */
[----:B------:R-:W3:Y:S08]  /*7ece0*/  LDL.LU R17, [R1+0x1954] ;  /* 0x0019540001117983 */ /* 0x000ef00000300800 */
[----:B------:R-:W-:Y:S04]  /*7ecf0*/  STL.64 [R1+0x730], R4 ;  /* 0x0007300401007387 */ /* 0x000fe80000100a00 */
[----:B------:R0:W-:Y:S04]  /*7ed00*/  STL.64 [R1+0x738], R6 ;  /* 0x0007380601007387 */ /* 0x0001e80000100a00 */
[----:B------:R-:W3:Y:S01]  /*7ed10*/  LDL.LU R0, [R1+0x1978] ;  /* 0x0019780001007983 */ /* 0x000ee20000300800 */
[----:B0-----:R-:W-:Y:S03]  /*7ed20*/  HMMA.16816.F32 R4, R12, R28, R8 ;  /* 0x0000001c0c04723c */ /* 0x001fe60000001808 */
[----:B------:R-:W3:Y:S04]  /*7ed30*/  LDL.LU R28, [R1+0xf60] ;  /* 0x000f6000011c7983 */ /* 0x000ee80000300800 */
[----:B------:R-:W3:-:S15]  /*7ed40*/  LDL.LU R29, [R1+0x195c] ;  /* 0x00195c00011d7983 */ /* 0x000ede0000300800 */
[----:B------:R-:W-:-:S01]  /*7ed50*/  NOP ;  /* 0x0000000000007918 */ /* 0x000fc20000000000 */
[----:B------:R0:W-:Y:S04]  /*7ed60*/  STL.64 [R1+0x720], R4 ;  /* 0x0007200401007387 */ /* 0x0001e80000100a00 */
[----:B------:R1:W-:Y:S04]  /*7ed70*/  STL.64 [R1+0x728], R6 ;  /* 0x0007280601007387 */ /* 0x0003e80000100a00 */
[----:B0-----:R-:W4:Y:S01]  /*7ed80*/  LDL.LU R4, [R1+0x60] ;  /* 0x0000600001047983 */ /* 0x001f220000300800 */
[----:B--2---:R-:W-:-:S15]  /*7ed90*/  HMMA.16816.F32 R8, R12, R26, R20 ;  /* 0x0000001a0c08723c */ /* 0x004fde0000001814 */
[----:B------:R-:W-:-:S08]  /*7eda0*/  NOP ;  /* 0x0000000000007918 */ /* 0x000fd00000000000 */
[----:B------:R0:W-:Y:S04]  /*7edb0*/  STL.64 [R1+0x710], R8 ;  /* 0x0007100801007387 */ /* 0x0001e80000100a00 */
[----:B------:R2:W-:Y:S04]  /*7edc0*/  STL.64 [R1+0x718], R10 ;  /* 0x0007180a01007387 */ /* 0x0005e80000100a00 */
[----:B------:R-:W4:Y:S04]  /*7edd0*/  LDL.LU R5, [R1+0x64] ;  /* 0x0000640001057983 */ /* 0x000f280000300800 */
[----:B-1----:R-:W3:Y:S04]  /*7ede0*/  LDL.LU R6, [R1+0x68] ;  /* 0x0000680001067983 */ /* 0x002ee80000300800 */
[----:B------:R-:W3:Y:S04]  /*7edf0*/  LDL.LU R7, [R1+0x6c] ;  /* 0x00006c0001077983 */ /* 0x000ee80000300800 */
[----:B0-----:R-:W4:Y:S04]  /*7ee00*/  LDL.LU R8, [R1+0x80] ;  /* 0x0000800001087983 */ /* 0x001f280000300800 */
[----:B------:R-:W4:Y:S04]  /*7ee10*/  LDL.LU R9, [R1+0x84] ;  /* 0x0000840001097983 */ /* 0x000f280000300800 */
[----:B--2---:R-:W2:Y:S04]  /*7ee20*/  LDL.LU R10, [R1+0x88] ;  /* 0x00008800010a7983 */ /* 0x004ea80000300800 */
[----:B------:R-:W2:Y:S04]  /*7ee30*/  LDL.LU R11, [R1+0x8c] ;  /* 0x00008c00010b7983 */ /* 0x000ea80000300800 */
[----:B------:R-:W3:Y:S04]  /*7ee40*/  LDL.LU R20, [R1+0xa0] ;  /* 0x0000a00001147983 */ /* 0x000ee80000300800 */
        /* <DEDUP_REMOVED lines=13> */
[----:B------:R-:W3:Y:S04]  /*7ef20*/  LDL.LU R6, [R1+0x78] ;  /* 0x0000780001067983 */ /* 0x000ee80000300800 */
[----:B------:R-:W3:Y:S04]  /*7ef30*/  LDL.LU R7, [R1+0x7c] ;  /* 0x00007c0001077983 */ /* 0x000ee80000300800 */
[----:B------:R-:W4:Y:S04]  /*7ef40*/  LDL.LU R26, [R1+0xf58] ;  /* 0x000f5800011a7983 */ /* 0x000f280000300800 */
[----:B------:R-:W4:Y:S04]  /*7ef50*/  LDL.LU R27, [R1+0x1964] ;  /* 0x00196400011b7983 */ /* 0x000f280000300800 */
[----:B------:R-:W2:Y:S04]  /*7ef60*/  LDL.LU R18, [R1+0x194c] ;  /* 0x00194c0001127983 */ /* 0x000ea80000300800 */
[----:B--2---:R-:W-:Y:S04]  /*7ef70*/  STL.64 [R1+0x2f08], R18 ;  /* 0x002f081201007387 */ /* 0x004fe80000100a00 */
[----:B------:R0:W-:Y:S04]  /*7ef80*/  STL.64 [R1+0x2f00], R16 ;  /* 0x002f001001007387 */ /* 0x0001e80000100a00 */
        /* <DEDUP_REMOVED lines=44> */
[----:B------:R-:W2:Y:S04]  /*7f250*/  LDL.LU.64 R4, [R1+0x2f40] ;  /* 0x002f400001047983 */ /* 0x000ea80000300a00 */
[----:B------:R-:W4:Y:S04]  /*7f260*/  LDL.LU R10, [R1+0xf54] ;  /* 0x000f5400010a7983 */ /* 0x000f280000300800 */
[----:B------:R-:W3:Y:S01]  /*7f270*/  LDL.LU R11, [R1+0xf5c] ;  /* 0x000f5c00010b7983 */ /* 0x000ee20000300800 */
[----:B--2---:R-:W-:-:S15]  /*7f280*/  HMMA.16816.F32 R4, R12, R8, R4 ;  /* 0x000000080c04723c */ /* 0x004fde0000001804 */
[----:B------:R-:W-:-:S08]  /*7f290*/  NOP ;  /* 0x0000000000007918 */ /* 0x000fd00000000000 */
[----:B------:R-:W-:Y:S04]  /*7f2a0*/  STL.64 [R1+0x6b0], R4 ;  /* 0x0006b00401007387 */ /* 0x000fe80000100a00 */
[----:B------:R0:W-:Y:S04]  /*7f2b0*/  STL.64 [R1+0x6b8], R6 ;  /* 0x0006b80601007387 */ /* 0x0001e80000100a00 */
[----:B0-----:R-:W2:Y:S04]  /*7f2c0*/  LDL.LU.64 R6, [R1+0x2f38] ;  /* 0x002f380001067983 */ /* 0x001ea80000300a00 */
[----:B------:R-:W3:Y:S04]  /*7f2d0*/  LDL.LU.64 R4, [R1+0x2f30] ;  /* 0x002f300001047983 */ /* 0x000ee80000300a00 */
[----:B------:R-:W3:Y:S04]  /*7f2e0*/  LDL.LU R8, [R1+0x1210] ;  /* 0x0012100001087983 */ /* 0x000ee80000300800 */
[----:B------:R-:W3:Y:S01]  /*7f2f0*/  LDL.LU R9, [R1+0xf4c] ;  /* 0x000f4c0001097983 */ /* 0x000ee20000300800 */
[----:B--2---:R-:W-:Y:S01]  /*7f300*/  HMMA.16816.F32 R16, R12, R6, R16 ;  /* 0x000000060c10723c */ /* 0x004fe20000001810 */
[----:B----4-:R-:W-:Y:S01]  /*7f310*/  IADD3 R10, P5, R10, UR7, RZ ;  /* 0x000000070a0a7c10 */ /* 0x010fe2000ffbe0ff */
[----:B---3--:R-:W-:Y:S01]  /*7f320*/  VIADD R8, R8, 0x1 ;  /* 0x0000000108087836 */ /* 0x008fe20000000000 */
[----:B------:R-:W-:-:S02]  /*7f330*/  IADD3 R9, P4, R9, UR7, RZ ;  /* 0x0000000709097c10 */ /* 0x000fc4000ff9e0ff */
[----:B------:R-:W-:Y:S02]  /*7f340*/  IADD3 R11, P6, R11, UR7, RZ ;  /* 0x000000070b0b7c10 */ /* 0x000fe4000ffde0ff */
[----:B------:R-:W-:Y:S02]  /*7f350*/  IADD3 R20, P2, R20, UR7, RZ ;  /* 0x0000000714147c10 */ /* 0x000fe4000ff5e0ff */
[----:B------:R-:W-:Y:S01]  /*7f360*/  IADD3 R21, P3, R21, UR7, RZ ;  /* 0x0000000715157c10 */ /* 0x000fe2000ff7e0ff */
[----:B------:R-:W0:-:S13]  /*7f370*/  LDC R6, c[0x0][0x230] ;  /* 0x00008c00ff067b82 */ /* 0x000e1a0000000800 */
[----:B------:R-:W-:Y:S04]  /*7f380*/  STL.64 [R1+0x6a0], R16 ;  /* 0x0006a01001007387 */ /* 0x000fe80000100a00 */
[----:B------:R1:W-:Y:S04]  /*7f390*/  STL.64 [R1+0x6a8], R18 ;  /* 0x0006a81201007387 */ /* 0x0003e80000100a00 */
[----:B-1----:R-:W2:Y:S04]  /*7f3a0*/  LDL.LU.64 R18, [R1+0x2f28] ;  /* 0x002f280001127983 */ /* 0x002ea80000300a00 */
[----:B------:R-:W2:Y:S02]  /*7f3b0*/  LDL.LU.64 R16, [R1+0x2f20] ;  /* 0x002f200001107983 */ /* 0x000ea40000300a00 */
[----:B--2---:R-:W-:-:S15]  /*7f3c0*/  HMMA.16816.F32 R16, R12, R4, R16 ;  /* 0x000000040c10723c */ /* 0x004fde0000001810 */
[----:B------:R-:W-:-:S08]  /*7f3d0*/  NOP ;  /* 0x0000000000007918 */ /* 0x000fd00000000000 */
[----:B------:R-:W-:Y:S04]  /*7f3e0*/  STL.64 [R1+0x690], R16 ;  /* 0x0006901001007387 */ /* 0x000fe80000100a00 */
[----:B------:R1:W-:Y:S04]  /*7f3f0*/  STL.64 [R1+0x698], R18 ;  /* 0x0006981201007387 */ /* 0x0003e80000100a00 */
[----:B-1----:R-:W2:Y:S04]  /*7f400*/  LDL.LU.64 R18, [R1+0x2f18] ;  /* 0x002f180001127983 */ /* 0x002ea80000300a00 */
[----:B------:R-:W2:Y:S02]  /*7f410*/  LDL.LU.64 R16, [R1+0x2f10] ;  /* 0x002f100001107983 */ /* 0x000ea40000300a00 */
[----:B--2---:R-:W-:Y:S02]  /*7f420*/  HMMA.16816.F32 R12, R12, R2, R16 ;  /* 0x000000020c0c723c */ /* 0x004fe40000001810 */
[----:B------:R-:W2:Y:S04]  /*7f430*/  LDL.LU.64 R18, [R1+0x2f08] ;  /* 0x002f080001127983 */ /* 0x000ea80000300a00 */
[----:B------:R-:W3:Y:S04]  /*7f440*/  LDL.LU.64 R16, [R1+0x2f00] ;  /* 0x002f000001107983 */ /* 0x000ee80000300a00 */
[----:B------:R-:W-:Y:S01]  /*7f450*/  STL [R1+0x1210], R8 ;  /* 0x0012100801007387 */ /* 0x000fe20000100800 */
[----:B------:R-:W-:-:S02]  /*7f460*/  IADD3.X R22, R22, UR18, RZ, P4, !PT ;  /* 0x0000001216167c10 */ /* 0x000fc4000a7fe4ff */
[----:B------:R-:W-:Y:S02]  /*7f470*/  IADD3 R23, P4, R23, UR7, RZ ;  /* 0x0000000717177c10 */ /* 0x000fe4000ff9e0ff */
[----:B------:R-:W-:Y:S02]  /*7f480*/  IADD3.X R24, R24, UR18, RZ, P5, !PT ;  /* 0x0000001218187c10 */ /* 0x000fe4000affe4ff */
[----:B------:R-:W-:Y:S02]  /*7f490*/  IADD3 R25, P5, R25, UR7, RZ ;  /* 0x0000000719197c10 */ /* 0x000fe4000ffbe0ff */
[----:B------:R-:W-:Y:S02]  /*7f4a0*/  IADD3.X R26, R26, UR18, RZ, P6, !PT ;  /* 0x000000121a1a7c10 */ /* 0x000fe4000b7fe4ff */
[----:B------:R-:W-:Y:S02]  /*7f4b0*/  IADD3 R27, P6, R27, UR7, RZ ;  /* 0x000000071b1b7c10 */ /* 0x000fe4000ffde0ff */
[----:B------:R-:W-:Y:S04]  /*7f4c0*/  STL.64 [R1+0x680], R12 ;  /* 0x0006800c01007387 */ /* 0x000fe80000100a00 */
[----:B------:R-:W-:Y:S04]  /*7f4d0*/  STL.64 [R1+0x688], R14 ;  /* 0x0006880e01007387 */ /* 0x000fe80000100a00 */
[----:B------:R-:W-:Y:S01]  /*7f4e0*/  STL [R1+0xf4c], R9 ;  /* 0x000f4c0901007387 */ /* 0x000fe20000100800 */
[----:B------:R-:W-:Y:S01]  /*7f4f0*/  IADD3.X R0, R0, UR18, RZ, P3, !PT ;  /* 0x0000001200007c10 */ /* 0x000fe20009ffe4ff */
[----:B0-----:R-:W-:-:S05]  /*7f500*/  VIADD R6, R6, 0x7f ;  /* 0x0000007f06067836 */ /* 0x001fca0000000000 */
[----:B------:R-:W-:Y:S02]  /*7f510*/  SHF.R.S32.HI R7, RZ, 0x1f, R6 ;  /* 0x0000001fff077819 */ /* 0x000fe40000011406 */
[----:B--2---:R-:W-:-:S05]  /*7f520*/  IADD3 R19, P1, R19, UR7, RZ ;  /* 0x0000000713137c10 */ /* 0x004fca000ff3e0ff */
[----:B------:R0:W-:Y:S04]  /*7f530*/  STL [R1+0xf64], R19 ;  /* 0x000f641301007387 */ /* 0x0001e80000100800 */
[----:B------:R-:W-:Y:S01]  /*7f540*/  STL [R1+0xf54], R10 ;  /* 0x000f540a01007387 */ /* 0x000fe20000100800 */
[----:B------:R-:W-:Y:S02]  /*7f550*/  IADD3.X R28, R28, UR18, RZ, P1, !PT ;  /* 0x000000121c1c7c10 */ /* 0x000fe40008ffe4ff */
[----:B------:R-:W-:Y:S01]  /*7f560*/  IADD3 R29, P1, R29, UR7, RZ ;  /* 0x000000071d1d7c10 */ /* 0x000fe2000ff3e0ff */
[----:B0-----:R-:W2:Y:S04]  /*7f570*/  LDL.LU R19, [R1+0x1970] ;  /* 0x0019700001137983 */ /* 0x001ea80000300800 */
        /* <DEDUP_REMOVED lines=8> */
[----:B---3--:R-:W-:-:S03]  /*7f600*/  IADD3.X R16, R16, UR18, RZ, P2, !PT ;  /* 0x0000001210107c10 */ /* 0x008fc600097fe4ff */
[----:B------:R-:W-:Y:S01]  /*7f610*/  STL [R1+0x1964], R27 ;  /* 0x0019641b01007387 */ /* 0x000fe20000100800 */
[----:B------:R-:W-:-:S03]  /*7f620*/  IADD3 R17, P2, R17, UR7, RZ ;  /* 0x0000000711117c10 */ /* 0x000fc6000ff5e0ff */
[----:B------:R-:W-:Y:S04]  /*7f630*/  STL [R1+0xf60], R28 ;  /* 0x000f601c01007387 */ /* 0x000fe80000100800 */
[----:B------:R-:W-:Y:S04]  /*7f640*/  STL [R1+0x195c], R29 ;  /* 0x00195c1d01007387 */ /* 0x000fe80000100800 */
[----:B------:R-:W3:Y:S04]  /*7f650*/  LDL.LU R12, [R1+0x1944] ;  /* 0x00194400010c7983 */ /* 0x000ee80000300800 */
[----:B------:R-:W-:Y:S04]  /*7f660*/  STL [R1+0x1980], R16 ;  /* 0x0019801001007387 */ /* 0x000fe80000100800 */
[----:B------:R0:W-:Y:S04]  /*7f670*/  STL [R1+0x1978], R0 ;  /* 0x0019780001007387 */ /* 0x0001e80000100800 */
[----:B------:R-:W-:Y:S04]  /*7f680*/  STL [R1+0x1954], R17 ;  /* 0x0019541101007387 */ /* 0x000fe80000100800 */
[----:B0-----:R-:W4:Y:S01]  /*7f690*/  LDL.LU R0, [R1+0x1968] ;  /* 0x0019680001007983 */ /* 0x001f220000300800 */
[----:B------:R-:W-:-:S02]  /*7f6a0*/  IADD3 R18, P3, R18, UR7, RZ ;  /* 0x0000000712127c10 */ /* 0x000fc4000ff7e0ff */
[----:B------:R-:W-:Y:S01]  /*7f6b0*/  LEA.HI R7, R7, R6, RZ, 0x7 ;  /* 0x0000000607077211 */ /* 0x000fe200078f38ff */
[----:B------:R-:W3:Y:S04]  /*7f6c0*/  LDL.LU R13, [R1+0x193c] ;  /* 0x00193c00010d7983 */ /* 0x000ee80000300800 */
[----:B------:R-:W3:Y:S04]  /*7f6d0*/  LDL.LU R14, [R1+0x1960] ;  /* 0x00196000010e7983 */ /* 0x000ee80000300800 */
[----:B------:R-:W3:Y:S01]  /*7f6e0*/  LDL.LU R15, [R1+0x1934] ;  /* 0x00193400010f7983 */ /* 0x000ee20000300800 */
[----:B------:R-:W-:-:S03]  /*7f6f0*/  SHF.R.S32.HI R7, RZ, 0x7, R7 ;  /* 0x00000007ff077819 */ /* 0x000fc60000011407 */
[----:B------:R0:W-:Y:S04]  /*7f700*/  STL [R1+0x194c], R18 ;  /* 0x00194c1201007387 */ /* 0x0001e80000100800 */
[----:B------:R-:W3:Y:S04]  /*7f710*/  LDL.LU R2, [R1+0x1958] ;  /* 0x0019580001027983 */ /* 0x000ee80000300800 */
[----:B------:R-:W3:Y:S04]  /*7f720*/  LDL.LU R3, [R1+0x192c] ;  /* 0x00192c0001037983 */ /* 0x000ee80000300800 */
[----:B------:R-:W3:Y:S04]  /*7f730*/  LDL.LU R4, [R1+0x1950] ;  /* 0x0019500001047983 */ /* 0x000ee80000300800 */
[----:B------:R-:W3:Y:S01]  /*7f740*/  LDL.LU R5, [R1+0x1924] ;  /* 0x0019240001057983 */ /* 0x000ee20000300800 */
[----:B------:R-:W-:-:S03]  /*7f750*/  ISETP.NE.U32.AND P0, PT, R8, R7, PT ;  /* 0x000000070800720c */ /* 0x000fc60003f05070 */
[----:B------:R-:W3:Y:S04]  /*7f760*/  LDL.LU R6, [R1+0x1948] ;  /* 0x0019480001067983 */ /* 0x000ee80000300800 */
[----:B------:R-:W3:Y:S04]  /*7f770*/  LDL.LU R7, [R1+0x191c] ;  /* 0x00191c0001077983 */ /* 0x000ee80000300800 */
[----:B------:R-:W3:Y:S04]  /*7f780*/  LDL.LU R8, [R1+0x1940] ;  /* 0x0019400001087983 */ /* 0x000ee80000300800 */
[----:B------:R-:W3:Y:S04]  /*7f790*/  LDL.LU R9, [R1+0x1914] ;  /* 0x0019140001097983 */ /* 0x000ee80000300800 */
[----:B------:R-:W3:Y:S04]  /*7f7a0*/  LDL.LU R10, [R1+0x1938] ;  /* 0x00193800010a7983 */ /* 0x000ee80000300800 */
[----:B------:R-:W3:Y:S04]  /*7f7b0*/  LDL.LU R11, [R1+0x190c] ;  /* 0x00190c00010b7983 */ /* 0x000ee80000300800 */
[----:B0-----:R-:W3:Y:S04]  /*7f7c0*/  LDL.LU R18, [R1+0x1930] ;  /* 0x0019300001127983 */ /* 0x001ee80000300800 */
[----:B------:R-:W3:Y:S04]  /*7f7d0*/  LDL.LU R20, [R1+0x1904] ;  /* 0x0019040001147983 */ /* 0x000ee80000300800 */
[----:B------:R-:W3:Y:S04]  /*7f7e0*/  LDL.LU R21, [R1+0x1928] ;  /* 0x0019280001157983 */ /* 0x000ee80000300800 */
[----:B------:R-:W3:Y:S01]  /*7f7f0*/  LDL.LU R22, [R1+0x18fc] ;  /* 0x0018fc0001167983 */ /* 0x000ee20000300800 */
[----:B--2---:R-:W-:-:S05]  /*7f800*/  IADD3.X R19, R19, UR18, RZ, P4, !PT ;  /* 0x0000001213137c10 */ /* 0x004fca000a7fe4ff */
[----:B------:R0:W-:Y:S04]  /*7f810*/  STL [R1+0x1970], R19 ;  /* 0x0019701301007387 */ /* 0x0001e80000100800 */
        /* <DEDUP_REMOVED lines=9> */
[----:B0-----:R-:W2:Y:S01]  /*7f8b0*/  LDL.LU R19, [R1+0x18d4] ;  /* 0x0018d40001137983 */ /* 0x001ea20000300800 */
[----:B----4-:R-:W-:-:S05]  /*7f8c0*/  IADD3.X R0, R0, UR18, RZ, P5, !PT ;  /* 0x0000001200007c10 */ /* 0x010fca000affe4ff */
[----:B------:R0:W-:Y:S04]  /*7f8d0*/  STL [R1+0x1968], R0 ;  /* 0x0019680001007387 */ /* 0x0001e80000100800 */
[----:B0-----:R-:W4:Y:S01]  /*7f8e0*/  LDL.LU R0, [R1+0x18f8] ;  /* 0x0018f80001007983 */ /* 0x001f220000300800 */
[----:B---3--:R-:W-:Y:S02]  /*7f8f0*/  IADD3 R12, P4, R12, UR7, RZ ;  /* 0x000000070c0c7c10 */ /* 0x008fe4000ff9e0ff */
[----:B------:R-:W-:Y:S02]  /*7f900*/  IADD3 R13, P5, R13, UR7, RZ ;  /* 0x000000070d0d7c10 */ /* 0x000fe4000ffbe0ff */
[----:B------:R-:W-:Y:S02]  /*7f910*/  IADD3.X R14, R14, UR18, RZ, P6, !PT ;  /* 0x000000120e0e7c10 */ /* 0x000fe4000b7fe4ff */
[----:B------:R-:W-:-:S02]  /*7f920*/  IADD3 R15, P6, R15, UR7, RZ ;  /* 0x000000070f0f7c10 */ /* 0x000fc4000ffde0ff */
[----:B------:R-:W-:Y:S01]  /*7f930*/  IADD3.X R2, R2, UR18, RZ, P1, !PT ;  /* 0x0000001202027c10 */ /* 0x000fe20008ffe4ff */
[----:B------:R-:W-:Y:S01]  /*7f940*/  STL [R1+0x1944], R12 ;  /* 0x0019440c01007387 */ /* 0x000fe20000100800 */
[----:B------:R-:W-:-:S03]  /*7f950*/  IADD3 R3, P1, R3, UR7, RZ ;  /* 0x0000000703037c10 */ /* 0x000fc6000ff3e0ff */
[----:B------:R-:W-:Y:S01]  /*7f960*/  STL [R1+0x193c], R13 ;  /* 0x00193c0d01007387 */ /* 0x000fe20000100800 */
[----:B------:R-:W-:-:S03]  /*7f970*/  IADD3.X R4, R4, UR18, RZ, P2, !PT ;  /* 0x0000001204047c10 */ /* 0x000fc600097fe4ff */
        /* <DEDUP_REMOVED lines=13> */
[----:B------:R-:W-:-:S03]  /*7fa50*/  IADD3.X R10, R10, UR18, RZ, P5, !PT ;  /* 0x000000120a0a7c10 */ /* 0x000fc6000affe4ff */
[----:B------:R-:W-:Y:S04]  /*7fa60*/  STL [R1+0x191c], R7 ;  /* 0x00191c0701007387 */ /* 0x000fe80000100800 */
[----:B------:R-:W-:Y:S04]  /*7fa70*/  STL [R1+0x1940], R8 ;  /* 0x0019400801007387 */ /* 0x000fe80000100800 */
[----:B------:R-:W-:Y:S04]  /*7fa80*/  STL [R1+0x1914], R9 ;  /* 0x0019140901007387 */ /* 0x000fe80000100800 */
[----:B------:R0:W-:Y:S04]  /*7fa90*/  STL [R1+0x1930], R18 ;  /* 0x0019301201007387 */ /* 0x0001e80000100800 */
[----:B------:R-:W-:Y:S04]  /*7faa0*/  STL [R1+0x1938], R10 ;  /* 0x0019380a01007387 */ /* 0x000fe80000100800 */
[----:B0-----:R-:W3:Y:S01]  /*7fab0*/  LDL.LU R18, [R1+0x18cc] ;  /* 0x0018cc0001127983 */ /* 0x001ee20000300800 */
[----:B------:R-:W-:-:S02]  /*7fac0*/  IADD3 R11, P5, R11, UR7, RZ ;  /* 0x000000070b0b7c10 */ /* 0x000fc4000ffbe0ff */
[----:B------:R-:W-:Y:S02]  /*7fad0*/  IADD3 R20, P6, R20, UR7, RZ ;  /* 0x0000000714147c10 */ /* 0x000fe4000ffde0ff */
[----:B------:R-:W-:Y:S02]  /*7fae0*/  IADD3.X R21, R21, UR18, RZ, P1, !PT ;  /* 0x0000001215157c10 */ /* 0x000fe40008ffe4ff */
[----:B------:R-:W-:Y:S01]  /*7faf0*/  IADD3 R22, P1, R22, UR7, RZ ;  /* 0x0000000716167c10 */ /* 0x000fe2000ff3e0ff */
[----:B------:R-:W-:Y:S04]  /*7fb00*/  STL [R1+0x190c], R11 ;  /* 0x00190c0b01007387 */ /* 0x000fe80000100800 */
[----:B------:R-:W-:Y:S04]  /*7fb10*/  STL [R1+0x1904], R20 ;  /* 0x0019041401007387 */ /* 0x000fe80000100800 */
[----:B------:R-:W-:Y:S04]  /*7fb20*/  STL [R1+0x1928], R21 ;  /* 0x0019281501007387 */ /* 0x000fe80000100800 */
[----:B------:R-:W-:Y:S01]  /*7fb30*/  STL [R1+0x18fc], R22 ;  /* 0x0018fc1601007387 */ /* 0x000fe20000100800 */
[----:B--2---:R-:W-:-:S02]  /*7fb40*/  IADD3.X R23, R23, UR18, RZ, P2, !PT ;  /* 0x0000001217177c10 */ /* 0x004fc400097fe4ff */
[----:B------:R-:W-:Y:S02]  /*7fb50*/  IADD3 R24, P2, R24, UR7, RZ ;  /* 0x0000000718187c10 */ /* 0x000fe4000ff5e0ff */
[----:B------:R-:W-:Y:S02]  /*7fb60*/  IADD3.X R25, R25, UR18, RZ, P3, !PT ;  /* 0x0000001219197c10 */ /* 0x000fe40009ffe4ff */
[----:B------:R-:W-:Y:S02]  /*7fb70*/  IADD3 R26, P3, R26, UR7, RZ ;  /* 0x000000071a1a7c10 */ /* 0x000fe4000ff7e0ff */
[----:B------:R-:W-:Y:S01]  /*7fb80*/  IADD3.X R27, R27, UR18, RZ, P4, !PT ;  /* 0x000000121b1b7c10 */ /* 0x000fe2000a7fe4ff */
[----:B------:R-:W-:Y:S01]  /*7fb90*/  STL [R1+0x1920], R23 ;  /* 0x0019201701007387 */ /* 0x000fe20000100800 */
[----:B------:R-:W-:-:S03]  /*7fba0*/  IADD3 R28, P4, R28, UR7, RZ ;  /* 0x000000071c1c7c10 */ /* 0x000fc6000ff9e0ff */
[----:B------:R-:W-:Y:S01]  /*7fbb0*/  STL [R1+0x18f4], R24 ;  /* 0x0018f41801007387 */ /* 0x000fe20000100800 */
[----:B------:R-:W-:-:S03]  /*7fbc0*/  IADD3.X R29, R29, UR18, RZ, P5, !PT ;  /* 0x000000121d1d7c10 */ /* 0x000fc6000affe4ff */
[----:B------:R-:W-:Y:S04]  /*7fbd0*/  STL [R1+0x1918], R25 ;  /* 0x0019181901007387 */ /* 0x000fe80000100800 */
[----:B------:R-:W-:Y:S01]  /*7fbe0*/  STL [R1+0x18ec], R26 ;  /* 0x0018ec1a01007387 */ /* 0x000fe20000100800 */
[----:B------:R-:W-:Y:S02]  /*7fbf0*/  IADD3 R16, P5, R16, UR7, RZ ;  /* 0x0000000710107c10 */ /* 0x000fe4000ffbe0ff */
[----:B------:R-:W-:Y:S01]  /*7fc00*/  IADD3.X R17, R17, UR18, RZ, P6, !PT ;  /* 0x0000001211117c10 */ /* 0x000fe2000b7fe4ff */
[----:B------:R-:W-:Y:S01]  /*7fc10*/  STL [R1+0x1910], R27 ;  /* 0x0019101b01007387 */ /* 0x000fe20000100800 */
[----:B------:R-:W-:-:S03]  /*7fc20*/  IADD3 R19, P6, R19, UR7, RZ ;  /* 0x0000000713137c10 */ /* 0x000fc6000ffde0ff */
[----:B------:R-:W-:Y:S04]  /*7fc30*/  STL [R1+0x18e4], R28 ;  /* 0x0018e41c01007387 */ /* 0x000fe80000100800 */
[----:B------:R-:W-:Y:S04]  /*7fc40*/  STL [R1+0x1908], R29 ;  /* 0x0019081d01007387 */ /* 0x000fe80000100800 */
[----:B------:R-:W2:Y:S04]  /*7fc50*/  LDL.LU R12, [R1+0x18f0] ;  /* 0x0018f000010c7983 */ /* 0x000ea80000300800 */
[----:B------:R-:W-:Y:S04]  /*7fc60*/  STL [R1+0x18dc], R16 ;  /* 0x0018dc1001007387 */ /* 0x000fe80000100800 */
[----:B------:R0:W-:Y:S04]  /*7fc70*/  STL [R1+0x18d4], R19 ;  /* 0x0018d41301007387 */ /* 0x0001e80000100800 */
[----:B------:R-:W-:Y:S04]  /*7fc80*/  STL [R1+0x1900], R17 ;  /* 0x0019001101007387 */ /* 0x000fe80000100800 */
[----:B0-----:R-:W2:Y:S04]  /*7fc90*/  LDL.LU R19, [R1+0x18c4] ;  /* 0x0018c40001137983 */ /* 0x001ea80000300800 */
[----:B------:R-:W2:Y:S04]  /*7fca0*/  LDL.LU R13, [R1+0x18e8] ;  /* 0x0018e800010d7983 */ /* 0x000ea80000300800 */
[----:B------:R-:W2:Y:S04]  /*7fcb0*/  LDL.LU R14, [R1+0x18bc] ;  /* 0x0018bc00010e7983 */ /* 0x000ea80000300800 */
[----:B------:R-:W2:Y:S01]  /*7fcc0*/  LDL.LU R15, [R1+0x18e0] ;  /* 0x0018e000010f7983 */ /* 0x000ea20000300800 */
[----:B----4-:R-:W-:-:S05]  /*7fcd0*/  IADD3.X R0, R0, UR18, RZ, P1, !PT ;  /* 0x0000001200007c10 */ /* 0x010fca0008ffe4ff */
[----:B------:R0:W-:Y:S04]  /*7fce0*/  STL [R1+0x18f8], R0 ;  /* 0x0018f80001007387 */ /* 0x0001e80000100800 */
        /* <DEDUP_REMOVED lines=10> */
[----:B0-----:R-:W4:Y:S04]  /*7fd90*/  LDL.LU R0, [R1+0x188c] ;  /* 0x00188c0001007983 */ /* 0x001f280000300800 */
[----:B------:R-:W4:Y:S04]  /*7fda0*/  LDL.LU R20, [R1+0x18b0] ;  /* 0x0018b00001147983 */ /* 0x000f280000300800 */
[----:B------:R-:W4:Y:S04]  /*7fdb0*/  LDL.LU R21, [R1+0x1884] ;  /* 0x0018840001157983 */ /* 0x000f280000300800 */
[----:B------:R-:W4:Y:S01]  /*7fdc0*/  LDL.LU R22, [R1+0x18a8] ;  /* 0x0018a80001167983 */ /* 0x000f220000300800 */
[----:B---3--:R-:W-:-:S05]  /*7fdd0*/  IADD3 R18, P1, R18, UR7, RZ ;  /* 0x0000000712127c10 */ /* 0x008fca000ff3e0ff */
[----:B------:R0:W-:Y:S04]  /*7fde0*/  STL [R1+0x18cc], R18 ;  /* 0x0018cc1201007387 */ /* 0x0001e80000100800 */
        /* <DEDUP_REMOVED lines=9> */
[----:B0-----:R-:W3:Y:S01]  /*7fe80*/  LDL.LU R18, [R1+0x1880] ;  /* 0x0018800001127983 */ /* 0x001ee20000300800 */
[----:B--2---:R-:W-:-:S02]  /*7fe90*/  IADD3.X R12, R12, UR18, RZ, P2, !PT ;  /* 0x000000120c0c7c10 */ /* 0x004fc400097fe4ff */
[----:B------:R-:W-:Y:S02]  /*7fea0*/  IADD3 R19, P2, R19, UR7, RZ ;  /* 0x0000000713137c10 */ /* 0x000fe4000ff5e0ff */
[----:B------:R-:W-:Y:S02]  /*7feb0*/  IADD3.X R13, R13, UR18, RZ, P3, !PT ;  /* 0x000000120d0d7c10 */ /* 0x000fe40009ffe4ff */
[----:B------:R-:W-:Y:S02]  /*7fec0*/  IADD3 R14, P3, R14, UR7, RZ ;  /* 0x000000070e0e7c10 */ /* 0x000fe4000ff7e0ff */
[----:B------:R-:W-:Y:S01]  /*7fed0*/  IADD3.X R15, R15, UR18, RZ, P4, !PT ;  /* 0x000000120f0f7c10 */ /* 0x000fe2000a7fe4ff */
[----:B------:R0:W-:Y:S01]  /*7fee0*/  STL [R1+0x18c4], R19 ;  /* 0x0018c41301007387 */ /* 0x0001e20000100800 */
[----:B----4-:R-:W-:-:S03]  /*7fef0*/  IADD3 R2, P4, R2, UR7, RZ ;  /* 0x0000000702027c10 */ /* 0x010fc6000ff9e0ff */
[----:B0-----:R-:W2:Y:S04]  /*7ff00*/  LDL.LU R19, [R1+0x1854] ;  /* 0x0018540001137983 */ /* 0x001ea80000300800 */
        /* <DEDUP_REMOVED lines=13> */
[----:B------:R-:W-:Y:S02]  /*7ffe0*/  IADD3.X R9, R9, UR18, RZ, P2, !PT ;  /* 0x0000001209097c10 */ /* 0x000fe400097fe4ff */
[----:B------:R-:W-:Y:S01]  /*7fff0*/  IADD3.X R11, R11, UR18, RZ, P3, !PT ;  /* 0x000000120b0b7c10 */ /* 0x000fe20009ffe4ff */
[----:B------:R-:W-:Y:S01]  /*80000*/  STL [R1+0x18d0], R5 ;  /* 0x0018d00501007387 */ /* 0x000fe20000100800 */
[----:B------:R-:W-:-:S03]  /*80010*/  IADD3 R0, P3, R0, UR7, RZ ;  /* 0x0000000700007c10 */ /* 0x000fc6000ff7e0ff */
[----:B------:R-:W-:Y:S01]  /*80020*/  STL [R1+0x18a4], R6 ;  /* 0x0018a40601007387 */ /* 0x000fe20000100800 */
[----:B------:R-:W-:-:S03]  /*80030*/  IADD3 R10, P2, R10, UR7, RZ ;  /* 0x000000070a0a7c10 */ /* 0x000fc6000ff5e0ff */
[----:B------:R-:W-:Y:S04]  /*80040*/  STL [R1+0x18c8], R7 ;  /* 0x0018c80701007387 */ /* 0x000fe80000100800 */
[----:B------:R-:W-:Y:S04]  /*80050*/  STL [R1+0x189c], R8 ;  /* 0x00189c0801007387 */ /* 0x000fe80000100800 */
[----:B------:R-:W-:Y:S04]  /*80060*/  STL [R1+0x18c0], R9 ;  /* 0x0018c00901007387 */ /* 0x000fe80000100800 */
[----:B------:R0:W-:Y:S04]  /*80070*/  STL [R1+0x188c], R0 ;  /* 0x00188c0001007387 */ /* 0x0001e80000100800 */
[----:B------:R-:W-:Y:S04]  /*80080*/  STL [R1+0x1894], R10 ;  /* 0x0018940a01007387 */ /* 0x000fe80000100800 */
[----:B0-----:R-:W4:Y:S01]  /*80090*/  LDL.LU R0, [R1+0x1878] ;  /* 0x0018780001007983 */ /* 0x001f220000300800 */
[----:B------:R-:W-:-:S02]  /*800a0*/  IADD3.X R20, R20, UR18, RZ, P4, !PT ;  /* 0x0000001214147c10 */ /* 0x000fc4000a7fe4ff */
[----:B------:R-:W-:Y:S02]  /*800b0*/  IADD3 R21, P4, R21, UR7, RZ ;  /* 0x0000000715157c10 */ /* 0x000fe4000ff9e0ff */
[----:B------:R-:W-:Y:S02]  /*800c0*/  IADD3.X R22, R22, UR18, RZ, P5, !PT ;  /* 0x0000001216167c10 */ /* 0x000fe4000affe4ff */
[----:B---3--:R-:W-:Y:S01]  /*800d0*/  IADD3 R23, P5, R23, UR7, RZ ;  /* 0x0000000717177c10 */ /* 0x008fe2000ffbe0ff */
        /* <DEDUP_REMOVED lines=12> */
[----:B------:R-:W-:Y:S04]  /*801a0*/  STL [R1+0x1874], R25 ;  /* 0x0018741901007387 */ /* 0x000fe80000100800 */
[----:B------:R-:W-:Y:S01]  /*801b0*/  STL [R1+0x1898], R26 ;  /* 0x0018981a01007387 */ /* 0x000fe20000100800 */
[----:B------:R-:W-:-:S03]  /*801c0*/  IADD3.X R16, R16, UR18, RZ, P3, !PT ;  /* 0x0000001210107c10 */ /* 0x000fc60009ffe4ff */
[----:B------:R-:W-:Y:S01]  /*801d0*/  STL [R1+0x186c], R27 ;  /* 0x00186c1b01007387 */ /* 0x000fe20000100800 */
[----:B------:R-:W-:Y:S02]  /*801e0*/  IADD3.X R18, R18, UR18, RZ, P4, !PT ;  /* 0x0000001212127c10 */ /* 0x000fe4000a7fe4ff */
[----:B------:R-:W-:Y:S01]  /*801f0*/  IADD3 R17, P3, R17, UR7, RZ ;  /* 0x0000000711117c10 */ /* 0x000fe2000ff7e0ff */
[----:B------:R-:W-:Y:S04]  /*80200*/  STL [R1+0x1890], R28 ;  /* 0x0018901c01007387 */ /* 0x000fe80000100800 */
[----:B------:R-:W-:Y:S04]  /*80210*/  STL [R1+0x1864], R29 ;  /* 0x0018641d01007387 */ /* 0x000fe80000100800 */
[----:B------:R-:W3:Y:S04]  /*80220*/  LDL.LU R12, [R1+0x184c] ;  /* 0x00184c00010c7983 */ /* 0x000ee80000300800 */
[----:B------:R-:W-:Y:S04]  /*80230*/  STL [R1+0x1888], R16 ;  /* 0x0018881001007387 */ /* 0x000fe80000100800 */
[----:B------:R0:W-:Y:S04]  /*80240*/  STL [R1+0x1880], R18 ;  /* 0x0018801201007387 */ /* 0x0001e80000100800 */
[----:B------:R-:W-:Y:S04]  /*80250*/  STL [R1+0x185c], R17 ;  /* 0x00185c1101007387 */ /* 0x000fe80000100800 */
[----:B0-----:R-:W3:Y:S04]  /*80260*/  LDL.LU R18, [R1+0x1870] ;  /* 0x0018700001127983 */ /* 0x001ee80000300800 */
[----:B------:R-:W3:Y:S04]  /*80270*/  LDL.LU R13, [R1+0x1844] ;  /* 0x00184400010d7983 */ /* 0x000ee80000300800 */
[----:B------:R-:W3:Y:S04]  /*80280*/  LDL.LU R14, [R1+0x1868] ;  /* 0x00186800010e7983 */ /* 0x000ee80000300800 */
[----:B------:R-:W3:Y:S01]  /*80290*/  LDL.LU R15, [R1+0x183c] ;  /* 0x00183c00010f7983 */ /* 0x000ee20000300800 */
[----:B--2---:R-:W-:-:S05]  /*802a0*/  IADD3 R19, P4, R19, UR7, RZ ;  /* 0x0000000713137c10 */ /* 0x004fca000ff9e0ff */
        /* <DEDUP_REMOVED lines=26> */
[----:B0-----:R-:W4:Y:S01]  /*80450*/  LDL.LU R0, [R1+0x17dc] ;  /* 0x0017dc0001007983 */ /* 0x001f220000300800 */
[----:B---3--:R-:W-:-:S05]  /*80460*/  IADD3.X R18, R18, UR18, RZ, P6, !PT ;  /* 0x0000001212127c10 */ /* 0x008fca000b7fe4ff */
[----:B------:R0:W-:Y:S04]  /*80470*/  STL [R1+0x1870], R18 ;  /* 0x0018701201007387 */ /* 0x0001e80000100800 */
[----:B0-----:R-:W3:Y:S01]  /*80480*/  LDL.LU R18, [R1+0x1800] ;  /* 0x0018000001127983 */ /* 0x001ee20000300800 */
[----:B------:R-:W-:Y:S02]  /*80490*/  IADD3 R12, P5, R12, UR7, RZ ;  /* 0x000000070c0c7c10 */ /* 0x000fe4000ffbe0ff */
        /* <DEDUP_REMOVED lines=22> */
[----:B------:R-:W-:Y:S01]  /*80600*/  STL [R1+0x1824], R7 ;  /* 0x0018240701007387 */ /* 0x000fe20000100800 */
[----:B------:R-:W-:-:S03]  /*80610*/  IADD3 R11, P6, R11, UR7, RZ ;  /* 0x000000070b0b7c10 */ /* 0x000fc6000ffde0ff */
[----:B------:R-:W-:Y:S04]  /*80620*/  STL [R1+0x1848], R8 ;  /* 0x0018480801007387 */ /* 0x000fe80000100800 */
[----:B------:R-:W-:Y:S01]  /*80630*/  STL [R1+0x181c], R9 ;  /* 0x00181c0901007387 */ /* 0x000fe20000100800 */
[----:B------:R-:W-:-:S03]  /*80640*/  IADD3 R20, P1, R20, UR7, RZ ;  /* 0x0000000714147c10 */ /* 0x000fc6000ff3e0ff */
[----:B------:R0:W-:Y:S01]  /*80650*/  STL [R1+0x1838], R19 ;  /* 0x0018381301007387 */ /* 0x0001e20000100800 */
[----:B------:R-:W-:-:S03]  /*80660*/  IADD3.X R21, R21, UR18, RZ, P2, !PT ;  /* 0x0000001215157c10 */ /* 0x000fc600097fe4ff */
[----:B------:R-:W-:Y:S01]  /*80670*/  STL [R1+0x1840], R10 ;  /* 0x0018400a01007387 */ /* 0x000fe20000100800 */
[----:B------:R-:W-:-:S03]  /*80680*/  IADD3 R22, P2, R22, UR7, RZ ;  /* 0x0000000716167c10 */ /* 0x000fc6000ff5e0ff */
[----:B0-----:R-:W2:Y:S04]  /*80690*/  LDL.LU R19, [R1+0x17d4] ;  /* 0x0017d40001137983 */ /* 0x001ea80000300800 */
[----:B------:R-:W-:Y:S01]  /*806a0*/  STL [R1+0x1814], R11 ;  /* 0x0018140b01007387 */ /* 0x000fe20000100800 */
[----:B----4-:R-:W-:Y:S02]  /*806b0*/  IADD3.X R23, R23, UR18, RZ, P3, !PT ;  /* 0x0000001217177c10 */ /* 0x010fe40009ffe4ff */
[----:B------:R-:W-:Y:S01]  /*806c0*/  IADD3 R24, P3, R24, UR7, RZ ;  /* 0x0000000718187c10 */ /* 0x000fe2000ff7e0ff */
        /* <DEDUP_REMOVED lines=18> */
[----:B------:R-:W4:Y:S04]  /*807f0*/  LDL.LU R12, [R1+0x17f8] ;  /* 0x0017f800010c7983 */ /* 0x000f280000300800 */
[----:B------:R-:W-:Y:S04]  /*80800*/  STL [R1+0x17e4], R16 ;  /* 0x0017e41001007387 */ /* 0x000fe80000100800 */
[----:B------:R0:W-:Y:S04]  /*80810*/  STL [R1+0x17dc], R0 ;  /* 0x0017dc0001007387 */ /* 0x0001e80000100800 */
[----:B------:R-:W-:Y:S04]  /*80820*/  STL [R1+0x1808], R17 ;  /* 0x0018081101007387 */ /* 0x000fe80000100800 */
[----:B0-----:R-:W4:Y:S04]  /*80830*/  LDL.LU R0, [R1+0x17cc] ;  /* 0x0017cc0001007983 */ /* 0x001f280000300800 */
[----:B------:R-:W4:Y:S04]  /*80840*/  LDL.LU R13, [R1+0x17f0] ;  /* 0x0017f000010d7983 */ /* 0x000f280000300800 */
[----:B------:R-:W4:Y:S04]  /*80850*/  LDL.LU R14, [R1+0x17c4] ;  /* 0x0017c400010e7983 */ /* 0x000f280000300800 */
[----:B------:R-:W4:Y:S01]  /*80860*/  LDL.LU R15, [R1+0x17e8] ;  /* 0x0017e800010f7983 */ /* 0x000f220000300800 */
[----:B---3--:R-:W-:-:S05]  /*80870*/  IADD3.X R18, R18, UR18, RZ, P2, !PT ;  /* 0x0000001212127c10 */ /* 0x008fca00097fe4ff */
        /* <DEDUP_REMOVED lines=27> */
[----:B----4-:R-:W-:-:S02]  /*80a30*/  IADD3.X R12, R12, UR18, RZ, P3, !PT ;  /* 0x000000120c0c7c10 */ /* 0x010fc40009ffe4ff */
[----:B------:R-:W-:-:S05]  /*80a40*/  IADD3 R0, P3, R0, UR7, RZ ;  /* 0x0000000700007c10 */ /* 0x000fca000ff7e0ff */
[----:B------:R0:W-:Y:S04]  /*80a50*/  STL [R1+0x17cc], R0 ;  /* 0x0017cc0001007387 */ /* 0x0001e80000100800 */
[----:B0-----:R-:W4:Y:S01]  /*80a60*/  LDL.LU R0, [R1+0x175c] ;  /* 0x00175c0001007983 */ /* 0x001f220000300800 */
[----:B------:R-:W-:Y:S02]  /*80a70*/  IADD3.X R13, R13, UR18, RZ, P4, !PT ;  /* 0x000000120d0d7c10 */ /* 0x000fe4000a7fe4ff */
[----:B------:R-:W-:Y:S02]  /*80a80*/  IADD3 R14, P4, R14, UR7, RZ ;  /* 0x000000070e0e7c10 */ /* 0x000fe4000ff9e0ff */
[----:B------:R-:W-:Y:S01]  /*80a90*/  IADD3.X R15, R15, UR18, RZ, P5, !PT ;  /* 0x000000120f0f7c10 */ /* 0x000fe2000affe4ff */
[----:B------:R-:W-:Y:S01]  /*80aa0*/  STL [R1+0x17f8], R12 ;  /* 0x0017f80c01007387 */ /* 0x000fe20000100800 */
[----:B---3--:R-:W-:-:S02]  /*80ab0*/  IADD3 R2, P5, R2, UR7, RZ ;  /* 0x0000000702027c10 */ /* 0x008fc4000ffbe0ff */
        /* <DEDUP_REMOVED lines=23> */
[----:B0-----:R-:W3:Y:S01]  /*80c30*/  LDL.LU R18, [R1+0x1780] ;  /* 0x0017800001127983 */ /* 0x001ee20000300800 */
[----:B------:R-:W-:-:S02]  /*80c40*/  IADD3.X R20, R20, UR18, RZ, P5, !PT ;  /* 0x0000001214147c10 */ /* 0x000fc4000affe4ff */
[----:B------:R-:W-:Y:S02]  /*80c50*/  IADD3 R21, P5, R21, UR7, RZ ;  /* 0x0000000715157c10 */ /* 0x000fe4000ffbe0ff */
[----:B------:R-:W-:Y:S01]  /*80c60*/  IADD3.X R22, R22, UR18, RZ, P6, !PT ;  /* 0x0000001216167c10 */ /* 0x000fe2000b7fe4ff */
[----:B------:R-:W-:Y:S04]  /*80c70*/  STL [R1+0x17c0], R11 ;  /* 0x0017c00b01007387 */ /* 0x000fe80000100800 */
[----:B------:R-:W-:Y:S04]  /*80c80*/  STL [R1+0x17b8], R20 ;  /* 0x0017b81401007387 */ /* 0x000fe80000100800 */
[----:B------:R-:W-:Y:S04]  /*80c90*/  STL [R1+0x178c], R21 ;  /* 0x00178c1501007387 */ /* 0x000fe80000100800 */
[----:B------:R-:W-:Y:S01]  /*80ca0*/  STL [R1+0x17b0], R22 ;  /* 0x0017b01601007387 */ /* 0x000fe20000100800 */
[----:B--2---:R-:W-:-:S02]  /*80cb0*/  IADD3 R23, P6, R23, UR7, RZ ;  /* 0x0000000717177c10 */ /* 0x004fc4000ffde0ff */
[----:B------:R-:W-:Y:S02]  /*80cc0*/  IADD3.X R24, R24, UR18, RZ, P1, !PT ;  /* 0x0000001218187c10 */ /* 0x000fe40008ffe4ff */
[----:B------:R-:W-:Y:S02]  /*80cd0*/  IADD3 R25, P1, R25, UR7, RZ ;  /* 0x0000000719197c10 */ /* 0x000fe4000ff3e0ff */
[----:B------:R-:W-:Y:S02]  /*80ce0*/  IADD3.X R26, R26, UR18, RZ, P2, !PT ;  /* 0x000000121a1a7c10 */ /* 0x000fe400097fe4ff */
[----:B------:R-:W-:Y:S01]  /*80cf0*/  IADD3 R27, P2, R27, UR7, RZ ;  /* 0x000000071b1b7c10 */ /* 0x000fe2000ff5e0ff */
        /* <DEDUP_REMOVED lines=20> */
[----:B----4-:R-:W-:-:S05]  /*80e40*/  IADD3 R0, P5, R0, UR7, RZ ;  /* 0x0000000700007c10 */ /* 0x010fca000ffbe0ff */
        /* <DEDUP_REMOVED lines=27> */
[----:B--2---:R-:W-:-:S02]  /*81000*/  IADD3 R12, P6, R12, UR7, RZ ;  /* 0x000000070c0c7c10 */ /* 0x004fc4000ffde0ff */
[----:B------:R-:W-:Y:S02]  /*81010*/  IADD3.X R19, R19, UR18, RZ, P1, !PT ;  /* 0x0000001213137c10 */ /* 0x000fe40008ffe4ff */
[----:B------:R-:W-:Y:S02]  /*81020*/  IADD3 R13, P1, R13, UR7, RZ ;  /* 0x000000070d0d7c10 */ /* 0x000fe4000ff3e0ff */
[----:B------:R-:W-:Y:S02]  /*81030*/  IADD3.X R14, R14, UR18, RZ, P2, !PT ;  /* 0x000000120e0e7c10 */ /* 0x000fe400097fe4ff */
[----:B------:R-:W-:Y:S01]  /*81040*/  IADD3 R15, P2, R15, UR7, RZ ;  /* 0x000000070f0f7c10 */ /* 0x000fe2000ff5e0ff */
[----:B------:R0:W-:Y:S04]  /*81050*/  STL [R1+0x1778], R19 ;  /* 0x0017781301007387 */ /* 0x0001e80000100800 */
[----:B0-----:R-:W2:Y:S04]  /*81060*/  LDL.LU R19, [R1+0x1708] ;  /* 0x0017080001137983 */ /* 0x001ea80000300800 */
[----:B------:R-:W-:Y:S04]  /*81070*/  STL [R1+0x1754], R12 ;  /* 0x0017540c01007387 */ /* 0x000fe80000100800 */
[----:B------:R-:W-:Y:S04]  /*81080*/  STL [R1+0x174c], R13 ;  /* 0x00174c0d01007387 */ /* 0x000fe80000100800 */
[----:B------:R-:W-:Y:S01]  /*81090*/  STL [R1+0x1770], R14 ;  /* 0x0017700e01007387 */ /* 0x000fe20000100800 */
[----:B----4-:R-:W-:-:S02]  /*810a0*/  IADD3.X R2, R2, UR18, RZ, P3, !PT ;  /* 0x0000001202027c10 */ /* 0x010fc40009ffe4ff */
[----:B------:R-:W-:Y:S02]  /*810b0*/  IADD3 R3, P3, R3, UR7, RZ ;  /* 0x0000000703037c10 */ /* 0x000fe4000ff7e0ff */
[----:B------:R-:W-:Y:S02]  /*810c0*/  IADD3.X R4, R4, UR18, RZ, P4, !PT ;  /* 0x0000001204047c10 */ /* 0x000fe4000a7fe4ff */
        /* <DEDUP_REMOVED lines=18> */
[----:B0-----:R-:W4:Y:S01]  /*811f0*/  LDL.LU R0, [R1+0x16dc] ;  /* 0x0016dc0001007983 */ /* 0x001f220000300800 */
[----:B------:R-:W-:-:S02]  /*81200*/  IADD3 R11, P1, R11, UR7, RZ ;  /* 0x000000070b0b7c10 */ /* 0x000fc4000ff3e0ff */
[----:B------:R-:W-:Y:S02]  /*81210*/  IADD3 R20, P2, R20, UR7, RZ ;  /* 0x0000000714147c10 */ /* 0x000fe4000ff5e0ff */
[----:B------:R-:W-:Y:S02]  /*81220*/  IADD3.X R21, R21, UR18, RZ, P3, !PT ;  /* 0x0000001215157c10 */ /* 0x000fe40009ffe4ff */
[----:B------:R-:W-:Y:S01]  /*81230*/  IADD3 R22, P3, R22, UR7, RZ ;  /* 0x0000000716167c10 */ /* 0x000fe2000ff7e0ff */
[----:B------:R-:W-:Y:S01]  /*81240*/  STL [R1+0x171c], R11 ;  /* 0x00171c0b01007387 */ /* 0x000fe20000100800 */
[----:B---3--:R-:W-:Y:S02]  /*81250*/  IADD3.X R23, R23, UR18, RZ, P4, !PT ;  /* 0x0000001217177c10 */ /* 0x008fe4000a7fe4ff */
        /* <DEDUP_REMOVED lines=55> */
[----:B---3--:R-:W-:-:S02]  /*815d0*/  IADD3.X R12, R12, UR18, RZ, P4, !PT ;  /* 0x000000120c0c7c10 */ /* 0x008fc4000a7fe4ff */
[----:B------:R-:W-:-:S05]  /*815e0*/  IADD3 R18, P4, R18, UR7, RZ ;  /* 0x0000000712127c10 */ /* 0x000fca000ff9e0ff */
[----:B------:R0:W-:Y:S04]  /*815f0*/  STL [R1+0x16d4], R18 ;  /* 0x0016d41201007387 */ /* 0x0001e80000100800 */
[----:B0-----:R-:W3:Y:S01]  /*81600*/  LDL.LU R18, [R1+0x1664] ;  /* 0x0016640001127983 */ /* 0x001ee20000300800 */
[----:B------:R-:W-:Y:S02]  /*81610*/  IADD3.X R13, R13, UR18, RZ, P5, !PT ;  /* 0x000000120d0d7c10 */ /* 0x000fe4000affe4ff */
        /* <DEDUP_REMOVED lines=24> */
[----:B------:R-:W-:Y:S01]  /*817a0*/  STL [R1+0x16d0], R9 ;  /* 0x0016d00901007387 */ /* 0x000fe20000100800 */
[----:B------:R-:W-:-:S03]  /*817b0*/  IADD3.X R20, R20, UR18, RZ, P6, !PT ;  /* 0x0000001214147c10 */ /* 0x000fc6000b7fe4ff */
[----:B------:R0:W-:Y:S01]  /*817c0*/  STL [R1+0x169c], R19 ;  /* 0x00169c1301007387 */ /* 0x0001e20000100800 */
[----:B------:R-:W-:-:S03]  /*817d0*/  IADD3 R21, P6, R21, UR7, RZ ;  /* 0x0000000715157c10 */ /* 0x000fc6000ffde0ff */
[----:B------:R-:W-:Y:S01]  /*817e0*/  STL [R1+0x16a4], R10 ;  /* 0x0016a40a01007387 */ /* 0x000fe20000100800 */
[----:B------:R-:W-:-:S03]  /*817f0*/  IADD3.X R22, R22, UR18, RZ, P1, !PT ;  /* 0x0000001216167c10 */ /* 0x000fc60008ffe4ff */
[----:B0-----:R-:W2:Y:S04]  /*81800*/  LDL.LU R19, [R1+0x1688] ;  /* 0x0016880001137983 */ /* 0x001ea80000300800 */
[----:B------:R-:W-:Y:S04]  /*81810*/  STL [R1+0x16c8], R11 ;  /* 0x0016c80b01007387 */ /* 0x000fe80000100800 */
[----:B------:R-:W-:Y:S01]  /*81820*/  STL [R1+0x16c0], R20 ;  /* 0x0016c01401007387 */ /* 0x000fe20000100800 */
[----:B----4-:R-:W-:Y:S02]  /*81830*/  IADD3 R23, P1, R23, UR7, RZ ;  /* 0x0000000717177c10 */ /* 0x010fe4000ff3e0ff */
[----:B------:R-:W-:-:S02]  /*81840*/  IADD3.X R24, R24, UR18, RZ, P2, !PT ;  /* 0x0000001218187c10 */ /* 0x000fc400097fe4ff */
        /* <DEDUP_REMOVED lines=56> */
[----:B------:R-:W-:Y:S02]  /*81bd0*/  IADD3 R12, P1, R12, UR7, RZ ;  /* 0x000000070c0c7c10 */ /* 0x000fe4000ff3e0ff */
[----:B------:R-:W-:Y:S02]  /*81be0*/  IADD3 R13, P2, R13, UR7, RZ ;  /* 0x000000070d0d7c10 */ /* 0x000fe4000ff5e0ff */
[----:B------:R-:W-:Y:S02]  /*81bf0*/  IADD3.X R14, R14, UR18, RZ, P3, !PT ;  /* 0x000000120e0e7c10 */ /* 0x000fe40009ffe4ff */
[----:B------:R-:W-:Y:S01]  /*81c00*/  IADD3 R15, P3, R15, UR7, RZ ;  /* 0x000000070f0f7c10 */ /* 0x000fe2000ff7e0ff */
[----:B------:R-:W-:Y:S04]  /*81c10*/  STL [R1+0x165c], R12 ;  /* 0x00165c0c01007387 */ /* 0x000fe80000100800 */
[----:B------:R-:W-:Y:S01]  /*81c20*/  STL [R1+0x1654], R13 ;  /* 0x0016540d01007387 */ /* 0x000fe20000100800 */
[----:B---3--:R-:W-:-:S02]  /*81c30*/  IADD3.X R2, R2, UR18, RZ, P4, !PT ;  /* 0x0000001202027c10 */ /* 0x008fc4000a7fe4ff */
        /* <DEDUP_REMOVED lines=88> */
[----:B------:R0:W-:Y:S04]  /*821c0*/  STL [R1+0x15dc], R19 ;  /* 0x0015dc1301007387 */ /* 0x0001e80000100800 */
[----:B0-----:R-:W2:Y:S04]  /*821d0*/  LDL.LU R19, [R1+0x156c] ;  /* 0x00156c0001137983 */ /* 0x001ea80000300800 */
[----:B------:R-:W-:Y:S04]  /*821e0*/  STL [R1+0x1608], R12 ;  /* 0x0016080c01007387 */ /* 0x000fe80000100800 */
[----:B------:R-:W-:Y:S04]  /*821f0*/  STL [R1+0x1600], R13 ;  /* 0x0016000d01007387 */ /* 0x000fe80000100800 */
[----:B------:R-:W-:Y:S01]  /*82200*/  STL [R1+0x15d4], R14 ;  /* 0x0015d40e01007387 */ /* 0x000fe20000100800 */
[----:B----4-:R-:W-:-:S02]  /*82210*/  IADD3 R2, P1, R2, UR7, RZ ;  /* 0x0000000702027c10 */ /* 0x010fc4000ff3e0ff */
        /* <DEDUP_REMOVED lines=24> */
[----:B------:R-:W-:Y:S01]  /*823a0*/  IADD3.X R22, R22, UR18, RZ, P2, !PT ;  /* 0x0000001216167c10 */ /* 0x000fe200097fe4ff */
[----:B------:R-:W-:Y:S04]  /*823b0*/  STL [R1+0x15d0], R11 ;  /* 0x0015d00b01007387 */ /* 0x000fe80000100800 */
[----:B------:R-:W-:Y:S04]  /*823c0*/  STL [R1+0x15c8], R20 ;  /* 0x0015c81401007387 */ /* 0x000fe80000100800 */
[----:B------:R-:W-:Y:S01]  /*823d0*/  STL [R1+0x159c], R21 ;  /* 0x00159c1501007387 */ /* 0x000fe20000100800 */
[----:B---3--:R-:W-:-:S02]  /*823e0*/  IADD3 R23, P2, R23, UR7, RZ ;  /* 0x0000000717177c10 */ /* 0x008fc4000ff5e0ff */
        /* <DEDUP_REMOVED lines=248> */
[----:B------:R-:W-:Y:S04]  /*83370*/  STL [R1+0x1488], R14 ;  /* 0x0014880e01007387 */ /* 0x000fe80000100800 */
[----:B------:R-:W-:Y:S01]  /*83380*/  STL [R1+0x145c], R15 ;  /* 0x00145c0f01007387 */ /* 0x000fe20000100800 */
[----:B----4-:R-:W-:-:S02]  /*83390*/  IADD3.X R2, R2, UR18, RZ, P6, !PT ;  /* 0x0000001202027c10 */ /* 0x010fc4000b7fe4ff */
        /* <DEDUP_REMOVED lines=24> */
[----:B------:R-:W-:Y:S04]  /*83520*/  STL [R1+0x1434], R11 ;  /* 0x0014340b01007387 */ /* 0x000fe80000100800 */
[----:B------:R-:W-:Y:S04]  /*83530*/  STL [R1+0x142c], R20 ;  /* 0x00142c1401007387 */ /* 0x000fe80000100800 */
[----:B------:R-:W-:Y:S01]  /*83540*/  STL [R1+0x1450], R21 ;  /* 0x0014501501007387 */ /* 0x000fe20000100800 */
[----:B---3--:R-:W-:-:S02]  /*83550*/  IADD3.X R23, R23, UR18, RZ, P1, !PT ;  /* 0x0000001217177c10 */ /* 0x008fc40008ffe4ff */
        /* <DEDUP_REMOVED lines=1116> */
[----:B---3--:R-:W-:-:S02]  /*87b20*/  IADD3.X R23, R23, UR18, RZ, P1, !PT ;  /* 0x0000001217177c10 */ /* 0x008fc40008ffe4ff */
        /* <DEDUP_REMOVED lines=827> */
[----:B------:R1:W-:Y:S04]  /*8aee0*/  STL [R1+0x21f8], R10 ;  /* 0x0021f80a01007387 */ /* 0x0003e80000100800 */
[----:B0-----:R-:W4:Y:S01]  /*8aef0*/  LDL.LU R0, [R1+0x21dc] ;  /* 0x0021dc0001007983 */ /* 0x001f220000300800 */
[----:B------:R-:W-:-:S02]  /*8af00*/  IADD3.X R20, R20, UR18, RZ, P1, !PT ;  /* 0x0000001214147c10 */ /* 0x000fc40008ffe4ff */
[----:B------:R-:W-:Y:S02]  /*8af10*/  IADD3 R21, P1, R21, UR7, RZ ;  /* 0x0000000715157c10 */ /* 0x000fe4000ff3e0ff */
[----:B------:R-:W-:Y:S01]  /*8af20*/  IADD3.X R22, R22, UR18, RZ, P2, !PT ;  /* 0x0000001216167c10 */ /* 0x000fe200097fe4ff */
[----:B------:R0:W-:Y:S04]  /*8af30*/  STL [R1+0x221c], R11 ;  /* 0x00221c0b01007387 */ /* 0x0001e80000100800 */
[----:B------:R0:W-:Y:S04]  /*8af40*/  STL [R1+0x2214], R20 ;  /* 0x0022141401007387 */ /* 0x0001e80000100800 */
[----:B------:R0:W-:Y:S01]  /*8af50*/  STL [R1+0x21e8], R21 ;  /* 0x0021e81501007387 */ /* 0x0001e20000100800 */
[----:B---3--:R-:W-:-:S02]  /*8af60*/  IADD3 R23, P2, R23, UR7, RZ ;  /* 0x0000000717177c10 */ /* 0x008fc4000ff5e0ff */
[----:B------:R-:W-:Y:S02]  /*8af70*/  IADD3.X R24, R24, UR18, RZ, P3, !PT ;  /* 0x0000001218187c10 */ /* 0x000fe40009ffe4ff */
[----:B------:R-:W-:Y:S02]  /*8af80*/  IADD3 R25, P3, R25, UR7, RZ ;  /* 0x0000000719197c10 */ /* 0x000fe4000ff7e0ff */
[----:B------:R-:W-:Y:S01]  /*8af90*/  IADD3.X R26, R26, UR18, RZ, P4, !PT ;  /* 0x000000121a1a7c10 */ /* 0x000fe2000a7fe4ff */
[----:B------:R3:W-:Y:S01]  /*8afa0*/  STL [R1+0x220c], R22 ;  /* 0x00220c1601007387 */ /* 0x0007e20000100800 */
[----:B------:R-:W-:-:S03]  /*8afb0*/  IADD3 R27, P4, R27, UR7, RZ ;  /* 0x000000071b1b7c10 */ /* 0x000fc6000ff9e0ff */
[----:B------:R3:W-:Y:S01]  /*8afc0*/  STL [R1+0x21e0], R23 ;  /* 0x0021e01701007387 */ /* 0x0007e20000100800 */
[----:B------:R-:W-:-:S03]  /*8afd0*/  IADD3.X R28, R28, UR18, RZ, P5, !PT ;  /* 0x000000121c1c7c10 */ /* 0x000fc6000affe4ff */
[----:B------:R3:W-:Y:S01]  /*8afe0*/  STL [R1+0x2204], R24 ;  /* 0x0022041801007387 */ /* 0x0007e20000100800 */
[----:B------:R-:W-:-:S03]  /*8aff0*/  IADD3 R29, P5, R29, UR7, RZ ;  /* 0x000000071d1d7c10 */ /* 0x000fc6000ffbe0ff */
[----:B------:R4:W-:Y:S04]  /*8b000*/  STL [R1+0x21d8], R25 ;  /* 0x0021d81901007387 */ /* 0x0009e80000100800 */
[----:B------:R4:W-:Y:S01]  /*8b010*/  STL [R1+0x21fc], R26 ;  /* 0x0021fc1a01007387 */ /* 0x0009e20000100800 */
[----:B------:R-:W-:-:S03]  /*8b020*/  IADD3.X R16, R16, UR18, RZ, P6, !PT ;  /* 0x0000001210107c10 */ /* 0x000fc6000b7fe4ff */
[----:B------:R4:W-:Y:S04]  /*8b030*/  STL [R1+0x21d0], R27 ;  /* 0x0021d01b01007387 */ /* 0x0009e80000100800 */
[----:B------:R4:W-:Y:S04]  /*8b040*/  STL [R1+0x21f4], R28 ;  /* 0x0021f41c01007387 */ /* 0x0009e80000100800 */
[----:B------:R4:W-:Y:S04]  /*8b050*/  STL [R1+0x21c8], R29 ;  /* 0x0021c81d01007387 */ /* 0x0009e80000100800 */
[----:B------:R-:W4:Y:S04]  /*8b060*/  LDL.LU R12, [R1+0x21b0] ;  /* 0x0021b000010c7983 */ /* 0x000f280000300800 */
[----:B------:R4:W-:Y:S04]  /*8b070*/  STL [R1+0x21ec], R16 ;  /* 0x0021ec1001007387 */ /* 0x0009e80000100800 */
[----:B------:R-:W4:Y:S01]  /*8b080*/  LDL.LU R3, [R1+0x21d4] ;  /* 0x0021d40001037983 */ /* 0x000f220000300800 */
[----:B------:R-:W-:-:S02]  /*8b090*/  IADD3 R17, P6, R17, UR7, RZ ;  /* 0x0000000711117c10 */ /* 0x000fc4000ffde0ff */
[----:B------:R-:W-:-:S03]  /*8b0a0*/  IADD3.X R18, R18, UR18, RZ, P1, !PT ;  /* 0x0000001212127c10 */ /* 0x000fc60008ffe4ff */
[----:B------:R4:W-:Y:S04]  /*8b0b0*/  STL [R1+0x21c0], R17 ;  /* 0x0021c01101007387 */ /* 0x0009e80000100800 */
[----:B------:R4:W-:Y:S04]  /*8b0c0*/  STL [R1+0x21e4], R18 ;  /* 0x0021e41201007387 */ /* 0x0009e80000100800 */
[----:B------:R-:W4:Y:S04]  /*8b0d0*/  LDL.LU R13, [R1+0x21a8] ;  /* 0x0021a800010d7983 */ /* 0x000f280000300800 */
[----:B------:R-:W4:Y:S04]  /*8b0e0*/  LDL.LU R14, [R1+0x21cc] ;  /* 0x0021cc00010e7983 */ /* 0x000f280000300800 */
[----:B------:R-:W4:Y:S01]  /*8b0f0*/  LDL.LU R15, [R1+0x21a0] ;  /* 0x0021a000010f7983 */ /* 0x000f220000300800 */
        /* <DEDUP_REMOVED lines=9> */
[----:B-1----:R-:W2:Y:S04]  /*8b190*/  LDL.LU R10, [R1+0x199c] ;  /* 0x00199c00010a7983 */ /* 0x002ea80000300800 */
[----:B0-----:R-:W2:Y:S04]  /*8b1a0*/  LDL.LU R11, [R1+0x21a4] ;  /* 0x0021a400010b7983 */ /* 0x001ea80000300800 */
[----:B------:R-:W2:Y:S04]  /*8b1b0*/  LDL.LU R20, [R1+0x19b4] ;  /* 0x0019b40001147983 */ /* 0x000ea80000300800 */
[----:B------:R-:W2:Y:S04]  /*8b1c0*/  LDL.LU R21, [R1+0x219c] ;  /* 0x00219c0001157983 */ /* 0x000ea80000300800 */
[----:B---3--:R-:W3:Y:S04]  /*8b1d0*/  LDL.LU R22, [R1+0x2180] ;  /* 0x0021800001167983 */ /* 0x008ee80000300800 */
[----:B------:R-:W3:Y:S04]  /*8b1e0*/  LDL.LU R23, [R1+0x2194] ;  /* 0x0021940001177983 */ /* 0x000ee80000300800 */
[----:B------:R-:W3:Y:S01]  /*8b1f0*/  LDL.LU R24, [R1+0x217c] ;  /* 0x00217c0001187983 */ /* 0x000ee20000300800 */
        /* <DEDUP_REMOVED lines=11> */
[----:B0-----:R-:W2:Y:S01]  /*8b2b0*/  LDL.LU R0, [R1+0x2164] ;  /* 0x0021640001007983 */ /* 0x001ea20000300800 */
[----:B------:R-:W-:-:S05]  /*8b2c0*/  IADD3.X R3, R3, UR18, RZ, P3, !PT ;  /* 0x0000001203037c10 */ /* 0x000fca0009ffe4ff */
[----:B------:R0:W-:Y:S02]  /*8b2d0*/  STL [R1+0x21d4], R3 ;  /* 0x0021d40301007387 */ /* 0x0001e40000100800 */
[----:B0-----:R-:W0:Y:S01]  /*8b2e0*/  LDC R3, c[0x0][0x23c] ;  /* 0x00008f00ff037b82 */ /* 0x001e220000000800 */
        /* <DEDUP_REMOVED lines=8> */
[----:B0-----:R-:W-:Y:S01]  /*8b370*/  IMAD.SHL.U32 R3, R3, 0x80, RZ ;  /* 0x0000008003037824 */ /* 0x001fe200078e00ff */
[----:B------:R-:W-:-:S02]  /*8b380*/  IADD3.X R2, R2, UR18, RZ, P5, !PT ;  /* 0x0000001202027c10 */ /* 0x000fc4000affe4ff */
[----:B------:R-:W-:Y:S02]  /*8b390*/  IADD3 R4, P5, R4, UR7, RZ ;  /* 0x0000000704047c10 */ /* 0x000fe4000ffbe0ff */
[----:B------:R-:W-:Y:S02]  /*8b3a0*/  IADD3.X R5, R5, UR18, RZ, P6, !PT ;  /* 0x0000001205057c10 */ /* 0x000fe4000b7fe4ff */
[----:B------:R-:W-:Y:S02]  /*8b3b0*/  IADD3 R6, P6, R3, R6, RZ ;  /* 0x0000000603067210 */ /* 0x000fe40007fde0ff */
[----:B------:R-:W-:Y:S01]  /*8b3c0*/  IADD3.X R7, R7, UR18, RZ, P1, !PT ;  /* 0x0000001207077c10 */ /* 0x000fe20008ffe4ff */
[----:B------:R0:W-:Y:S01]  /*8b3d0*/  STL [R1+0x21c4], R2 ;  /* 0x0021c40201007387 */ /* 0x0001e20000100800 */
[----:B------:R-:W-:-:S03]  /*8b3e0*/  IADD3 R8, P1, R3, R8, RZ ;  /* 0x0000000803087210 */ /* 0x000fc60007f3e0ff */
[----:B------:R-:W-:Y:S01]  /*8b3f0*/  STL [R1+0x2198], R4 ;  /* 0x0021980401007387 */ /* 0x000fe20000100800 */
[----:B------:R-:W-:-:S03]  /*8b400*/  IADD3.X R9, R9, UR18, RZ, P2, !PT ;  /* 0x0000001209097c10 */ /* 0x000fc600097fe4ff */
[----:B------:R-:W-:Y:S01]  /*8b410*/  STL [R1+0x21bc], R5 ;  /* 0x0021bc0501007387 */ /* 0x000fe20000100800 */
[----:B------:R-:W-:-:S03]  /*8b420*/  IADD3 R10, P2, R3, R10, RZ ;  /* 0x0000000a030a7210 */ /* 0x000fc60007f5e0ff */
[----:B------:R-:W-:Y:S01]  /*8b430*/  STL [R1+0x2190], R6 ;  /* 0x0021900601007387 */ /* 0x000fe20000100800 */
[----:B------:R-:W-:-:S03]  /*8b440*/  IADD3.X R11, R11, UR18, RZ, P3, !PT ;  /* 0x000000120b0b7c10 */ /* 0x000fc60009ffe4ff */
[----:B------:R-:W-:Y:S01]  /*8b450*/  STL [R1+0x21b4], R7 ;  /* 0x0021b40701007387 */ /* 0x000fe20000100800 */
[----:B------:R-:W-:Y:S02]  /*8b460*/  IADD3 R20, P3, R3, R20, RZ ;  /* 0x0000001403147210 */ /* 0x000fe40007f7e0ff */
[----:B0-----:R-:W-:Y:S01]  /*8b470*/  SHF.R.S32.HI R2, RZ, 0x1f, R3 ;  /* 0x0000001fff027819 */ /* 0x001fe20000011403 */
[----:B------:R-:W-:Y:S01]  /*8b480*/  STL [R1+0x2188], R8 ;  /* 0x0021880801007387 */ /* 0x000fe20000100800 */
[----:B------:R-:W-:-:S03]  /*8b490*/  IADD3.X R21, R21, UR18, RZ, P4, !PT ;  /* 0x0000001215157c10 */ /* 0x000fc6000a7fe4ff */
[----:B------:R-:W-:Y:S01]  /*8b4a0*/  STL [R1+0x21ac], R9 ;  /* 0x0021ac0901007387 */ /* 0x000fe20000100800 */
[----:B---3--:R-:W-:-:S03]  /*8b4b0*/  IADD3 R22, P4, R3, R22, RZ ;  /* 0x0000001603167210 */ /* 0x008fc60007f9e0ff */
[----:B------:R-:W-:Y:S01]  /*8b4c0*/  STL [R1+0x199c], R10 ;  /* 0x00199c0a01007387 */ /* 0x000fe20000100800 */
[----:B------:R-:W-:-:S03]  /*8b4d0*/  IADD3.X R23, R23, UR18, RZ, P5, !PT ;  /* 0x0000001217177c10 */ /* 0x000fc6000affe4ff */
[----:B------:R-:W-:Y:S01]  /*8b4e0*/  STL [R1+0x21a4], R11 ;  /* 0x0021a40b01007387 */ /* 0x000fe20000100800 */
[----:B------:R-:W-:-:S03]  /*8b4f0*/  IADD3 R24, P5, R3, R24, RZ ;  /* 0x0000001803187210 */ /* 0x000fc60007fbe0ff */
[----:B------:R-:W-:Y:S04]  /*8b500*/  STL [R1+0x19b4], R20 ;  /* 0x0019b41401007387 */ /* 0x000fe80000100800 */
[----:B------:R-:W-:Y:S04]  /*8b510*/  STL [R1+0x219c], R21 ;  /* 0x00219c1501007387 */ /* 0x000fe80000100800 */
[----:B------:R-:W-:Y:S04]  /*8b520*/  STL [R1+0x2180], R22 ;  /* 0x0021801601007387 */ /* 0x000fe80000100800 */
[----:B------:R-:W-:Y:S04]  /*8b530*/  STL [R1+0x2194], R23 ;  /* 0x0021941701007387 */ /* 0x000fe80000100800 */
[----:B------:R-:W-:Y:S01]  /*8b540*/  STL [R1+0x217c], R24 ;  /* 0x00217c1801007387 */ /* 0x000fe20000100800 */
[C---:B----4-:R-:W-:Y:S01]  /*8b550*/  IMAD.X R25, R2.reuse, 0x1, R25, P6 ;  /* 0x0000000102197824 */ /* 0x050fe200030e0619 */
[C---:B------:R-:W-:Y:S01]  /*8b560*/  IADD3 R26, P6, R3.reuse, R26, RZ ;  /* 0x0000001a031a7210 */ /* 0x040fe20007fde0ff */
[C---:B------:R-:W-:Y:S01]  /*8b570*/  IMAD.X R27, R2.reuse, 0x1, R27, P1 ;  /* 0x00000001021b7824 */ /* 0x040fe200008e061b */
[C---:B------:R-:W-:Y:S01]  /*8b580*/  IADD3 R28, P1, R3.reuse, R28, RZ ;  /* 0x0000001c031c7210 */ /* 0x040fe20007f3e0ff */
[----:B------:R-:W-:Y:S01]  /*8b590*/  IMAD.X R29, R2, 0x1, R29, P2 ;  /* 0x00000001021d7824 */ /* 0x000fe200010e061d */
[----:B------:R-:W-:Y:S01]  /*8b5a0*/  STL [R1+0x218c], R25 ;  /* 0x00218c1901007387 */ /* 0x000fe20000100800 */
[----:B------:R-:W-:-:S03]  /*8b5b0*/  IADD3 R16, P2, R3, R16, RZ ;  /* 0x0000001003107210 */ /* 0x000fc60007f5e0ff */
[----:B------:R-:W-:Y:S01]  /*8b5c0*/  STL [R1+0x2178], R26 ;  /* 0x0021781a01007387 */ /* 0x000fe20000100800 */
[----:B------:R-:W-:-:S03]  /*8b5d0*/  IMAD.X R17, R2, 0x1, R17, P3 ;  /* 0x0000000102117824 */ /* 0x000fc600018e0611 */
[----:B------:R-:W-:Y:S04]  /*8b5e0*/  STL [R1+0x2184], R27 ;  /* 0x0021841b01007387 */ /* 0x000fe80000100800 */
[----:B------:R-:W-:Y:S01]  /*8b5f0*/  STL [R1+0x2174], R28 ;  /* 0x0021741c01007387 */ /* 0x000fe20000100800 */
[----:B------:R-:W-:-:S03]  /*8b600*/  IADD3 R18, P3, R3, R18, RZ ;  /* 0x0000001203127210 */ /* 0x000fc60007f7e0ff */
[----:B------:R-:W-:Y:S01]  /*8b610*/  STL [R1+0x1314], R29 ;  /* 0x0013141d01007387 */ /* 0x000fe20000100800 */
[----:B--2---:R-:W-:-:S03]  /*8b620*/  IMAD.X R19, R2, 0x1, R19, P4 ;  /* 0x0000000102137824 */ /* 0x004fc600020e0613 */
[----:B------:R-:W-:Y:S04]  /*8b630*/  STL [R1+0x2170], R16 ;  /* 0x0021701001007387 */ /* 0x000fe80000100800 */
[----:B------:R-:W-:Y:S04]  /*8b640*/  STL [R1+0x1988], R17 ;  /* 0x0019881101007387 */ /* 0x000fe80000100800 */
[----:B------:R0:W-:Y:S01]  /*8b650*/  STL [R1+0x2ef8], R3 ;  /* 0x002ef80301007387 */ /* 0x0001e20000100800 */
[----:B------:R-:W-:-:S03]  /*8b660*/  IADD3 R0, P4, R3, R0, RZ ;  /* 0x0000000003007210 */ /* 0x000fc60007f9e0ff */
[----:B------:R-:W-:Y:S04]  /*8b670*/  STL [R1+0x216c], R18 ;  /* 0x00216c1201007387 */ /* 0x000fe80000100800 */
[----:B0-----:R-:W2:Y:S04]  /*8b680*/  LDL.LU R3, [R1+0x1994] ;  /* 0x0019940001037983 */ /* 0x001ea80000300800 */
[----:B------:R-:W-:Y:S04]  /*8b690*/  STL [R1+0x1998], R19 ;  /* 0x0019981301007387 */ /* 0x000fe80000100800 */
[----:B------:R-:W3:Y:S04]  /*8b6a0*/  LDL.LU R12, [R1+0x198c] ;  /* 0x00198c00010c7983 */ /* 0x000ee80000300800 */
[----:B------:R-:W-:Y:S04]  /*8b6b0*/  STL [R1+0x2164], R0 ;  /* 0x0021640001007387 */ /* 0x000fe80000100800 */
[----:B---3--:R0:W-:Y:S04]  /*8b6c0*/  STL [R1+0x2eec], R12 ;  /* 0x002eec0c01007387 */ /* 0x0081e80000100800 */
[----:B0-----:R-:W3:Y:S04]  /*8b6d0*/  LDL.LU R12, [R1+0x2154] ;  /* 0x00215400010c7983 */ /* 0x001ee80000300800 */
[----:B---3--:R0:W-:Y:S04]  /*8b6e0*/  STL [R1+0x2ef0], R12 ;  /* 0x002ef00c01007387 */ /* 0x0081e80000100800 */
[----:B0-----:R-:W3:Y:S01]  /*8b6f0*/  LDL.LU R12, [R1+0x1990] ;  /* 0x00199000010c7983 */ /* 0x001ee20000300800 */
[----:B--2---:R-:W-:-:S03]  /*8b700*/  IMAD.X R3, R2, 0x1, R3, P5 ;  /* 0x0000000102037824 */ /* 0x004fc600028e0603 */
[----:B---3--:R0:W-:Y:S04]  /*8b710*/  STL [R1+0x2ef4], R12 ;  /* 0x002ef40c01007387 */ /* 0x0081e80000100800 */
[----:B0-----:R-:W2:Y:S04]  /*8b720*/  LDL.LU R12, [R1+0x215c] ;  /* 0x00215c00010c7983 */ /* 0x001ea80000300800 */
[----:B------:R-:W3:Y:S04]  /*8b730*/  LDL.LU R13, [R1+0x214c] ;  /* 0x00214c00010d7983 */ /* 0x000ee80000300800 */
[----:B------:R-:W4:Y:S04]  /*8b740*/  LDL.LU R14, [R1+0x19b0] ;  /* 0x0019b000010e7983 */ /* 0x000f280000300800 */
        /* <DEDUP_REMOVED lines=25> */
[----:B0-----:R-:W2:Y:S02]  /*8b8e0*/  LDL.LU R3, [R1+0x2ef8] ;  /* 0x002ef80001037983 */ /* 0x001ea40000300800 */
[----:B--2---:R-:W-:-:S05]  /*8b8f0*/  IADD3 R12, P5, R3, R12, RZ ;  /* 0x0000000c030c7210 */ /* 0x004fca0007fbe0ff */
[----:B------:R0:W-:Y:S04]  /*8b900*/  STL [R1+0x215c], R12 ;  /* 0x00215c0c01007387 */ /* 0x0001e80000100800 */
[----:B0-----:R-:W2:Y:S02]  /*8b910*/  LDL.LU R12, [R1+0x2ef4] ;  /* 0x002ef400010c7983 */ /* 0x001ea40000300800 */
[----:B--2---:R-:W-:-:S05]  /*8b920*/  IMAD.X R12, R2, 0x1, R12, P6 ;  /* 0x00000001020c7824 */ /* 0x004fca00030e060c */
[----:B------:R0:W-:Y:S04]  /*8b930*/  STL [R1+0x1990], R12 ;  /* 0x0019900c01007387 */ /* 0x0001e80000100800 */
[----:B0-----:R-:W2:Y:S02]  /*8b940*/  LDL.LU R12, [R1+0x2ef0] ;  /* 0x002ef000010c7983 */ /* 0x001ea40000300800 */
[----:B--2---:R-:W-:-:S05]  /*8b950*/  IADD3 R12, P6, R3, R12, RZ ;  /* 0x0000000c030c7210 */ /* 0x004fca0007fde0ff */
[----:B------:R0:W-:Y:S04]  /*8b960*/  STL [R1+0x2154], R12 ;  /* 0x0021540c01007387 */ /* 0x0001e80000100800 */
[----:B0-----:R-:W2:Y:S01]  /*8b970*/  LDL.LU R12, [R1+0x2eec] ;  /* 0x002eec00010c7983 */ /* 0x001ea20000300800 */
[C---:B----4-:R-:W-:Y:S01]  /*8b980*/  IMAD.X R14, R2.reuse, 0x1, R14, P2 ;  /* 0x00000001020e7824 */ /* 0x050fe200010e060e */
[C---:B---3--:R-:W-:Y:S01]  /*8b990*/  IADD3 R15, P2, R3.reuse, R15, RZ ;  /* 0x0000000f030f7210 */ /* 0x048fe20007f5e0ff */
[C---:B------:R-:W-:Y:S01]  /*8b9a0*/  IMAD.X R4, R2.reuse, 0x1, R4, P3 ;  /* 0x0000000102047824 */ /* 0x040fe200018e0604 */
[C---:B------:R-:W-:Y:S01]  /*8b9b0*/  IADD3 R5, P3, R3.reuse, R5, RZ ;  /* 0x0000000503057210 */ /* 0x040fe20007f7e0ff */
        /* <DEDUP_REMOVED lines=15> */
[----:B------:R-:W-:Y:S01]  /*8bab0*/  IADD3 R17, P6, R3, R17, RZ ;  /* 0x0000001103117210 */ /* 0x000fe20007fde0ff */
[----:B------:R-:W-:-:S02]  /*8bac0*/  IMAD.X R0, R2, 0x1, R0, P2 ;  /* 0x0000000102007824 */ /* 0x000fc400010e0600 */
[----:B--2---:R-:W-:Y:S01]  /*8bad0*/  IMAD.X R12, R2, 0x1, R12, P1 ;  /* 0x00000001020c7824 */ /* 0x004fe200008e060c */
[----:B------:R-:W-:-:S04]  /*8bae0*/  IADD3 R13, P1, R3, R13, RZ ;  /* 0x0000000d030d7210 */ /* 0x000fc80007f3e0ff */
        /* <DEDUP_REMOVED lines=8> */
[----:B------:R-:W-:-:S03]  /*8bb70*/  IMAD.X R20, R2, 0x1, R20, P1 ;  /* 0x0000000102147824 */ /* 0x000fc600008e0614 */
[----:B------:R-:W-:Y:S01]  /*8bb80*/  STL [R1+0x2158], R8 ;  /* 0x0021580801007387 */ /* 0x000fe20000100800 */
[----:B------:R-:W-:-:S03]  /*8bb90*/  IADD3 R21, P1, R3, R21, RZ ;  /* 0x0000001503157210 */ /* 0x000fc60007f3e0ff */
        /* <DEDUP_REMOVED lines=17> */
[----:B------:R0:W-:Y:S04]  /*8bcb0*/  STL [R1+0x2ee8], R2 ;  /* 0x002ee80201007387 */ /* 0x0001e80000100800 */
        /* <DEDUP_REMOVED lines=9> */
[----:B--2---:R-:W-:-:S03]  /*8bd50*/  IADD3 R2, P2, R3, R2, RZ ;  /* 0x0000000203027210 */ /* 0x004fc60007f5e0ff */
        /* <DEDUP_REMOVED lines=29> */
[----:B0-----:R-:W2:Y:S02]  /*8bf30*/  LDL.LU R2, [R1+0x2ee8] ;  /* 0x002ee80001027983 */ /* 0x001ea40000300800 */
[----:B--2---:R-:W-:-:S05]  /*8bf40*/  IMAD.X R12, R2, 0x1, R12, P3 ;  /* 0x00000001020c7824 */ /* 0x004fca00018e060c */
[----:B------:R0:W-:Y:S04]  /*8bf50*/  STL [R1+0x2108], R12 ;  /* 0x0021080c01007387 */ /* 0x0001e80000100800 */
[----:B0-----:R-:W2:Y:S02]  /*8bf60*/  LDL.LU R12, [R1+0x2ee4] ;  /* 0x002ee400010c7983 */ /* 0x001ea40000300800 */
[----:B--2---:R-:W-:-:S05]  /*8bf70*/  IADD3 R12, P3, R3, R12, RZ ;  /* 0x0000000c030c7210 */ /* 0x004fca0007f7e0ff */
[----:B------:R0:W-:Y:S04]  /*8bf80*/  STL [R1+0x20dc], R12 ;  /* 0x0020dc0c01007387 */ /* 0x0001e80000100800 */
[----:B0-----:R-:W2:Y:S02]  /*8bf90*/  LDL.LU R12, [R1+0x2ee0] ;  /* 0x002ee000010c7983 */ /* 0x001ea40000300800 */
[----:B--2---:R-:W-:-:S05]  /*8bfa0*/  IMAD.X R12, R2, 0x1, R12, P4 ;  /* 0x00000001020c7824 */ /* 0x004fca00020e060c */
[----:B------:R0:W-:Y:S04]  /*8bfb0*/  STL [R1+0x2100], R12 ;  /* 0x0021000c01007387 */ /* 0x0001e80000100800 */
[----:B0-----:R-:W2:Y:S01]  /*8bfc0*/  LDL.LU R12, [R1+0x2edc] ;  /* 0x002edc00010c7983 */ /* 0x001ea20000300800 */
[C---:B---3--:R-:W-:Y:S01]  /*8bfd0*/  IMAD.X R13, R2.reuse, 0x1, R13, P5 ;  /* 0x00000001020d7824 */ /* 0x048fe200028e060d */
[C---:B----4-:R-:W-:Y:S01]  /*8bfe0*/  IADD3 R14, P5, R3.reuse, R14, RZ ;  /* 0x0000000e030e7210 */ /* 0x050fe20007fbe0ff */
        /* <DEDUP_REMOVED lines=18> */
[----:B------:R-:W-:Y:S01]  /*8c110*/  IMAD.X R19, R2, 0x1, R19, P5 ;  /* 0x0000000102137824 */ /* 0x000fe200028e0613 */
[----:B------:R-:W-:-:S02]  /*8c120*/  IADD3 R0, P5, R3, R0, RZ ;  /* 0x0000000003007210 */ /* 0x000fc40007fbe0ff */
[----:B--2---:R-:W-:-:S05]  /*8c130*/  IADD3 R12, P4, R3, R12, RZ ;  /* 0x0000000c030c7210 */ /* 0x004fca0007f9e0ff */
        /* <DEDUP_REMOVED lines=22> */
[----:B------:R-:W-:Y:S04]  /*8c2a0*/  STL [R1+0x20b0], R27 ;  /* 0x0020b01b01007387 */ /* 0x000fe80000100800 */
[----:B------:R-:W-:Y:S01]  /*8c2b0*/  STL [R1+0x2084], R28 ;  /* 0x0020841c01007387 */ /* 0x000fe20000100800 */
[----:B------:R-:W-:-:S03]  /*8c2c0*/  IADD3 R18, P4, R3, R18, RZ ;  /* 0x0000001203127210 */ /* 0x000fc60007f9e0ff */
[----:B------:R-:W-:Y:S04]  /*8c2d0*/  STL [R1+0x20a8], R29 ;  /* 0x0020a81d01007387 */ /* 0x000fe80000100800 */
        /* <DEDUP_REMOVED lines=1319> */
[----:B------:R0:W-:Y:S04]  /*91550*/  STL [R1+0x1a48], R0 ;  /* 0x001a480001007387 */ /* 0x0001e80000100800 */
[----:B0-----:R-:W3:Y:S04]  /*91560*/  LDL.LU R0, [R1+0x1a0c] ;  /* 0x001a0c0001007983 */ /* 0x001ee80000300800 */
        /* <DEDUP_REMOVED lines=63> */
[C---:B------:R-:W-:Y:S02]  /*91960*/  IMAD.X R16, R2.reuse, 0x1, R16, P6 ;  /* 0x0000000102107824 */ /* 0x040fe400030e0610 */
[C---:B------:R-:W-:Y:S02]  /*91970*/  IMAD.X R17, R2.reuse, 0x1, R17, P1 ;  /* 0x0000000102117824 */ /* 0x040fe400008e0611 */
[C---:B------:R-:W-:Y:S02]  /*91980*/  IMAD.X R19, R2.reuse, 0x1, R19, P3 ;  /* 0x0000000102137824 */ /* 0x040fe400018e0613 */
[----:B------:R-:W-:Y:S01]  /*91990*/  IMAD.X R18, R2, 0x1, R18, P2 ;  /* 0x0000000102127824 */ /* 0x000fe200010e0612 */
[----:B--2---:R-:W-:-:S05]  /*919a0*/  IADD3 R0, P5, R3, R0, RZ ;  /* 0x0000000003007210 */ /* 0x004fca0007fbe0ff */
[----:B------:R0:W-:Y:S01]  /*919b0*/  STL [R1+0x1a0c], R0 ;  /* 0x001a0c0001007387 */ /* 0x0001e20000100800 */
[C---:B------:R-:W-:Y:S01]  /*919c0*/  IMAD.X R10, R2.reuse, 0x1, R10, P5 ;  /* 0x00000001020a7824 */ /* 0x040fe200028e060a */
[----:B------:R-:W-:Y:S02]  /*919d0*/  IADD3 R11, P5, R3, R11, RZ ;  /* 0x0000000b030b7210 */ /* 0x000fe40007fbe0ff */
[----:B0-----:R1:W5:Y:S04]  /*919e0*/  LDL.LU R0, [R1+0x2df8] ;  /* 0x002df80001007983 */ /* 0x0013680000300800 */
[----:B------:R1:W-:Y:S04]  /*919f0*/  STL [R1+0x1a30], R12 ;  /* 0x001a300c01007387 */ /* 0x0003e80000100800 */
        /* <DEDUP_REMOVED lines=15> */
[----:B------:R1:W-:Y:S01]  /*91af0*/  STL [R1+0x19f0], R24 ;  /* 0x0019f01801007387 */ /* 0x0003e20000100800 */
[----:B------:R-:W-:-:S03]  /*91b00*/  IMAD.X R29, R2, 0x1, R29, P5 ;  /* 0x00000001021d7824 */ /* 0x000fc600028e061d */
        /* <DEDUP_REMOVED lines=9> */
[----:B------:R-:W-:Y:S05]  /*91ba0*/  @P0 BRA `(.L_x_1) ;  /* 0xfffff8d400d00947 */ /* 0x000fea000383ffff */
.L_x_0:
[----:B-1----:R-:W2:Y:S01]  /*91bb0*/  LDL.LU R25, [R1+0xbf8] ;  /* 0x000bf80001197983 */ /* 0x002ea20000300800 */
[----:B------:R-:W-:Y:S01]  /*91bc0*/  ULDC.64 UR12, c[0x0][0x228] ;  /* 0x00008a00000c7ab9 */ /* 0x000fe20000000a00 */
[----:B------:R-:W-:Y:S01]  /*91bd0*/  ULDC.64 UR6, c[0x0][0x228] ;  /* 0x00008a0000067ab9 */ /* 0x000fe20000000a00 */
[----:B------:R-:W-:Y:S01]  /*91be0*/  ULDC.64 UR8, c[0x0][0x228] ;  /* 0x00008a0000087ab9 */ /* 0x000fe20000000a00 */
[----:B------:R-:W-:Y:S01]  /*91bf0*/  ULDC.64 UR10, c[0x0][0x228] ;  /* 0x00008a00000a7ab9 */ /* 0x000fe20000000a00 */
[----:B------:R-:W1:Y:S01]  /*91c00*/  S2UR UR5, SR_CgaCtaId ;  /* 0x00000000000579c3 */ /* 0x000e620000008800 */
[----:B------:R-:W-:Y:S01]  /*91c10*/  UMOV UR4, 0x400 ;  /* 0x0000040000047882 */ /* 0x000fe20000000000 */
        /* <DEDUP_REMOVED lines=45> */
[----:B------:R-:W-:Y:S06]  /*91ef0*/  BAR.SYNC.DEFER_BLOCKING 0x0 ;  /* 0x0000000000007b1d */ /* 0x000fec0000010000 */
[----:B--2---:R2:W-:Y:S04]  /*91f00*/  STL [R1+0x3a98], R25 ;  /* 0x003a981901007387 */ /* 0x0045e80000100800 */
[----:B--2---:R-:W2:Y:S04]  /*91f10*/  LDL.LU R25, [R1+0x9a0] ;  /* 0x0009a00001197983 */ /* 0x004ea80000300800 */
[----:B--2---:R2:W-:Y:S04]  /*91f20*/  STL [R1+0x3a9c], R25 ;  /* 0x003a9c1901007387 */ /* 0x0045e80000100800 */
[----:B--2---:R-:W2:Y:S04]  /*91f30*/  LDL.LU R25, [R1+0x98c] ;  /* 0x00098c0001197983 */ /* 0x004ea80000300800 */
[----:B--2---:R2:W-:Y:S04]  /*91f40*/  STL [R1+0x3aa4], R25 ;  /* 0x003aa41901007387 */ /* 0x0045e80000100800 */
[----:B--2---:R-:W2:Y:S04]  /*91f50*/  LDL.LU R25, [R1+0x984] ;  /* 0x0009840001197983 */ /* 0x004ea80000300800 */
[----:B--2---:R2:W-:Y:S04]  /*91f60*/  STL [R1+0x3aac], R25 ;  /* 0x003aac1901007387 */ /* 0x0045e80000100800 */
[----:B--2---:R-:W2:Y:S04]  /*91f70*/  LDL R25, [R1+0x8ac] ;  /* 0x0008ac0001197983 */ /* 0x004ea80000100800 */
[----:B--2---:R2:W-:Y:S04]  /*91f80*/  STL [R1+0x3ab4], R25 ;  /* 0x003ab41901007387 */ /* 0x0045e80000100800 */
[----:B--2---:R-:W2:Y:S04]  /*91f90*/  LDL.LU R25, [R1+0x8a4] ;  /* 0x0008a40001197983 */ /* 0x004ea80000300800 */
        /* <DEDUP_REMOVED lines=8> */
[----:B------:R-:W3:Y:S04]  /*92020*/  LDL.LU R24, [R1+0xbfc] ;  /* 0x000bfc0001187983 */ /* 0x000ee80000300800 */
[----:B---3--:R3:W-:Y:S04]  /*92030*/  STL [R1+0x3aa0], R24 ;  /* 0x003aa01801007387 */ /* 0x0087e80000100800 */
[----:B---3--:R-:W3:Y:S04]  /*92040*/  LDL.LU R24, [R1+0x988] ;  /* 0x0009880001187983 */ /* 0x008ee80000300800 */
        /* <DEDUP_REMOVED lines=13> */
[----:B---3--:R-:W2:Y:S04]  /*92120*/  LDL.LU R24, [R1+0x870] ;  /* 0x0008700001187983 */ /* 0x008ea80000300800 */
[----:B------:R-:W3:Y:S04]  /*92130*/  LDL.LU R23, [R1+0xc30] ;  /* 0x000c300001177983 */ /* 0x000ee80000300800 */
[----:B------:R-:W3:Y:S04]  /*92140*/  LDL R22, [R1+0xc34] ;  /* 0x000c340001167983 */ /* 0x000ee80000100800 */
[----:B------:R-:W4:Y:S04]  /*92150*/  LDL.LU R21, [R1+0xc38] ;  /* 0x000c380001157983 */ /* 0x000f280000300800 */
[----:B------:R-:W4:Y:S04]  /*92160*/  LDL.LU R20, [R1+0xc3c] ;  /* 0x000c3c0001147983 */ /* 0x000f280000300800 */
[----:B------:R-:W4:Y:S04]  /*92170*/  LDL.LU R19, [R1+0xd10] ;  /* 0x000d100001137983 */ /* 0x000f280000300800 */
[----:B------:R-:W4:Y:S04]  /*92180*/  LDL.LU R18, [R1+0xd14] ;  /* 0x000d140001127983 */ /* 0x000f280000300800 */
[----:B------:R0:W-:Y:S04]  /*92190*/  STL [R1+0x3770], R17 ;  /* 0x0037701101007387 */ /* 0x0001e80000100800 */
[----:B0-----:R-:W3:Y:S04]  /*921a0*/  LDL R17, [R1+0xbf4] ;  /* 0x000bf40001117983 */ /* 0x001ee80000100800 */
[----:B------:R0:W-:Y:S04]  /*921b0*/  STL [R1+0x376c], R16 ;  /* 0x00376c1001007387 */ /* 0x0001e80000100800 */
[----:B0-----:R-:W3:Y:S04]  /*921c0*/  LDL.LU R16, [R1+0xbf0] ;  /* 0x000bf00001107983 */ /* 0x001ee80000300800 */
[----:B-----5:R0:W-:Y:S04]  /*921d0*/  STL [R1+0x3768], R0 ;  /* 0x0037680001007387 */ /* 0x0201e80000100800 */
[----:B0-----:R-:W4:Y:S04]  /*921e0*/  LDL.LU R0, [R1+0xbec] ;  /* 0x000bec0001007983 */ /* 0x001f280000300800 */
[----:B------:R0:W-:Y:S04]  /*921f0*/  STL.64 [R1+0x2ee0], R10 ;  /* 0x002ee00a01007387 */ /* 0x0001e80000100a00 */
[----:B0-----:R-:W3:Y:S04]  /*92200*/  LDL.LU R10, [R1+0xbe4] ;  /* 0x000be400010a7983 */ /* 0x001ee80000300800 */
[----:B------:R-:W4:Y:S04]  /*92210*/  LDL.LU R11, [R1+0xbe8] ;  /* 0x000be800010b7983 */ /* 0x000f280000300800 */
[----:B------:R0:W-:Y:S04]  /*92220*/  STL.64 [R1+0x2ed8], R12 ;  /* 0x002ed80c01007387 */ /* 0x0001e80000100a00 */
[----:B0-----:R-:W3:Y:S04]  /*92230*/  LDL R12, [R1+0xacc] ;  /* 0x000acc00010c7983 */ /* 0x001ee80000100800 */
[----:B------:R-:W4:Y:S04]  /*92240*/  LDL.LU R13, [R1+0xbe0] ;  /* 0x000be000010d7983 */ /* 0x000f280000300800 */
[----:B------:R0:W-:Y:S04]  /*92250*/  STL.64 [R1+0x2ed0], R26 ;  /* 0x002ed01a01007387 */ /* 0x0001e80000100a00 */
[----:B0-----:R-:W3:Y:S04]  /*92260*/  LDL R26, [R1+0xac4] ;  /* 0x000ac400011a7983 */ /* 0x001ee80000100800 */
[----:B------:R-:W4:Y:S04]  /*92270*/  LDL.LU R27, [R1+0xac8] ;  /* 0x000ac800011b7983 */ /* 0x000f280000300800 */
[----:B------:R0:W-:Y:S04]  /*92280*/  STL.64 [R1+0x2ec8], R2 ;  /* 0x002ec80201007387 */ /* 0x0001e80000100a00 */
[----:B0-----:R-:W3:Y:S04]  /*92290*/  LDL.LU R2, [R1+0x9dc] ;  /* 0x0009dc0001027983 */ /* 0x001ee80000300800 */
[----:B------:R-:W4:Y:S04]  /*922a0*/  LDL.LU R3, [R1+0xac0] ;  /* 0x000ac00001037983 */ /* 0x000f280000300800 */
[----:B------:R0:W-:Y:S04]  /*922b0*/  STL.64 [R1+0x2ec0], R4 ;  /* 0x002ec00401007387 */ /* 0x0001e80000100a00 */
[----:B0-----:R-:W3:Y:S04]  /*922c0*/  LDL.LU R4, [R1+0x9d4] ;  /* 0x0009d40001047983 */ /* 0x001ee80000300800 */
[----:B------:R-:W4:Y:S04]  /*922d0*/  LDL.LU R5, [R1+0x9d8] ;  /* 0x0009d80001057983 */ /* 0x000f280000300800 */
[----:B------:R0:W-:Y:S04]  /*922e0*/  STL.64 [R1+0x2eb8], R6 ;  /* 0x002eb80601007387 */ /* 0x0001e80000100a00 */
[----:B0-----:R-:W3:Y:S04]  /*922f0*/  LDL.LU R6, [R1+0x9bc] ;  /* 0x0009bc0001067983 */ /* 0x001ee80000300800 */
[----:B------:R-:W4:Y:S04]  /*92300*/  LDL.LU R7, [R1+0x9d0] ;  /* 0x0009d00001077983 */ /* 0x000f280000300800 */
[----:B------:R0:W-:Y:S04]  /*92310*/  STL [R1+0x2eb0], R14 ;  /* 0x002eb00e01007387 */ /* 0x0001e80000100800 */
[----:B0-----:R-:W3:Y:S04]  /*92320*/  LDL.LU R14, [R1+0x9b8] ;  /* 0x0009b800010e7983 */ /* 0x001ee80000300800 */
[----:B------:R0:W-:Y:S04]  /*92330*/  STL.64 [R1+0x2ea8], R8 ;  /* 0x002ea80801007387 */ /* 0x0001e80000100a00 */
[----:B0-----:R-:W4:Y:S04]  /*92340*/  LDL.LU R8, [R1+0x9b0] ;  /* 0x0009b00001087983 */ /* 0x001f280000300800 */
[----:B------:R-:W4:Y:S04]  /*92350*/  LDL.LU R9, [R1+0x9b4] ;  /* 0x0009b40001097983 */ /* 0x000f280000300800 */
[----:B------:R0:W-:Y:S04]  /*92360*/  STL [R1+0x2ea4], R15 ;  /* 0x002ea40f01007387 */ /* 0x0001e80000100800 */
[----:B0-----:R-:W3:Y:S04]  /*92370*/  LDL R15, [R1+0x9ac] ;  /* 0x0009ac00010f7983 */ /* 0x001ee80000100800 */
[----:B------:R0:W-:Y:S04]  /*92380*/  STL [R1+0x2ea0], R28 ;  /* 0x002ea01c01007387 */ /* 0x0001e80000100800 */
[----:B0-----:R-:W3:Y:S04]  /*92390*/  LDL.LU R28, [R1+0x9a8] ;  /* 0x0009a800011c7983 */ /* 0x001ee80000300800 */
[----:B------:R0:W-:Y:S04]  /*923a0*/  STL [R1+0x2e9c], R29 ;  /* 0x002e9c1d01007387 */ /* 0x0001e80000100800 */
[----:B0-----:R-:W4:Y:S01]  /*923b0*/  LDL.LU R29, [R1+0x9a4] ;  /* 0x0009a400011d7983 */ /* 0x001f220000300800 */
[----:B--2---:R-:W-:-:S03]  /*923c0*/  F2FP.SATFINITE.E5M2.F32.PACK_AB_MERGE_C R25, R25, R24, RZ ;  /* 0x000000181919723e */ /* 0x004fc600048060ff */
[----:B------:R-:W2:Y:S04]  /*923d0*/  LDL.LU R24, [R1+0x3ad8] ;  /* 0x003ad80001187983 */ /* 0x000ea80000300800 */
[----:B------:R0:W-:Y:S04]  /*923e0*/  STL [R1+0x188], R25 ;  /* 0x0001881901007387 */ /* 0x0001e80000100800 */
[----:B0-----:R-:W2:Y:S02]  /*923f0*/  LDL.LU R25, [R1+0x3ad4] ;  /* 0x003ad40001197983 */ /* 0x001ea40000300800 */
[----:B--2---:R-:W-:-:S02]  /*92400*/  F2FP.SATFINITE.E5M2.F32.PACK_AB_MERGE_C R25, R25, R24, RZ ;  /* 0x000000181919723e */ /* 0x004fc400048060ff */
        /* <DEDUP_REMOVED lines=26> */
[----:B0-----:R-:W2:Y:S01]  /*925b0*/  LDL.LU R25, [R1+0x3a9c] ;  /* 0x003a9c0001197983 */ /* 0x001ea20000300800 */
[----:B---3--:R-:W-:Y:S02]  /*925c0*/  F2FP.SATFINITE.E5M2.F32.PACK_AB_MERGE_C R15, R15, R28, RZ ;  /* 0x0000001c0f0f723e */ /* 0x008fe400048060ff */
[----:B----4-:R-:W-:-:S02]  /*925d0*/  F2FP.SATFINITE.E5M2.F32.PACK_AB_MERGE_C R9, R9, R8, RZ ;  /* 0x000000080909723e */ /* 0x010fc400048060ff */
[----:B------:R-:W-:Y:S02]  /*925e0*/  F2FP.SATFINITE.E5M2.F32.PACK_AB_MERGE_C R8, R6, R14, RZ ;  /* 0x0000000e0608723e */ /* 0x000fe400048060ff */
[----:B------:R-:W-:Y:S02]  /*925f0*/  F2FP.SATFINITE.E5M2.F32.PACK_AB_MERGE_C R6, R4, R7, RZ ;  /* 0x000000070406723e */ /* 0x000fe400048060ff */
[----:B------:R-:W-:Y:S02]  /*92600*/  F2FP.SATFINITE.E5M2.F32.PACK_AB_MERGE_C R4, R2, R5, RZ ;  /* 0x000000050204723e */ /* 0x000fe400048060ff */
[----:B------:R-:W-:Y:S02]  /*92610*/  F2FP.SATFINITE.E5M2.F32.PACK_AB_MERGE_C R3, R26, R3, RZ ;  /* 0x000000031a03723e */ /* 0x000fe400048060ff */
[----:B--2---:R-:W-:Y:S02]  /*92620*/  F2FP.SATFINITE.E5M2.F32.PACK_AB_MERGE_C R29, R29, R25, RZ ;  /* 0x000000191d1d723e */ /* 0x004fe400048060ff */
[----:B------:R-:W2:Y:S01]  /*92630*/  LDL.LU R25, [R1+0x3a98] ;  /* 0x003a980001197983 */ /* 0x000ea20000300800 */
[----:B------:R-:W-:-:S03]  /*92640*/  F2FP.SATFINITE.E5M2.F32.PACK_AB_MERGE_C R2, R12, R27, RZ ;  /* 0x0000001b0c02723e */ /* 0x000fc600048060ff */
[----:B------:R-:W-:Y:S04]  /*92650*/  STL [R1+0x14a8], R29 ;  /* 0x0014a81d01007387 */ /* 0x000fe80000100800 */
[----:B------:R-:W-:Y:S04]  /*92660*/  STL [R1+0x14a4], R15 ;  /* 0x0014a40f01007387 */ /* 0x000fe80000100800 */
[----:B------:R0:W-:Y:S04]  /*92670*/  STL [R1+0x1484], R9 ;  /* 0x0014840901007387 */ /* 0x0001e80000100800 */
[----:B------:R-:W-:Y:S04]  /*92680*/  STL [R1+0x1490], R8 ;  /* 0x0014900801007387 */ /* 0x000fe80000100800 */
[----:B------:R-:W-:Y:S01]  /*92690*/  STL [R1+0x2ac], R6 ;  /* 0x0002ac0601007387 */ /* 0x000fe20000100800 */
[----:B0-----:R-:W-:-:S03]  /*926a0*/  F2FP.SATFINITE.E5M2.F32.PACK_AB_MERGE_C R9, R10, R13, RZ ;  /* 0x0000000d0a09723e */ /* 0x001fc600048060ff */
[----:B------:R-:W-:Y:S04]  /*926b0*/  STL [R1+0x2b0], R4 ;  /* 0x0002b00401007387 */ /* 0x000fe80000100800 */
[----:B------:R0:W-:Y:S04]  /*926c0*/  STL [R1+0x24c], R3 ;  /* 0x00024c0301007387 */ /* 0x0001e80000100800 */
[----:B------:R-:W-:Y:S04]  /*926d0*/  STL [R1+0x3704], R9 ;  /* 0x0037040901007387 */ /* 0x000fe80000100800 */
[----:B------:R3:W-:Y:S01]  /*926e0*/  STL [R1+0x208], R2 ;  /* 0x0002080201007387 */ /* 0x0007e20000100800 */
[----:B0-----:R-:W-:-:S02]  /*926f0*/  F2FP.SATFINITE.E5M2.F32.PACK_AB_MERGE_C R3, R17, R16, RZ ;  /* 0x000000101103723e */ /* 0x001fc400048060ff */
[----:B---3--:R-:W-:-:S05]  /*92700*/  F2FP.SATFINITE.E5M2.F32.PACK_AB_MERGE_C R2, R0, R11, RZ ;  /* 0x0000000b0002723e */ /* 0x008fca00048060ff */
[----:B------:R0:W-:Y:S04]  /*92710*/  STL [R1+0x1f8], R2 ;  /* 0x0001f80201007387 */ /* 0x0001e80000100800 */
[----:B------:R3:W-:Y:S01]  /*92720*/  STL [R1+0x1c4], R3 ;  /* 0x0001c40301007387 */ /* 0x0007e20000100800 */
[----:B0-----:R-:W-:Y:S02]  /*92730*/  F2FP.SATFINITE.E5M2.F32.PACK_AB_MERGE_C R2, R22, R23, RZ ;  /* 0x000000171602723e */ /* 0x001fe400048060ff */
[----:B---3--:R-:W-:Y:S02]  /*92740*/  F2FP.SATFINITE.E5M2.F32.PACK_AB_MERGE_C R3, R20, R21, RZ ;  /* 0x000000151403723e */ /* 0x008fe400048060ff */
[----:B--2---:R-:W-:-:S05]  /*92750*/  F2FP.SATFINITE.E5M2.F32.PACK_AB_MERGE_C R0, R24, R25, RZ ;  /* 0x000000191800723e */ /* 0x004fca00048060ff */
[----:B------:R0:W-:Y:S04]  /*92760*/  STL [R1+0x1ac], R0 ;  /* 0x0001ac0001007387 */ /* 0x0001e80000100800 */
[----:B------:R2:W-:Y:S01]  /*92770*/  STL [R1+0x16c], R2 ;  /* 0x00016c0201007387 */ /* 0x0005e20000100800 */
[----:B0-----:R-:W-:-:S03]  /*92780*/  F2FP.SATFINITE.E5M2.F32.PACK_AB_MERGE_C R0, R18, R19, RZ ;  /* 0x000000131200723e */ /* 0x001fc600048060ff */
[----:B--2---:R-:W2:Y:S04]  /*92790*/  LDL.LU R2, [R1+0xd04] ;  /* 0x000d040001027983 */ /* 0x004ea80000300800 */
[----:B------:R-:W-:Y:S04]  /*927a0*/  STL [R1+0x160], R3 ;  /* 0x0001600301007387 */ /* 0x000fe80000100800 */
[----:B--2---:R0:W-:Y:S04]  /*927b0*/  STL [R1+0x3a50], R2 ;  /* 0x003a500201007387 */ /* 0x0041e80000100800 */
[----:B------:R-:W-:Y:S04]  /*927c0*/  STL [R1+0xe0], R0 ;  /* 0x0000e00001007387 */ /* 0x000fe80000100800 */
[----:B0-----:R-:W2:Y:S04]  /*927d0*/  LDL R2, [R1+0xc0c] ;  /* 0x000c0c0001027983 */ /* 0x001ea80000100800 */
[----:B--2---:R0:W-:Y:S04]  /*927e0*/  STL [R1+0x3a58], R2 ;  /* 0x003a580201007387 */ /* 0x0041e80000100800 */
[----:B0-----:R-:W2:Y:S04]  /*927f0*/  LDL R2, [R1+0xc04] ;  /* 0x000c040001027983 */ /* 0x001ea80000100800 */
[----:B--2---:R0:W-:Y:S04]  /*92800*/  STL [R1+0x3a60], R2 ;  /* 0x003a600201007387 */ /* 0x0041e80000100800 */
[----:B0-----:R-:W2:Y:S04]  /*92810*/  LDL.LU R2, [R1+0xc1c] ;  /* 0x000c1c0001027983 */ /* 0x001ea80000300800 */
[----:B--2---:R0:W-:Y:S04]  /*92820*/  STL [R1+0x3a68], R2 ;  /* 0x003a680201007387 */ /* 0x0041e80000100800 */
[----:B0-----:R-:W2:Y:S04]  /*92830*/  LDL R2, [R1+0xc14] ;  /* 0x000c140001027983 */ /* 0x001ea80000100800 */
[----:B--2---:R0:W-:Y:S04]  /*92840*/  STL [R1+0x3a70], R2 ;  /* 0x003a700201007387 */ /* 0x0041e80000100800 */
[----:B0-----:R-:W2:Y:S04]  /*92850*/  LDL.LU R2, [R1+0xc2c] ;  /* 0x000c2c0001027983 */ /* 0x001ea80000300800 */
        /* <DEDUP_REMOVED lines=8> */
[----:B------:R-:W3:Y:S04]  /*928e0*/  LDL.LU R12, [R1+0xd0c] ;  /* 0x000d0c00010c7983 */ /* 0x000ee80000300800 */
[----:B---3--:R0:W-:Y:S04]  /*928f0*/  STL [R1+0x3a4c], R12 ;  /* 0x003a4c0c01007387 */ /* 0x0081e80000100800 */
[----:B0-----:R-:W3:Y:S04]  /*92900*/  LDL.LU R12, [R1+0xd00] ;  /* 0x000d0000010c7983 */ /* 0x001ee80000300800 */
        /* <DEDUP_REMOVED lines=17> */
[----:B0-----:R-:W2:Y:S04]  /*92a20*/  LDL.LU R12, [R1+0xd18] ;  /* 0x000d1800010c7983 */ /* 0x001ea80000300800 */
[----:B------:R-:W3:Y:S04]  /*92a30*/  LDL.LU R11, [R1+0xcfc] ;  /* 0x000cfc00010b7983 */ /* 0x000ee80000300800 */
[----:B---3--:R0:W-:Y:S04]  /*92a40*/  STL [R1+0x3a40], R11 ;  /* 0x003a400b01007387 */ /* 0x0081e80000100800 */
[----:B0-----:R-:W3:Y:S04]  /*92a50*/  LDL.LU R11, [R1+0xcf4] ;  /* 0x000cf400010b7983 */ /* 0x001ee80000300800 */
[----:B---3--:R0:W-:Y:S04]  /*92a60*/  STL [R1+0x3a48], R11 ;  /* 0x003a480b01007387 */ /* 0x0081e80000100800 */
[----:B0-----:R-:W3:Y:S04]  /*92a70*/  LDL.LU R11, [R1+0xd08] ;  /* 0x000d0800010b7983 */ /* 0x001ee80000300800 */
[----:B------:R-:W4:Y:S04]  /*92a80*/  LDL.LU R9, [R1+0xce8] ;  /* 0x000ce80001097983 */ /* 0x000f280000300800 */
[----:B----4-:R0:W-:Y:S04]  /*92a90*/  STL [R1+0x3a3c], R9 ;  /* 0x003a3c0901007387 */ /* 0x0101e80000100800 */
[----:B0-----:R-:W4:Y:S01]  /*92aa0*/  LDL.LU R9, [R1+0xcf8] ;  /* 0x000cf80001097983 */ /* 0x001f220000300800 */
[----:B--2---:R-:W-:-:S03]  /*92ab0*/  F2FP.SATFINITE.E5M2.F32.PACK_AB_MERGE_C R2, R2, R12, RZ ;  /* 0x0000000c0202723e */ /* 0x004fc600048060ff */
[----:B----4-:R0:W-:Y:S04]  /*92ac0*/  STL [R1+0x3a44], R9 ;  /* 0x003a440901007387 */ /* 0x0101e80000100800 */
[----:B0-----:R-:W2:Y:S04]  /*92ad0*/  LDL.LU R9, [R1+0xcf0] ;  /* 0x000cf00001097983 */ /* 0x001ea80000300800 */
[----:B------:R-:W4:Y:S04]  /*92ae0*/  LDL.LU R29, [R1+0xcec] ;  /* 0x000cec00011d7983 */ /* 0x000f280000300800 */
[----:B------:R-:W4:Y:S04]  /*92af0*/  LDL.LU R28, [R1+0xcd0] ;  /* 0x000cd000011c7983 */ /* 0x000f280000300800 */
[----:B------:R-:W4:Y:S04]  /*92b00*/  LDL R15, [R1+0xcd4] ;  /* 0x000cd400010f7983 */ /* 0x000f280000100800 */
[----:B------:R-:W4:Y:S04]  /*92b10*/  LDL.LU R8, [R1+0xcd8] ;  /* 0x000cd80001087983 */ /* 0x000f280000300800 */
        /* <DEDUP_REMOVED lines=10> */
[----:B------:R-:W4:Y:S04]  /*92bc0*/  LDL.LU R0, [R1+0xca4] ;  /* 0x000ca40001007983 */ /* 0x000f280000300800 */
        /* <DEDUP_REMOVED lines=9> */
[----:B------:R-:W4:Y:S04]  /*92c60*/  LDL R18, [R1+0xc8c] ;  /* 0x000c8c0001127983 */ /* 0x000f280000100800 */
[----:B------:R-:W3:Y:S04]  /*92c70*/  LDL.LU R12, [R1+0x3a94] ;  /* 0x003a9400010c7983 */ /* 0x000ee80000300800 */
[----:B------:R0:W-:Y:S04]  /*92c80*/  STL [R1+0x120], R2 ;  /* 0x0001200201007387 */ /* 0x0001e80000100800 */
[----:B0-----:R-:W3:Y:S02]  /*92c90*/  LDL.LU R2, [R1+0x3a90] ;  /* 0x003a900001027983 */ /* 0x001ee40000300800 */
[----:B---3--:R-:W-:-:S02]  /*92ca0*/  F2FP.SATFINITE.E5M2.F32.PACK_AB_MERGE_C R2, R2, R12, RZ ;  /* 0x0000000c0202723e */ /* 0x008fc400048060ff */
        /* <DEDUP_REMOVED lines=34> */
[----:B0-----:R-:W4:Y:S01]  /*92ed0*/  LDL.LU R2, [R1+0xce4] ;  /* 0x000ce40001027983 */ /* 0x001f220000300800 */
[----:B---3--:R-:W-:-:S03]  /*92ee0*/  F2FP.SATFINITE.E5M2.F32.PACK_AB_MERGE_C R12, R12, R11, RZ ;  /* 0x0000000b0c0c723e */ /* 0x008fc600048060ff */
[----:B------:R-:W2:Y:S04]  /*92ef0*/  LDL.LU R11, [R1+0x3a48] ;  /* 0x003a4800010b7983 */ /* 0x000ea80000300800 */
[----:B------:R0:W-:Y:S04]  /*92f00*/  STL [R1+0x3720], R12 ;  /* 0x0037200c01007387 */ /* 0x0001e80000100800 */
[----:B0-----:R-:W3:Y:S01]  /*92f10*/  LDL.LU R12, [R1+0xce0] ;  /* 0x000ce000010c7983 */ /* 0x001ee20000300800 */
[----:B--2---:R-:W-:-:S03]  /*92f20*/  F2FP.SATFINITE.E5M2.F32.PACK_AB_MERGE_C R11, R11, R9, RZ ;  /* 0x000000090b0b723e */ /* 0x004fc600048060ff */
[----:B------:R-:W2:Y:S04]  /*92f30*/  LDL.LU R9, [R1+0x3a44] ;  /* 0x003a440001097983 */ /* 0x000ea80000300800 */
[----:B------:R0:W-:Y:S04]  /*92f40*/  STL [R1+0x1e0], R11 ;  /* 0x0001e00b01007387 */ /* 0x0001e80000100800 */
[----:B0-----:R-:W2:Y:S02]  /*92f50*/  LDL.LU R11, [R1+0x3a40] ;  /* 0x003a4000010b7983 */ /* 0x001ea40000300800 */
[----:B--2---:R-:W-:-:S02]  /*92f60*/  F2FP.SATFINITE.E5M2.F32.PACK_AB_MERGE_C R11, R11, R9, RZ ;  /* 0x000000090b0b723e */ /* 0x004fc400048060ff */
[----:B------:R-:W2:Y:S01]  /*92f70*/  LDL.LU R9, [R1+0x3a3c] ;  /* 0x003a3c0001097983 */ /* 0x000ea20000300800 */
[----:B----4-:R-:W-:Y:S02]  /*92f80*/  F2FP.SATFINITE.E5M2.F32.PACK_AB_MERGE_C R8, R14, R8, RZ ;  /* 0x000000080e08723e */ /* 0x010fe400048060ff */
[----:B------:R-:W-:Y:S01]  /*92f90*/  F2FP.SATFINITE.E5M2.F32.PACK_AB_MERGE_C R4, R5, R4, RZ ;  /* 0x000000040504723e */ /* 0x000fe200048060ff */
[----:B------:R3:W-:Y:S01]  /*92fa0*/  STL [R1+0x3708], R11 ;  /* 0x0037080b01007387 */ /* 0x0007e20000100800 */
[----:B------:R-:W-:Y:S02]  /*92fb0*/  F2FP.SATFINITE.E5M2.F32.PACK_AB_MERGE_C R3, R26, R3, RZ ;  /* 0x000000031a03723e */ /* 0x000fe400048060ff */
[----:B------:R-:W-:Y:S02]  /*92fc0*/  F2FP.SATFINITE.E5M2.F32.PACK_AB_MERGE_C R0, R0, R10, RZ ;  /* 0x0000000a0000723e */ /* 0x000fe400048060ff */
[----:B---3--:R-:W-:-:S05]  /*92fd0*/  F2FP.SATFINITE.E5M2.F32.PACK_AB_MERGE_C R11, R2, R12, RZ ;  /* 0x0000000c020b723e */ /* 0x008fca00048060ff */
[----:B------:R-:W-:Y:S01]  /*92fe0*/  STL [R1+0x204], R11 ;  /* 0x0002040b01007387 */ /* 0x000fe20000100800 */
[----:B--2---:R-:W-:Y:S02]  /*92ff0*/  F2FP.SATFINITE.E5M2.F32.PACK_AB_MERGE_C R2, R29, R9, RZ ;  /* 0x000000091d02723e */ /* 0x004fe400048060ff */
[----:B------:R-:W-:-:S03]  /*93000*/  F2FP.SATFINITE.E5M2.F32.PACK_AB_MERGE_C R9, R15, R28, RZ ;  /* 0x0000001c0f09723e */ /* 0x000fc600048060ff */
[----:B------:R0:W-:Y:S04]  /*93010*/  STL [R1+0x1ec], R2 ;  /* 0x0001ec0201007387 */ /* 0x0001e80000100800 */
[----:B------:R-:W-:Y:S04]  /*93020*/  STL [R1+0x143c], R9 ;  /* 0x00143c0901007387 */ /* 0x000fe80000100800 */
[----:B------:R-:W-:Y:S01]  /*93030*/  STL [R1+0x1418], R8 ;  /* 0x0014180801007387 */ /* 0x000fe20000100800 */
[----:B0-----:R-:W-:-:S05]  /*93040*/  F2FP.SATFINITE.E5M2.F32.PACK_AB_MERGE_C R2, R7, R6, RZ ;  /* 0x000000060702723e */ /* 0x001fca00048060ff */
[----:B------:R0:W-:Y:S04]  /*93050*/  STL [R1+0x1498], R2 ;  /* 0x0014980201007387 */ /* 0x0001e80000100800 */
[----:B------:R-:W-:Y:S04]  /*93060*/  STL [R1+0x1494], R4 ;  /* 0x0014940401007387 */ /* 0x000fe80000100800 */
[----:B------:R2:W-:Y:S01]  /*93070*/  STL [R1+0x1468], R3 ;  /* 0x0014680301007387 */ /* 0x0005e20000100800 */
[----:B0-----:R-:W-:Y:S02]  /*93080*/  F2FP.SATFINITE.E5M2.F32.PACK_AB_MERGE_C R2, R13, R27, RZ ;  /* 0x0000001b0d02723e */ /* 0x001fe400048060ff */
[----:B------:R-:W-:-:S03]  /*93090*/  F2FP.SATFINITE.E5M2.F32.PACK_AB_MERGE_C R27, R20, R21, RZ ;  /* 0x00000015141b723e */ /* 0x000fc600048060ff */
[----:B------:R0:W-:Y:S01]  /*930a0*/  STL [R1+0x1474], R2 ;  /* 0x0014740201007387 */ /* 0x0001e20000100800 */
[----:B--2---:R-:W-:-:S03]  /*930b0*/  F2FP.SATFINITE.E5M2.F32.PACK_AB_MERGE_C R3, R17, R16, RZ ;  /* 0x000000101103723e */ /* 0x004fc600048060ff */
[----:B------:R2:W-:Y:S04]  /*930c0*/  STL [R1+0x2a8], R0 ;  /* 0x0002a80001007387 */ /* 0x0005e80000100800 */
[----:B------:R3:W-:Y:S01]  /*930d0*/  STL [R1+0x13d0], R3 ;  /* 0x0013d00301007387 */ /* 0x0007e20000100800 */
[----:B0-----:R-:W-:Y:S02]  /*930e0*/  F2FP.SATFINITE.E5M2.F32.PACK_AB_MERGE_C R2, R24, R25, RZ ;  /* 0x000000191802723e */ /* 0x001fe400048060ff */
[----:B--2---:R-:W-:-:S03]  /*930f0*/  F2FP.SATFINITE.E5M2.F32.PACK_AB_MERGE_C R0, R22, R23, RZ ;  /* 0x000000171600723e */ /* 0x004fc600048060ff */
[----:B------:R-:W-:Y:S04]  /*93100*/  STL [R1+0x1f4], R2 ;  /* 0x0001f40201007387 */ /* 0x000fe80000100800 */
[----:B------:R-:W-:Y:S04]  /*93110*/  STL [R1+0x3700], R27 ;  /* 0x0037001b01007387 */ /* 0x000fe80000100800 */
[----:B------:R0:W-:Y:S04]  /*93120*/  STL [R1+0x138c], R0 ;  /* 0x00138c0001007387 */ /* 0x0001e80000100800 */
[----:B---3--:R-:W2:Y:S04]  /*93130*/  LDL R3, [R1+0xc54] ;  /* 0x000c540001037983 */ /* 0x008ea80000100800 */
[----:B------:R-:W3:Y:S01]  /*93140*/  LDL R13, [R1+0xc74] ;  /* 0x000c7400010d7983 */ /* 0x000ee20000100800 */
[----:B0-----:R-:W-:-:S05]  /*93150*/  F2FP.SATFINITE.E5M2.F32.PACK_AB_MERGE_C R0, R18, R19, RZ ;  /* 0x000000131200723e */ /* 0x001fca00048060ff */
[----:B------:R-:W-:Y:S04]  /*93160*/  STL [R1+0x28c], R0 ;  /* 0x00028c0001007387 */ /* 0x000fe80000100800 */
[----:B--2---:R0:W-:Y:S04]  /*93170*/  STL [R1+0x3a20], R3 ;  /* 0x003a200301007387 */ /* 0x0041e80000100800 */
[----:B0-----:R-:W2:Y:S04]  /*93180*/  LDL.LU R3, [R1+0xc6c] ;  /* 0x000c6c0001037983 */ /* 0x001ea80000300800 */
[----:B--2---:R0:W-:Y:S04]  /*93190*/  STL [R1+0x3a28], R3 ;  /* 0x003a280301007387 */ /* 0x0041e80000100800 */
[----:B0-----:R-:W2:Y:S04]  /*931a0*/  LDL.LU R3, [R1+0xc64] ;  /* 0x000c640001037983 */ /* 0x001ea80000300800 */
[----:B--2---:R0:W-:Y:S04]  /*931b0*/  STL [R1+0x3a30], R3 ;  /* 0x003a300301007387 */ /* 0x0041e80000100800 */
[----:B0-----:R-:W2:Y:S04]  /*931c0*/  LDL.LU R3, [R1+0xc7c] ;  /* 0x000c7c0001037983 */ /* 0x001ea80000300800 */
[----:B--2---:R0:W-:Y:S04]  /*931d0*/  STL [R1+0x3a38], R3 ;  /* 0x003a380301007387 */ /* 0x0041e80000100800 */
[----:B0-----:R-:W3:Y:S04]  /*931e0*/  LDL.LU R3, [R1+0xc70] ;  /* 0x000c700001037983 */ /* 0x001ee80000300800 */
[----:B------:R-:W2:Y:S04]  /*931f0*/  LDL.LU R27, [R1+0xaac] ;  /* 0x000aac00011b7983 */ /* 0x000ea80000300800 */
        /* <DEDUP_REMOVED lines=13> */
[----:B0-----:R-:W2:Y:S04]  /*932d0*/  LDL R27, [R1+0xbd4] ;  /* 0x000bd400011b7983 */ /* 0x001ea80000100800 */
[----:B--2---:R0:W-:Y:S04]  /*932e0*/  STL [R1+0x3a04], R27 ;  /* 0x003a041b01007387 */ /* 0x0041e80000100800 */
[----:B0-----:R-:W2:Y:S04]  /*932f0*/  LDL R27, [R1+0xc4c] ;  /* 0x000c4c00011b7983 */ /* 0x001ea80000100800 */
        /* <DEDUP_REMOVED lines=12> */
[----:B------:R-:W4:Y:S04]  /*933c0*/  LDL.LU R11, [R1+0xa90] ;  /* 0x000a9000010b7983 */ /* 0x000f280000300800 */
[----:B----4-:R0:W-:Y:S04]  /*933d0*/  STL [R1+0x39d8], R11 ;  /* 0x0039d80b01007387 */ /* 0x0101e80000100800 */
[----:B0-----:R-:W4:Y:S04]  /*933e0*/  LDL.LU R11, [R1+0x9c8] ;  /* 0x0009c800010b7983 */ /* 0x001f280000300800 */
        /* <DEDUP_REMOVED lines=13> */
[----:B0-----:R-:W4:Y:S01]  /*934c0*/  LDL.LU R11, [R1+0xc40] ;  /* 0x000c4000010b7983 */ /* 0x001f220000300800 */
[----:B---3--:R-:W-:-:S03]  /*934d0*/  F2FP.SATFINITE.E5M2.F32.PACK_AB_MERGE_C R13, R13, R3, RZ ;  /* 0x000000030d0d723e */ /* 0x008fc600048060ff */
[----:B----4-:R0:W-:Y:S04]  /*934e0*/  STL [R1+0x3a18], R11 ;  /* 0x003a180b01007387 */ /* 0x0101e80000100800 */
        /* <DEDUP_REMOVED lines=26> */
[----:B------:R-:W2:Y:S04]  /*93690*/  LDL.LU R3, [R1+0x3a38] ;  /* 0x003a380001037983 */ /* 0x000ea80000300800 */
        /* <DEDUP_REMOVED lines=15> */
[----:B------:R-:W3:Y:S04]  /*93790*/  LDL.LU R27, [R1+0x3a1c] ;  /* 0x003a1c00011b7983 */ /* 0x000ee80000300800 */
[----:B------:R0:W-:Y:S04]  /*937a0*/  STL [R1+0x3740], R3 ;  /* 0x0037400301007387 */ /* 0x0001e80000100800 */
[----:B0-----:R-:W2:Y:S01]  /*937b0*/  LDL.LU R3, [R1+0xaa4] ;  /* 0x000aa40001037983 */ /* 0x001ea20000300800 */
[----:B---3--:R-:W-:-:S03]  /*937c0*/  F2FP.SATFINITE.E5M2.F32.PACK_AB_MERGE_C R27, R27, R11, RZ ;  /* 0x0000000b1b1b723e */ /* 0x008fc600048060ff */
        /* <DEDUP_REMOVED lines=34> */
[----:B0-----:R-:W2:Y:S02]  /*939f0*/  LDL.LU R27, [R1+0x39d4] ;  /* 0x0039d400011b7983 */ /* 0x001ea40000300800 */
[----:B--2---:R-:W-:-:S02]  /*93a00*/  F2FP.SATFINITE.E5M2.F32.PACK_AB_MERGE_C R3, R3, R27, RZ ;  /* 0x0000001b0303723e */ /* 0x004fc400048060ff */
[----:B------:R-:W2:Y:S01]  /*93a10*/  LDL.LU R27, [R1+0x39d0] ;  /* 0x0039d000011b7983 */ /* 0x000ea20000300800 */
[----:B----4-:R-:W-:-:S03]  /*93a20*/  F2FP.SATFINITE.E5M2.F32.PACK_AB_MERGE_C R29, R29, R2, RZ ;  /* 0x000000021d1d723e */ /* 0x010fc600048060ff */
[----:B------:R3:W-:Y:S01]  /*93a30*/  STL [R1+0x154], R3 ;  /* 0x0001540301007387 */ /* 0x0007e20000100800 */
[----:B------:R-:W-:Y:S02]  /*93a40*/  F2FP.SATFINITE.E5M2.F32.PACK_AB_MERGE_C R2, R28, R9, RZ ;  /* 0x000000091c02723e */ /* 0x000fe400048060ff */
[----:B------:R-:W-:Y:S02]  /*93a50*/  F2FP.SATFINITE.E5M2.F32.PACK_AB_MERGE_C R8, R8, R15, RZ ;  /* 0x0000000f0808723e */ /* 0x000fe400048060ff */
[----:B---3--:R-:W-:Y:S02]  /*93a60*/  F2FP.SATFINITE.E5M2.F32.PACK_AB_MERGE_C R3, R12, R11, RZ ;  /* 0x0000000b0c03723e */ /* 0x008fe400048060ff */
[----:B--2---:R-:W-:-:S05]  /*93a70*/  F2FP.SATFINITE.E5M2.F32.PACK_AB_MERGE_C R13, R27, R13, RZ ;  /* 0x0000000d1b0d723e */ /* 0x004fca00048060ff */
[----:B------:R-:W-:Y:S04]  /*93a80*/  STL [R1+0x14c], R13 ;  /* 0x00014c0d01007387 */ /* 0x000fe80000100800 */
[----:B------:R-:W-:Y:S04]  /*93a90*/  STL [R1+0x370c], R29 ;  /* 0x00370c1d01007387 */ /* 0x000fe80000100800 */
[----:B------:R0:W-:Y:S04]  /*93aa0*/  STL [R1+0x194], R3 ;  /* 0x0001940301007387 */ /* 0x0001e80000100800 */
[----:B------:R2:W-:Y:S01]  /*93ab0*/  STL [R1+0x1d4], R2 ;  /* 0x0001d40201007387 */ /* 0x0005e20000100800 */
[----:B0-----:R-:W-:-:S03]  /*93ac0*/  F2FP.SATFINITE.E5M2.F32.PACK_AB_MERGE_C R3, R6, R14, RZ ;  /* 0x0000000e0603723e */ /* 0x001fc600048060ff */
[----:B------:R-:W-:Y:S01]  /*93ad0*/  STL [R1+0x1d0], R8 ;  /* 0x0001d00801007387 */ /* 0x000fe20000100800 */
[----:B--2---:R-:W-:-:S03]  /*93ae0*/  F2FP.SATFINITE.E5M2.F32.PACK_AB_MERGE_C R2, R4, R7, RZ ;  /* 0x000000070402723e */ /* 0x004fc600048060ff */
[----:B------:R0:W-:Y:S01]  /*93af0*/  STL [R1+0x13a8], R3 ;  /* 0x0013a80301007387 */ /* 0x0001e20000100800 */
[----:B------:R-:W-:-:S03]  /*93b00*/  F2FP.SATFINITE.E5M2.F32.PACK_AB_MERGE_C R4, R26, R5, RZ ;  /* 0x000000051a04723e */ /* 0x000fc600048060ff */
[----:B------:R2:W-:Y:S01]  /*93b10*/  STL [R1+0x139c], R2 ;  /* 0x00139c0201007387 */ /* 0x0005e20000100800 */
[----:B0-----:R-:W-:-:S03]  /*93b20*/  F2FP.SATFINITE.E5M2.F32.PACK_AB_MERGE_C R3, R0, R10, RZ ;  /* 0x0000000a0003723e */ /* 0x001fc600048060ff */
[----:B------:R-:W-:Y:S01]  /*93b30*/  STL [R1+0x145c], R4 ;  /* 0x00145c0401007387 */ /* 0x000fe20000100800 */
[----:B------:R-:W-:Y:S02]  /*93b40*/  F2FP.SATFINITE.E5M2.F32.PACK_AB_MERGE_C R0, R24, R25, RZ ;  /* 0x000000191800723e */ /* 0x000fe400048060ff */
[----:B--2---:R-:W-:Y:S01]  /*93b50*/  F2FP.SATFINITE.E5M2.F32.PACK_AB_MERGE_C R2, R17, R16, RZ ;  /* 0x000000101102723e */ /* 0x004fe200048060ff */
[----:B------:R0:W-:Y:S04]  /*93b60*/  STL [R1+0x1454], R3 ;  /* 0x0014540301007387 */ /* 0x0001e80000100800 */
[----:B------:R2:W-:Y:S01]  /*93b70*/  STL [R1+0x13f0], R2 ;  /* 0x0013f00201007387 */ /* 0x0005e20000100800 */
[----:B0-----:R-:W-:-:S03]  /*93b80*/  F2FP.SATFINITE.E5M2.F32.PACK_AB_MERGE_C R3, R22, R23, RZ ;  /* 0x000000171603723e */ /* 0x001fc600048060ff */
[----:B------:R0:W-:Y:S04]  /*93b90*/  STL [R1+0x1400], R0 ;  /* 0x0014000001007387 */ /* 0x0001e80000100800 */
[----:B------:R-:W-:Y:S04]  /*93ba0*/  STL [R1+0x298], R3 ;  /* 0x0002980301007387 */ /* 0x000fe80000100800 */
[----:B------:R-:W3:Y:S01]  /*93bb0*/  LDL.LU R10, [R1+0xa24] ;  /* 0x000a2400010a7983 */ /* 0x000ee20000300800 */
[----:B--2---:R-:W-:Y:S02]  /*93bc0*/  F2FP.SATFINITE.E5M2.F32.PACK_AB_MERGE_C R2, R20, R21, RZ ;  /* 0x000000151402723e */ /* 0x004fe400048060ff */
[----:B0-----:R-:W-:-:S03]  /*93bd0*/  F2FP.SATFINITE.E5M2.F32.PACK_AB_MERGE_C R0, R18, R19, RZ ;  /* 0x000000131200723e */ /* 0x001fc600048060ff */
[----:B------:R-:W-:Y:S04]  /*93be0*/  STL [R1+0x2a0], R2 ;  /* 0x0002a00201007387 */ /* 0x000fe80000100800 */
[----:B---3--:R0:W-:Y:S04]  /*93bf0*/  STL [R1+0x39c8], R10 ;  /* 0x0039c80a01007387 */ /* 0x0081e80000100800 */
[----:B------:R-:W-:Y:S04]  /*93c00*/  STL [R1+0x1e8], R0 ;  /* 0x0001e80001007387 */ /* 0x000fe80000100800 */
[----:B0-----:R-:W2:Y:S04]  /*93c10*/  LDL.LU R10, [R1+0xa3c] ;  /* 0x000a3c00010a7983 */ /* 0x001ea80000300800 */
[----:B------:R-:W3:Y:S04]  /*93c20*/  LDL.LU R29, [R1+0x978] ;  /* 0x00097800011d7983 */ /* 0x000ee80000300800 */
[----:B---3--:R0:W-:Y:S04]  /*93c30*/  STL [R1+0x3968], R29 ;  /* 0x0039681d01007387 */ /* 0x0081e80000100800 */
[----:B0-----:R-:W3:Y:S04]  /*93c40*/  LDL.LU R29, [R1+0x970] ;  /* 0x00097000011d7983 */ /* 0x001ee80000300800 */
[----:B---3--:R0:W-:Y:S04]  /*93c50*/  STL [R1+0x396c], R29 ;  /* 0x00396c1d01007387 */ /* 0x0081e80000100800 */
[----:B0-----:R-:W3:Y:S04]  /*93c60*/  LDL R29, [R1+0x99c] ;  /* 0x00099c00011d7983 */ /* 0x001ee80000100800 */
[----:B---3--:R0:W-:Y:S04]  /*93c70*/  STL [R1+0x3974], R29 ;  /* 0x0039741d01007387 */ /* 0x0081e80000100800 */
[----:B0-----:R-:W3:Y:S04]  /*93c80*/  LDL.LU R29, [R1+0x994] ;  /* 0x00099400011d7983 */ /* 0x001ee80000300800 */
[----:B---3--:R0:W-:Y:S04]  /*93c90*/  STL [R1+0x397c], R29 ;  /* 0x00397c1d01007387 */ /* 0x0081e80000100800 */
[----:B0-----:R-:W3:Y:S04]  /*93ca0*/  LDL R29, [R1+0x9ec] ;  /* 0x0009ec00011d7983 */ /* 0x001ee80000100800 */
[----:B---3--:R0:W-:Y:S04]  /*93cb0*/  STL [R1+0x3984], R29 ;  /* 0x0039841d01007387 */ /* 0x0081e80000100800 */
[----:B0-----:R-:W3:Y:S04]  /*93cc0*/  LDL.LU R29, [R1+0x9e4] ;  /* 0x0009e400011d7983 */ /* 0x001ee80000300800 */
[----:B---3--:R0:W-:Y:S04]  /*93cd0*/  STL [R1+0x398c], R29 ;  /* 0x00398c1d01007387 */ /* 0x0081e80000100800 */
[----:B0-----:R-:W3:Y:S04]  /*93ce0*/  LDL.LU R29, [R1+0x9fc] ;  /* 0x0009fc00011d7983 */ /* 0x001ee80000300800 */
        /* <DEDUP_REMOVED lines=36> */
[----:B0-----:R-:W3:Y:S01]  /*93f30*/  LDL.LU R3, [R1+0xa10] ;  /* 0x000a100001037983 */ /* 0x001ee20000300800 */
[----:B--2---:R-:W-:-:S03]  /*93f40*/  F2FP.SATFINITE.E5M2.F32.PACK_AB_MERGE_C R10, R10, R29, RZ ;  /* 0x0000001d0a0a723e */ /* 0x004fc600048060ff */
[----:B---3--:R0:W-:Y:S04]  /*93f50*/  STL [R1+0x39c0], R3 ;  /* 0x0039c00301007387 */ /* 0x0081e80000100800 */
[----:B0-----:R-:W2:Y:S04]  /*93f60*/  LDL.LU R3, [R1+0xa28] ;  /* 0x000a280001037983 */ /* 0x001ea80000300800 */
        /* <DEDUP_REMOVED lines=26> */
[----:B------:R-:W2:Y:S04]  /*94110*/  LDL.LU R29, [R1+0x39cc] ;  /* 0x0039cc00011d7983 */ /* 0x000ea80000300800 */
[----:B------:R0:W-:Y:S04]  /*94120*/  STL [R1+0x1d8], R10 ;  /* 0x0001d80a01007387 */ /* 0x0001e80000100800 */
[----:B0-----:R-:W2:Y:S02]  /*94130*/  LDL.LU R10, [R1+0x39c8] ;  /* 0x0039c800010a7983 */ /* 0x001ea40000300800 */
[----:B--2---:R-:W-:-:S02]  /*94140*/  F2FP.SATFINITE.E5M2.F32.PACK_AB_MERGE_C R10, R10, R29, RZ ;  /* 0x0000001d0a0a723e */ /* 0x004fc400048060ff */
        /* <DEDUP_REMOVED lines=46> */
[----:B0-----:R-:W3:Y:S02]  /*94430*/  LDL.LU R29, [R1+0x396c] ;  /* 0x00396c00011d7983 */ /* 0x001ee40000300800 */
[----:B---3--:R-:W-:-:S02]  /*94440*/  F2FP.SATFINITE.E5M2.F32.PACK_AB_MERGE_C R10, R10, R29, RZ ;  /* 0x0000001d0a0a723e */ /* 0x008fc400048060ff */
[----:B------:R-:W2:Y:S01]  /*94450*/  LDL.LU R29, [R1+0x3968] ;  /* 0x00396800011d7983 */ /* 0x000ea20000300800 */
[----:B------:R-:W-:Y:S02]  /*94460*/  F2FP.SATFINITE.E5M2.F32.PACK_AB_MERGE_C R0, R0, R13, RZ ;  /* 0x0000000d0000723e */ /* 0x000fe400048060ff */
[----:B----4-:R-:W-:Y:S01]  /*94470*/  F2FP.SATFINITE.E5M2.F32.PACK_AB_MERGE_C R24, R24, R27, RZ ;  /* 0x0000001b1818723e */ /* 0x010fe200048060ff */
[----:B------:R0:W-:Y:S04]  /*94480*/  STL [R1+0x4c], R10 ;  /* 0x00004c0a01007387 */ /* 0x0001e80000100800 */
[----:B------:R3:W-:Y:S01]  /*94490*/  STL [R1+0x3774], R0 ;  /* 0x0037740001007387 */ /* 0x0007e20000100800 */
[----:B0-----:R-:W-:Y:S02]  /*944a0*/  F2FP.SATFINITE.E5M2.F32.PACK_AB_MERGE_C R10, R12, R11, RZ ;  /* 0x0000000b0c0a723e */ /* 0x001fe400048060ff */
[----:B---3--:R-:W-:-:S02]  /*944b0*/  F2FP.SATFINITE.E5M2.F32.PACK_AB_MERGE_C R0, R9, R2, RZ ;  /* 0x000000020900723e */ /* 0x008fc400048060ff */
[----:B------:R-:W-:Y:S02]  /*944c0*/  F2FP.SATFINITE.E5M2.F32.PACK_AB_MERGE_C R2, R14, R8, RZ ;  /* 0x000000080e02723e */ /* 0x000fe400048060ff */
[----:B--2---:R-:W-:-:S05]  /*944d0*/  F2FP.SATFINITE.E5M2.F32.PACK_AB_MERGE_C R3, R3, R29, RZ ;  /* 0x0000001d0303723e */ /* 0x004fca00048060ff */
[----:B------:R0:W-:Y:S04]  /*944e0*/  STL [R1+0x38], R3 ;  /* 0x0000380301007387 */ /* 0x0001e80000100800 */
[----:B------:R-:W-:Y:S01]  /*944f0*/  STL [R1+0x3778], R24 ;  /* 0x0037781801007387 */ /* 0x000fe20000100800 */
[----:B0-----:R-:W-:-:S03]  /*94500*/  F2FP.SATFINITE.E5M2.F32.PACK_AB_MERGE_C R3, R15, R28, RZ ;  /* 0x0000001c0f03723e */ /* 0x001fc600048060ff */
[----:B------:R-:W-:Y:S04]  /*94510*/  STL [R1+0x134], R10 ;  /* 0x0001340a01007387 */ /* 0x000fe80000100800 */
[----:B------:R0:W-:Y:S04]  /*94520*/  STL [R1+0x12c], R0 ;  /* 0x00012c0001007387 */ /* 0x0001e80000100800 */
[----:B------:R2:W-:Y:S01]  /*94530*/  STL [R1+0x180], R3 ;  /* 0x0001800301007387 */ /* 0x0005e20000100800 */
[----:B0-----:R-:W-:-:S03]  /*94540*/  F2FP.SATFINITE.E5M2.F32.PACK_AB_MERGE_C R0, R7, R6, RZ ;  /* 0x000000060700723e */ /* 0x001fc600048060ff */
[----:B------:R0:W-:Y:S01]  /*94550*/  STL [R1+0x17c], R2 ;  /* 0x00017c0201007387 */ /* 0x0001e20000100800 */
[----:B--2---:R-:W-:-:S03]  /*94560*/  F2FP.SATFINITE.E5M2.F32.PACK_AB_MERGE_C R3, R5, R4, RZ ;  /* 0x000000040503723e */ /* 0x004fc600048060ff */
[----:B------:R2:W-:Y:S04]  /*94570*/  STL [R1+0x19c], R0 ;  /* 0x00019c0001007387 */ /* 0x0005e80000100800 */
[----:B------:R3:W-:Y:S01]  /*94580*/  STL [R1+0x198], R3 ;  /* 0x0001980301007387 */ /* 0x0007e20000100800 */
[----:B0-----:R-:W-:Y:S02]  /*94590*/  F2FP.SATFINITE.E5M2.F32.PACK_AB_MERGE_C R2, R16, R26, RZ ;  /* 0x0000001a1002723e */ /* 0x001fe400048060ff */
[----:B--2---:R-:W-:-:S03]  /*945a0*/  F2FP.SATFINITE.E5M2.F32.PACK_AB_MERGE_C R0, R25, R17, RZ ;  /* 0x000000111900723e */ /* 0x004fc600048060ff */
[----:B------:R0:W-:Y:S01]  /*945b0*/  STL [R1+0x1384], R2 ;  /* 0x0013840201007387 */ /* 0x0001e20000100800 */
[----:B---3--:R-:W-:-:S03]  /*945c0*/  F2FP.SATFINITE.E5M2.F32.PACK_AB_MERGE_C R3, R22, R23, RZ ;  /* 0x000000171603723e */ /* 0x008fc600048060ff */
[----:B------:R2:W-:Y:S04]  /*945d0*/  STL [R1+0x1368], R0 ;  /* 0x0013680001007387 */ /* 0x0005e80000100800 */
[----:B------:R-:W-:Y:S04]  /*945e0*/  STL [R1+0x1428], R3 ;  /* 0x0014280301007387 */ /* 0x000fe80000100800 */
[----:B------:R-:W3:Y:S01]  /*945f0*/  LDL.LU R24, [R1+0x8bc] ;  /* 0x0008bc0001187983 */ /* 0x000ee20000300800 */
[----:B0-----:R-:W-:Y:S02]  /*94600*/  F2FP.SATFINITE.E5M2.F32.PACK_AB_MERGE_C R2, R20, R21, RZ ;  /* 0x000000151402723e */ /* 0x001fe400048060ff */
[----:B--2---:R-:W-:-:S03]  /*94610*/  F2FP.SATFINITE.E5M2.F32.PACK_AB_MERGE_C R0, R18, R19, RZ ;  /* 0x000000131200723e */ /* 0x004fc600048060ff */
[----:B------:R-:W-:Y:S04]  /*94620*/  STL [R1+0x1424], R2 ;  /* 0x0014240201007387 */ /* 0x000fe80000100800 */
[----:B---3--:R0:W-:Y:S04]  /*94630*/  STL [R1+0x3908], R24 ;  /* 0x0039081801007387 */ /* 0x0081e80000100800 */
[----:B------:R-:W-:Y:S04]  /*94640*/  STL [R1+0x13c4], R0 ;  /* 0x0013c40001007387 */ /* 0x000fe80000100800 */
        /* <DEDUP_REMOVED lines=127> */
[----:B------:R2:W-:Y:S01]  /*94e40*/  STL [R1+0x280], R24 ;  /* 0x0002801801007387 */ /* 0x0005e20000100800 */
[----:B---3--:R-:W-:Y:S02]  /*94e50*/  F2FP.SATFINITE.E5M2.F32.PACK_AB_MERGE_C R2, R9, R2, RZ ;  /* 0x000000020902723e */ /* 0x008fe400048060ff */
[----:B----4-:R-:W-:Y:S02]  /*94e60*/  F2FP.SATFINITE.E5M2.F32.PACK_AB_MERGE_C R23, R23, R8, RZ ;  /* 0x000000081717723e */ /* 0x010fe400048060ff */
[----:B------:R-:W-:Y:S02]  /*94e70*/  F2FP.SATFINITE.E5M2.F32.PACK_AB_MERGE_C R9, R17, R16, RZ ;  /* 0x000000101109723e */ /* 0x000fe400048060ff */
[----:B--2---:R-:W-:-:S02]  /*94e80*/  F2FP.SATFINITE.E5M2.F32.PACK_AB_MERGE_C R24, R10, R0, RZ ;  /* 0x000000000a18723e */ /* 0x004fc400048060ff */
[----:B------:R-:W-:Y:S02]  /*94e90*/  F2FP.SATFINITE.E5M2.F32.PACK_AB_MERGE_C R10, R3, R29, RZ ;  /* 0x0000001d030a723e */ /* 0x000fe400048060ff */
[----:B------:R-:W-:Y:S01]  /*94ea0*/  F2FP.SATFINITE.E5M2.F32.PACK_AB_MERGE_C R0, R27, R13, RZ ;  /* 0x0000000d1b00723e */ /* 0x000fe200048060ff */
[----:B------:R-:W-:Y:S01]  /*94eb0*/  STL [R1+0xb8], R24 ;  /* 0x0000b81801007387 */ /* 0x000fe20000100800 */
[----:B------:R-:W-:-:S03]  /*94ec0*/  F2FP.SATFINITE.E5M2.F32.PACK_AB_MERGE_C R3, R12, R11, RZ ;  /* 0x0000000b0c03723e */ /* 0x000fc600048060ff */
[----:B------:R-:W-:Y:S04]  /*94ed0*/  STL [R1+0x20c], R10 ;  /* 0x00020c0a01007387 */ /* 0x000fe80000100800 */
[----:B------:R0:W-:Y:S04]  /*94ee0*/  STL [R1+0x78], R0 ;  /* 0x0000780001007387 */ /* 0x0001e80000100800 */
[----:B------:R2:W-:Y:S01]  /*94ef0*/  STL [R1+0x27c], R3 ;  /* 0x00027c0301007387 */ /* 0x0005e20000100800 */
[----:B0-----:R-:W-:-:S03]  /*94f00*/  F2FP.SATFINITE.E5M2.F32.PACK_AB_MERGE_C R0, R15, R28, RZ ;  /* 0x0000001c0f00723e */ /* 0x001fc600048060ff */
[----:B------:R0:W-:Y:S01]  /*94f10*/  STL [R1+0x54], R2 ;  /* 0x0000540201007387 */ /* 0x0001e20000100800 */
[----:B--2---:R-:W-:-:S03]  /*94f20*/  F2FP.SATFINITE.E5M2.F32.PACK_AB_MERGE_C R3, R6, R14, RZ ;  /* 0x0000000e0603723e */ /* 0x004fc600048060ff */
[----:B------:R-:W-:Y:S04]  /*94f30*/  STL [R1+0x377c], R23 ;  /* 0x00377c1701007387 */ /* 0x000fe80000100800 */
[----:B------:R2:W-:Y:S01]  /*94f40*/  STL [R1+0x1b8], R0 ;  /* 0x0001b80001007387 */ /* 0x0005e20000100800 */
[----:B0-----:R-:W-:Y:S02]  /*94f50*/  F2FP.SATFINITE.E5M2.F32.PACK_AB_MERGE_C R2, R26, R5, RZ ;  /* 0x000000051a02723e */ /* 0x001fe400048060ff */
[----:B------:R-:W-:Y:S01]  /*94f60*/  F2FP.SATFINITE.E5M2.F32.PACK_AB_MERGE_C R26, R22, R25, RZ ;  /* 0x00000019161a723e */ /* 0x000fe200048060ff */
[----:B------:R-:W-:Y:S01]  /*94f70*/  STL [R1+0x274], R3 ;  /* 0x0002740301007387 */ /* 0x000fe20000100800 */
[----:B--2---:R-:W-:-:S03]  /*94f80*/  F2FP.SATFINITE.E5M2.F32.PACK_AB_MERGE_C R0, R4, R7, RZ ;  /* 0x000000070400723e */ /* 0x004fc600048060ff */
[----:B------:R-:W-:Y:S04]  /*94f90*/  STL [R1+0x372c], R2 ;  /* 0x00372c0201007387 */ /* 0x000fe80000100800 */
[----:B------:R-:W-:Y:S04]  /*94fa0*/  STL [R1+0x100], R0 ;  /* 0x0001000001007387 */ /* 0x000fe80000100800 */
[----:B------:R-:W-:Y:S04]  /*94fb0*/  STL [R1+0x3718], R9 ;  /* 0x0037180901007387 */ /* 0x000fe80000100800 */
[----:B------:R0:W-:Y:S04]  /*94fc0*/  STL [R1+0x3724], R26 ;  /* 0x0037241a01007387 */ /* 0x0001e80000100800 */
[----:B0-----:R-:W2:Y:S01]  /*94fd0*/  LDL.LU R26, [R1+0x49c] ;  /* 0x00049c00011a7983 */ /* 0x001ea20000300800 */
[----:B------:R-:W-:-:S02]  /*94fe0*/  F2FP.SATFINITE.E5M2.F32.PACK_AB_MERGE_C R2, R20, R21, RZ ;  /* 0x000000151402723e */ /* 0x000fc400048060ff */
[----:B------:R-:W-:-:S03]  /*94ff0*/  F2FP.SATFINITE.E5M2.F32.PACK_AB_MERGE_C R0, R18, R19, RZ ;  /* 0x000000131200723e */ /* 0x000fc600048060ff */
[----:B------:R-:W-:Y:S04]  /*95000*/  STL [R1+0x140], R2 ;  /* 0x0001400201007387 */ /* 0x000fe80000100800 */
[----:B--2---:R0:W-:Y:S04]  /*95010*/  STL [R1+0x38cc], R26 ;  /* 0x0038cc1a01007387 */ /* 0x0041e80000100800 */
[----:B------:R-:W-:Y:S04]  /*95020*/  STL [R1+0x138], R0 ;  /* 0x0001380001007387 */ /* 0x000fe80000100800 */
        /* <DEDUP_REMOVED lines=86> */
[----:B------:R-:W2:Y:S01]  /*95590*/  LDL.LU R9, [R1+0x38c8] ;  /* 0x0038c80001097983 */ /* 0x000ea20000300800 */
[----:B---3--:R-:W-:Y:S02]  /*955a0*/  F2FP.SATFINITE.E5M2.F32.PACK_AB_MERGE_C R27, R27, R0, RZ ;  /* 0x000000001b1b723e */ /* 0x008fe400048060ff */
[----:B----4-:R-:W-:Y:S01]  /*955b0*/  F2FP.SATFINITE.E5M2.F32.PACK_AB_MERGE_C R0, R29, R10, RZ ;  /* 0x0000000a1d00723e */ /* 0x010fe200048060ff */
[----:B------:R0:W-:Y:S01]  /*955c0*/  STL [R1+0x278], R26 ;  /* 0x0002781a01007387 */ /* 0x0001e20000100800 */
[----:B------:R-:W-:Y:S02]  /*955d0*/  F2FP.SATFINITE.E5M2.F32.PACK_AB_MERGE_C R10, R13, R3, RZ ;  /* 0x000000030d0a723e */ /* 0x000fe400048060ff */
[----:B------:R-:W-:Y:S02]  /*955e0*/  F2FP.SATFINITE.E5M2.F32.PACK_AB_MERGE_C R29, R12, R11, RZ ;  /* 0x0000000b0c1d723e */ /* 0x000fe400048060ff */
[----:B------:R-:W-:Y:S02]  /*955f0*/  F2FP.SATFINITE.E5M2.F32.PACK_AB_MERGE_C R3, R17, R16, RZ ;  /* 0x000000101103723e */ /* 0x000fe400048060ff */
[----:B0-----:R-:W-:-:S02]  /*95600*/  F2FP.SATFINITE.E5M2.F32.PACK_AB_MERGE_C R26, R14, R8, RZ ;  /* 0x000000080e1a723e */ /* 0x001fc400048060ff */
[----:B--2---:R-:W-:Y:S02]  /*95610*/  F2FP.SATFINITE.E5M2.F32.PACK_AB_MERGE_C R9, R2, R9, RZ ;  /* 0x000000090209723e */ /* 0x004fe400048060ff */
[----:B------:R-:W-:-:S03]  /*95620*/  F2FP.SATFINITE.E5M2.F32.PACK_AB_MERGE_C R2, R24, R23, RZ ;  /* 0x000000171802723e */ /* 0x000fc600048060ff */
[----:B------:R-:W-:Y:S04]  /*95630*/  STL [R1+0x118], R9 ;  /* 0x0001180901007387 */ /* 0x000fe80000100800 */
[----:B------:R0:W-:Y:S04]  /*95640*/  STL [R1+0x3728], R27 ;  /* 0x0037281b01007387 */ /* 0x0001e80000100800 */
[----:B------:R2:W-:Y:S04]  /*95650*/  STL [R1+0x110], R2 ;  /* 0x0001100201007387 */ /* 0x0005e80000100800 */
[----:B------:R-:W-:Y:S01]  /*95660*/  STL [R1+0x3730], R10 ;  /* 0x0037300a01007387 */ /* 0x000fe20000100800 */
[----:B0-----:R-:W-:-:S03]  /*95670*/  F2FP.SATFINITE.E5M2.F32.PACK_AB_MERGE_C R27, R15, R28, RZ ;  /* 0x0000001c0f1b723e */ /* 0x001fc600048060ff */
[----:B------:R-:W-:Y:S04]  /*95680*/  STL [R1+0xec], R0 ;  /* 0x0000ec0001007387 */ /* 0x000fe80000100800 */
[----:B------:R0:W-:Y:S04]  /*95690*/  STL [R1+0x3734], R29 ;  /* 0x0037341d01007387 */ /* 0x0001e80000100800 */
[----:B------:R3:W-:Y:S01]  /*956a0*/  STL [R1+0x3738], R27 ;  /* 0x0037381b01007387 */ /* 0x0007e20000100800 */
[----:B--2---:R-:W-:Y:S02]  /*956b0*/  F2FP.SATFINITE.E5M2.F32.PACK_AB_MERGE_C R2, R22, R25, RZ ;  /* 0x000000191602723e */ /* 0x004fe400048060ff */
[----:B0-----:R-:W-:-:S02]  /*956c0*/  F2FP.SATFINITE.E5M2.F32.PACK_AB_MERGE_C R29, R5, R4, RZ ;  /* 0x00000004051d723e */ /* 0x001fc400048060ff */
[----:B---3--:R-:W-:Y:S01]  /*956d0*/  F2FP.SATFINITE.E5M2.F32.PACK_AB_MERGE_C R27, R7, R6, RZ ;  /* 0x00000006071b723e */ /* 0x008fe200048060ff */
[----:B------:R-:W-:Y:S04]  /*956e0*/  STL [R1+0x373c], R26 ;  /* 0x00373c1a01007387 */ /* 0x000fe80000100800 */
[----:B------:R-:W-:Y:S04]  /*956f0*/  STL [R1+0x3744], R27 ;  /* 0x0037441b01007387 */ /* 0x000fe80000100800 */
[----:B------:R-:W-:Y:S04]  /*95700*/  STL [R1+0x3748], R29 ;  /* 0x0037481d01007387 */ /* 0x000fe80000100800 */
[----:B------:R-:W-:Y:S04]  /*95710*/  STL [R1+0x374c], R3 ;  /* 0x00374c0301007387 */ /* 0x000fe80000100800 */
[----:B------:R-:W-:Y:S04]  /*95720*/  STL [R1+0x3750], R2 ;  /* 0x0037500201007387 */ /* 0x000fe80000100800 */
[----:B------:R-:W2:Y:S01]  /*95730*/  LDL.LU R22, [R1+0x514] ;  /* 0x0005140001167983 */ /* 0x000ea20000300800 */
[----:B------:R-:W-:-:S05]  /*95740*/  F2FP.SATFINITE.E5M2.F32.PACK_AB_MERGE_C R0, R20, R21, RZ ;  /* 0x000000151400723e */ /* 0x000fca00048060ff */
[----:B------:R-:W-:Y:S04]  /*95750*/  STL [R1+0x58], R0 ;  /* 0x0000580001007387 */ /* 0x000fe80000100800 */
        /* <DEDUP_REMOVED lines=8> */
[----:B0-----:R-:W2:Y:S04]  /*957e0*/  LDL.LU R21, [R1+0x520] ;  /* 0x0005200001157983 */ /* 0x001ea80000300800 */
[----:B------:R-:W3:Y:S04]  /*957f0*/  LDL.LU R9, [R1+0x534] ;  /* 0x0005340001097983 */ /* 0x000ee80000300800 */
[----:B---3--:R0:W-:Y:S04]  /*95800*/  STL [R1+0x38b4], R9 ;  /* 0x0038b40901007387 */ /* 0x0081e80000100800 */
[----:B0-----:R-:W3:Y:S04]  /*95810*/  LDL.LU R9, [R1+0x518] ;  /* 0x0005180001097983 */ /* 0x001ee80000300800 */
[----:B------:R-:W4:Y:S04]  /*95820*/  LDL.LU R13, [R1+0x53c] ;  /* 0x00053c00010d7983 */ /* 0x000f280000300800 */
[----:B----4-:R0:W-:Y:S04]  /*95830*/  STL [R1+0x38b0], R13 ;  /* 0x0038b00d01007387 */ /* 0x0101e80000100800 */
[----:B0-----:R-:W4:Y:S04]  /*95840*/  LDL.LU R13, [R1+0x530] ;  /* 0x00053000010d7983 */ /* 0x001f280000300800 */
        /* <DEDUP_REMOVED lines=15> */
[----:B0-----:R-:W3:Y:S01]  /*95940*/  LDL.LU R3, [R1+0x548] ;  /* 0x0005480001037983 */ /* 0x001ee20000300800 */
[----:B------:R-:W-:-:S02]  /*95950*/  F2FP.SATFINITE.E5M2.F32.PACK_AB_MERGE_C R29, R18, R19, RZ ;  /* 0x00000013121d723e */ /* 0x000fc400048060ff */
[----:B------:R-:W-:Y:S01]  /*95960*/  F2FP.SATFINITE.E5M2.F32.PACK_AB_MERGE_C R22, R22, R21, RZ ;  /* 0x000000151616723e */ /* 0x000fe200048060ff */
[----:B---3--:R0:W-:Y:S04]  /*95970*/  STL [R1+0x38a8], R3 ;  /* 0x0038a80301007387 */ /* 0x0081e80000100800 */
[----:B0-----:R-:W3:Y:S04]  /*95980*/  LDL.LU R3, [R1+0x540] ;  /* 0x0005400001037983 */ /* 0x001ee80000300800 */
[----:B------:R-:W3:Y:S04]  /*95990*/  LDL.LU R27, [R1+0x578] ;  /* 0x00057800011b7983 */ /* 0x000ee80000300800 */
[----:B------:R-:W3:Y:S04]  /*959a0*/  LDL.LU R26, [R1+0x57c] ;  /* 0x00057c00011a7983 */ /* 0x000ee80000300800 */
[----:B------:R-:W3:Y:S04]  /*959b0*/  LDL.LU R10, [R1+0x580] ;  /* 0x00058000010a7983 */ /* 0x000ee80000300800 */
[----:B------:R-:W3:Y:S04]  /*959c0*/  LDL.LU R23, [R1+0x584] ;  /* 0x0005840001177983 */ /* 0x000ee80000300800 */
[----:B------:R-:W3:Y:S04]  /*959d0*/  LDL.LU R24, [R1+0x588] ;  /* 0x0005880001187983 */ /* 0x000ee80000300800 */
[----:B------:R-:W3:Y:S04]  /*959e0*/  LDL R0, [R1+0x58c] ;  /* 0x00058c0001007983 */ /* 0x000ee80000100800 */
[----:B------:R-:W3:Y:S04]  /*959f0*/  LDL.LU R11, [R1+0x590] ;  /* 0x00059000010b7983 */ /* 0x000ee80000300800 */
[----:B------:R-:W3:Y:S04]  /*95a00*/  LDL.LU R12, [R1+0x594] ;  /* 0x00059400010c7983 */ /* 0x000ee80000300800 */
        /* <DEDUP_REMOVED lines=14> */
[----:B------:R0:W-:Y:S04]  /*95af0*/  STL [R1+0x3754], R29 ;  /* 0x0037541d01007387 */ /* 0x0001e80000100800 */
[----:B0-----:R-:W4:Y:S04]  /*95b00*/  LDL.LU R29, [R1+0x52c] ;  /* 0x00052c00011d7983 */ /* 0x001f280000300800 */
[----:B------:R-:W2:Y:S04]  /*95b10*/  LDL.LU R21, [R1+0x38c4] ;  /* 0x0038c40001157983 */ /* 0x000ea80000300800 */
[----:B------:R0:W-:Y:S04]  /*95b20*/  STL [R1+0x40], R22 ;  /* 0x0000401601007387 */ /* 0x0001e80000100800 */
[----:B0-----:R-:W4:Y:S02]  /*95b30*/  LDL.LU R22, [R1+0x38c0] ;  /* 0x0038c00001167983 */ /* 0x001f240000300800 */
[----:B----4-:R-:W-:-:S02]  /*95b40*/  F2FP.SATFINITE.E5M2.F32.PACK_AB_MERGE_C R29, R29, R22, RZ ;  /* 0x000000161d1d723e */ /* 0x010fc400048060ff */
[----:B------:R-:W2:Y:S04]  /*95b50*/  LDL.LU R22, [R1+0x38bc] ;  /* 0x0038bc0001167983 */ /* 0x000ea80000300800 */
[----:B------:R0:W-:Y:S04]  /*95b60*/  STL [R1+0x3758], R29 ;  /* 0x0037581d01007387 */ /* 0x0001e80000100800 */
[----:B0-----:R-:W4:Y:S01]  /*95b70*/  LDL.LU R29, [R1+0x56c] ;  /* 0x00056c00011d7983 */ /* 0x001f220000300800 */
[----:B--2---:R-:W-:-:S03]  /*95b80*/  F2FP.SATFINITE.E5M2.F32.PACK_AB_MERGE_C R22, R22, R21, RZ ;  /* 0x000000151616723e */ /* 0x004fc600048060ff */
        /* <DEDUP_REMOVED lines=26> */
[----:B0-----:R-:W2:Y:S01]  /*95d30*/  LDL.LU R2, [R1+0x3894] ;  /* 0x0038940001027983 */ /* 0x001ea20000300800 */
[----:B----4-:R-:W-:Y:S02]  /*95d40*/  F2FP.SATFINITE.E5M2.F32.PACK_AB_MERGE_C R21, R21, R9, RZ ;  /* 0x000000091515723e */ /* 0x010fe400048060ff */
[----:B--2---:R-:W-:-:S02]  /*95d50*/  F2FP.SATFINITE.E5M2.F32.PACK_AB_MERGE_C R13, R13, R2, RZ ;  /* 0x000000020d0d723e */ /* 0x004fc400048060ff */
[----:B------:R-:W3:Y:S04]  /*95d60*/  LDL.LU R2, [R1+0x3890] ;  /* 0x0038900001027983 */ /* 0x000ee80000300800 */
[----:B------:R0:W-:Y:S01]  /*95d70*/  STL [R1+0xbc], R13 ;  /* 0x0000bc0d01007387 */ /* 0x0001e20000100800 */
[----:B------:R-:W-:-:S03]  /*95d80*/  F2FP.SATFINITE.E5M2.F32.PACK_AB_MERGE_C R0, R0, R24, RZ ;  /* 0x000000180000723e */ /* 0x000fc600048060ff */
[----:B------:R-:W-:Y:S01]  /*95d90*/  STL [R1+0x1308], R21 ;  /* 0x0013081501007387 */ /* 0x000fe20000100800 */
[----:B0-----:R-:W-:-:S05]  /*95da0*/  F2FP.SATFINITE.E5M2.F32.PACK_AB_MERGE_C R13, R29, R22, RZ ;  /* 0x000000161d0d723e */ /* 0x001fca00048060ff */
[----:B------:R-:W-:Y:S01]  /*95db0*/  STL [R1+0x12f4], R13 ;  /* 0x0012f40d01007387 */ /* 0x000fe20000100800 */
[----:B---3--:R-:W-:Y:S02]  /*95dc0*/  F2FP.SATFINITE.E5M2.F32.PACK_AB_MERGE_C R9, R3, R2, RZ ;  /* 0x000000020309723e */ /* 0x008fe400048060ff */
[----:B------:R-:W-:Y:S02]  /*95dd0*/  F2FP.SATFINITE.E5M2.F32.PACK_AB_MERGE_C R3, R26, R27, RZ ;  /* 0x0000001b1a03723e */ /* 0x000fe400048060ff */
[----:B------:R-:W-:Y:S01]  /*95de0*/  F2FP.SATFINITE.E5M2.F32.PACK_AB_MERGE_C R2, R23, R10, RZ ;  /* 0x0000000a1702723e */ /* 0x000fe200048060ff */
[----:B------:R-:W-:Y:S04]  /*95df0*/  STL [R1+0x1370], R9 ;  /* 0x0013700901007387 */ /* 0x000fe80000100800 */
[----:B------:R0:W-:Y:S04]  /*95e00*/  STL [R1+0x136c], R3 ;  /* 0x00136c0301007387 */ /* 0x0001e80000100800 */
[----:B------:R2:W-:Y:S04]  /*95e10*/  STL [R1+0x1334], R2 ;  /* 0x0013340201007387 */ /* 0x0005e80000100800 */
[----:B------:R3:W-:Y:S01]  /*95e20*/  STL [R1+0x1340], R0 ;  /* 0x0013400001007387 */ /* 0x0007e20000100800 */
[----:B0-----:R-:W-:-:S02]  /*95e30*/  F2FP.SATFINITE.E5M2.F32.PACK_AB_MERGE_C R3, R12, R11, RZ ;  /* 0x0000000b0c03723e */ /* 0x001fc400048060ff */
[----:B--2---:R-:W-:-:S03]  /*95e40*/  F2FP.SATFINITE.E5M2.F32.PACK_AB_MERGE_C R2, R15, R28, RZ ;  /* 0x0000001c0f02723e */ /* 0x004fc600048060ff */
[----:B------:R0:W-:Y:S01]  /*95e50*/  STL [R1+0x25c], R3 ;  /* 0x00025c0301007387 */ /* 0x0001e20000100800 */
[----:B---3--:R-:W-:-:S03]  /*95e60*/  F2FP.SATFINITE.E5M2.F32.PACK_AB_MERGE_C R0, R14, R8, RZ ;  /* 0x000000080e00723e */ /* 0x008fc600048060ff */
[----:B------:R2:W-:Y:S01]  /*95e70*/  STL [R1+0x12b4], R2 ;  /* 0x0012b40201007387 */ /* 0x0005e20000100800 */
[----:B------:R-:W-:-:S03]  /*95e80*/  F2FP.SATFINITE.E5M2.F32.PACK_AB_MERGE_C R11, R20, R25, RZ ;  /* 0x00000019140b723e */ /* 0x000fc600048060ff */
[----:B------:R3:W-:Y:S01]  /*95e90*/  STL [R1+0x9c], R0 ;  /* 0x00009c0001007387 */ /* 0x0007e20000100800 */
[----:B0-----:R-:W-:Y:S02]  /*95ea0*/  F2FP.SATFINITE.E5M2.F32.PACK_AB_MERGE_C R3, R7, R6, RZ ;  /* 0x000000060703723e */ /* 0x001fe400048060ff */
[----:B--2---:R-:W-:-:S03]  /*95eb0*/  F2FP.SATFINITE.E5M2.F32.PACK_AB_MERGE_C R2, R5, R4, RZ ;  /* 0x000000040502723e */ /* 0x004fc600048060ff */
[----:B------:R-:W-:Y:S01]  /*95ec0*/  STL [R1+0x1220], R3 ;  /* 0x0012200301007387 */ /* 0x000fe20000100800 */
[----:B---3--:R-:W-:-:S03]  /*95ed0*/  F2FP.SATFINITE.E5M2.F32.PACK_AB_MERGE_C R0, R17, R16, RZ ;  /* 0x000000101100723e */ /* 0x008fc600048060ff */
[----:B------:R-:W-:Y:S04]  /*95ee0*/  STL [R1+0x6c], R2 ;  /* 0x00006c0201007387 */ /* 0x000fe80000100800 */
[----:B------:R-:W-:Y:S04]  /*95ef0*/  STL [R1+0x3764], R11 ;  /* 0x0037640b01007387 */ /* 0x000fe80000100800 */
[----:B------:R0:W-:Y:S04]  /*95f00*/  STL [R1+0x228], R0 ;  /* 0x0002280001007387 */ /* 0x0001e80000100800 */
[----:B------:R-:W2:Y:S04]  /*95f10*/  LDL R10, [R1+0x5e4] ;  /* 0x0005e400010a7983 */ /* 0x000ea80000100800 */
[----:B------:R-:W3:Y:S01]  /*95f20*/  LDL R12, [R1+0x5d4] ;  /* 0x0005d400010c7983 */ /* 0x000ee20000100800 */
[----:B0-----:R-:W-:-:S05]  /*95f30*/  F2FP.SATFINITE.E5M2.F32.PACK_AB_MERGE_C R0, R18, R19, RZ ;  /* 0x000000131200723e */ /* 0x001fca00048060ff */
[----:B------:R-:W-:Y:S04]  /*95f40*/  STL [R1+0x1214], R0 ;  /* 0x0012140001007387 */ /* 0x000fe80000100800 */
[----:B--2---:R0:W-:Y:S04]  /*95f50*/  STL [R1+0x3884], R10 ;  /* 0x0038840a01007387 */ /* 0x0041e80000100800 */
[----:B0-----:R-:W2:Y:S04]  /*95f60*/  LDL R10, [R1+0x5dc] ;  /* 0x0005dc00010a7983 */ /* 0x001ea80000100800 */
        /* <DEDUP_REMOVED lines=16> */
[----:B------:R-:W3:Y:S04]  /*96070*/  LDL R25, [R1+0x624] ;  /* 0x0006240001197983 */ /* 0x000ee80000100800 */
[----:B---3--:R0:W-:Y:S04]  /*96080*/  STL [R1+0x3860], R25 ;  /* 0x0038601901007387 */ /* 0x0081e80000100800 */
[----:B0-----:R-:W3:Y:S04]  /*96090*/  LDL.LU R25, [R1+0x60c] ;  /* 0x00060c0001197983 */ /* 0x001ee80000300800 */
[----:B---3--:R0:W-:Y:S04]  /*960a0*/  STL [R1+0x3868], R25 ;  /* 0x0038681901007387 */ /* 0x0081e80000100800 */
[----:B0-----:R-:W3:Y:S04]  /*960b0*/  LDL.LU R25, [R1+0x600] ;  /* 0x0006000001197983 */ /* 0x001ee80000300800 */
[----:B---3--:R0:W-:Y:S04]  /*960c0*/  STL [R1+0x3870], R25 ;  /* 0x0038701901007387 */ /* 0x0081e80000100800 */
[----:B0-----:R-:W3:Y:S04]  /*960d0*/  LDL.LU R25, [R1+0x5f8] ;  /* 0x0005f80001197983 */ /* 0x001ee80000300800 */
[----:B------:R-:W2:Y:S04]  /*960e0*/  LDL.LU R20, [R1+0x614] ;  /* 0x0006140001147983 */ /* 0x000ea80000300800 */
[----:B--2---:R0:W-:Y:S04]  /*960f0*/  STL [R1+0x3858], R20 ;  /* 0x0038581401007387 */ /* 0x0041e80000100800 */
[----:B0-----:R-:W2:Y:S04]  /*96100*/  LDL.LU R20, [R1+0x628] ;  /* 0x0006280001147983 */ /* 0x001ea80000300800 */
[----:B--2---:R0:W-:Y:S04]  /*96110*/  STL [R1+0x385c], R20 ;  /* 0x00385c1401007387 */ /* 0x0041e80000100800 */
[----:B0-----:R-:W2:Y:S01]  /*96120*/  LDL.LU R20, [R1+0x620] ;  /* 0x0006200001147983 */ /* 0x001ea20000300800 */
[----:B------:R-:W-:-:S03]  /*96130*/  F2FP.SATFINITE.E5M2.F32.PACK_AB_MERGE_C R12, R12, R10, RZ ;  /* 0x0000000a0c0c723e */ /* 0x000fc600048060ff */
[----:B--2---:R0:W-:Y:S04]  /*96140*/  STL [R1+0x3864], R20 ;  /* 0x0038641401007387 */ /* 0x0041e80000100800 */
[----:B0-----:R-:W2:Y:S04]  /*96150*/  LDL.LU R20, [R1+0x608] ;  /* 0x0006080001147983 */ /* 0x001ea80000300800 */
[----:B------:R-:W2:Y:S04]  /*96160*/  LDL.LU R11, [R1+0x634] ;  /* 0x00063400010b7983 */ /* 0x000ea80000300800 */
[----:B------:R-:W2:Y:S04]  /*96170*/  LDL.LU R13, [R1+0x638] ;  /* 0x00063800010d7983 */ /* 0x000ea80000300800 */
[----:B------:R-:W2:Y:S04]  /*96180*/  LDL.LU R15, [R1+0x63c] ;  /* 0x00063c00010f7983 */ /* 0x000ea80000300800 */
[----:B------:R-:W2:Y:S04]  /*96190*/  LDL.LU R9, [R1+0x640] ;  /* 0x0006400001097983 */ /* 0x000ea80000300800 */
[----:B------:R-:W2:Y:S04]  /*961a0*/  LDL R7, [R1+0x644] ;  /* 0x0006440001077983 */ /* 0x000ea80000100800 */
        /* <DEDUP_REMOVED lines=15> */
[----:B------:R-:W2:Y:S04]  /*962a0*/  LDL R17, [R1+0x6d4] ;  /* 0x0006d40001117983 */ /* 0x000ea80000100800 */
[----:B------:R-:W2:Y:S04]  /*962b0*/  LDL.LU R19, [R1+0x6d8] ;  /* 0x0006d80001137983 */ /* 0x000ea80000300800 */
[----:B------:R-:W2:Y:S04]  /*962c0*/  LDL.LU R18, [R1+0x6dc] ;  /* 0x0006dc0001127983 */ /* 0x000ea80000300800 */
[----:B------:R-:W4:Y:S04]  /*962d0*/  LDL.LU R10, [R1+0x388c] ;  /* 0x00388c00010a7983 */ /* 0x000f280000300800 */
[----:B------:R0:W-:Y:S04]  /*962e0*/  STL [R1+0x3788], R12 ;  /* 0x0037880c01007387 */ /* 0x0001e80000100800 */
[----:B0-----:R-:W2:Y:S01]  /*962f0*/  LDL.LU R12, [R1+0x630] ;  /* 0x00063000010c7983 */ /* 0x001ea20000300800 */
[----:B----4-:R-:W-:-:S03]  /*96300*/  F2FP.SATFINITE.E5M2.F32.PACK_AB_MERGE_C R10, R10, R26, RZ ;  /* 0x0000001a0a0a723e */ /* 0x010fc600048060ff */
[----:B------:R-:W4:Y:S04]  /*96310*/  LDL.LU R26, [R1+0x3888] ;  /* 0x00388800011a7983 */ /* 0x000f280000300800 */
[----:B------:R0:W-:Y:S04]  /*96320*/  STL [R1+0x170], R10 ;  /* 0x0001700a01007387 */ /* 0x0001e80000100800 */
[----:B0-----:R-:W4:Y:S02]  /*96330*/  LDL.LU R10, [R1+0x3884] ;  /* 0x00388400010a7983 */ /* 0x001f240000300800 */
[----:B----4-:R-:W-:-:S02]  /*96340*/  F2FP.SATFINITE.E5M2.F32.PACK_AB_MERGE_C R10, R10, R26, RZ ;  /* 0x0000001a0a0a723e */ /* 0x010fc400048060ff */
[----:B------:R-:W4:Y:S04]  /*96350*/  LDL.LU R26, [R1+0x3880] ;  /* 0x00388000011a7983 */ /* 0x000f280000300800 */
[----:B------:R0:W-:Y:S04]  /*96360*/  STL [R1+0x378c], R10 ;  /* 0x00378c0a01007387 */ /* 0x0001e80000100800 */
[----:B0-----:R-:W2:Y:S01]  /*96370*/  LDL R10, [R1+0x61c] ;  /* 0x00061c00010a7983 */ /* 0x001ea20000100800 */
[----:B----4-:R-:W-:-:S03]  /*96380*/  F2FP.SATFINITE.E5M2.F32.PACK_AB_MERGE_C R26, R26, R27, RZ ;  /* 0x0000001b1a1a723e */ /* 0x010fc600048060ff */
[----:B------:R-:W4:Y:S04]  /*96390*/  LDL.LU R27, [R1+0x387c] ;  /* 0x00387c00011b7983 */ /* 0x000f280000300800 */
[----:B------:R0:W-:Y:S04]  /*963a0*/  STL [R1+0x1218], R26 ;  /* 0x0012181a01007387 */ /* 0x0001e80000100800 */
[----:B0-----:R-:W4:Y:S02]  /*963b0*/  LDL.LU R26, [R1+0x3878] ;  /* 0x00387800011a7983 */ /* 0x001f240000300800 */
[----:B----4-:R-:W-:-:S02]  /*963c0*/  F2FP.SATFINITE.E5M2.F32.PACK_AB_MERGE_C R26, R26, R27, RZ ;  /* 0x0000001b1a1a723e */ /* 0x010fc400048060ff */
[----:B------:R-:W3:Y:S04]  /*963d0*/  LDL.LU R27, [R1+0x3874] ;  /* 0x00387400011b7983 */ /* 0x000ee80000300800 */
[----:B------:R0:W-:Y:S04]  /*963e0*/  STL [R1+0x3790], R26 ;  /* 0x0037901a01007387 */ /* 0x0001e80000100800 */
[----:B0-----:R-:W4:Y:S01]  /*963f0*/  LDL.LU R26, [R1+0x618] ;  /* 0x00061800011a7983 */ /* 0x001f220000300800 */
[----:B---3--:R-:W-:-:S03]  /*96400*/  F2FP.SATFINITE.E5M2.F32.PACK_AB_MERGE_C R27, R27, R25, RZ ;  /* 0x000000191b1b723e */ /* 0x008fc600048060ff */
[----:B------:R-:W3:Y:S04]  /*96410*/  LDL.LU R25, [R1+0x3870] ;  /* 0x0038700001197983 */ /* 0x000ee80000300800 */
[----:B------:R0:W-:Y:S04]  /*96420*/  STL [R1+0x124], R27 ;  /* 0x0001241b01007387 */ /* 0x0001e80000100800 */
[----:B0-----:R-:W3:Y:S02]  /*96430*/  LDL.LU R27, [R1+0x386c] ;  /* 0x00386c00011b7983 */ /* 0x001ee40000300800 */
[----:B---3--:R-:W-:-:S02]  /*96440*/  F2FP.SATFINITE.E5M2.F32.PACK_AB_MERGE_C R27, R27, R25, RZ ;  /* 0x000000191b1b723e */ /* 0x008fc400048060ff */
        /* <DEDUP_REMOVED lines=12> */
[----:B------:R-:W3:Y:S01]  /*96510*/  LDL.LU R20, [R1+0x3858] ;  /* 0x0038580001147983 */ /* 0x000ee20000300800 */
[----:B------:R-:W-:Y:S02]  /*96520*/  F2FP.SATFINITE.E5M2.F32.PACK_AB_MERGE_C R15, R15, R13, RZ ;  /* 0x0000000d0f0f723e */ /* 0x000fe400048060ff */
[----:B------:R-:W-:Y:S02]  /*96530*/  F2FP.SATFINITE.E5M2.F32.PACK_AB_MERGE_C R7, R7, R9, RZ ;  /* 0x000000090707723e */ /* 0x000fe400048060ff */
[----:B------:R-:W-:Y:S02]  /*96540*/  F2FP.SATFINITE.E5M2.F32.PACK_AB_MERGE_C R4, R4, R21, RZ ;  /* 0x000000150404723e */ /* 0x000fe400048060ff */
[----:B---3--:R-:W-:-:S05]  /*96550*/  F2FP.SATFINITE.E5M2.F32.PACK_AB_MERGE_C R20, R20, R27, RZ ;  /* 0x0000001b1414723e */ /* 0x008fca00048060ff */
[----:B------:R4:W-:Y:S04]  /*96560*/  STL [R1+0x379c], R20 ;  /* 0x00379c1401007387 */ /* 0x0009e80000100800 */
[----:B------:R-:W-:Y:S01]  /*96570*/  STL [R1+0xa8], R25 ;  /* 0x0000a81901007387 */ /* 0x000fe20000100800 */
[----:B----4-:R-:W-:Y:S02]  /*96580*/  F2FP.SATFINITE.E5M2.F32.PACK_AB_MERGE_C R20, R10, R26, RZ ;  /* 0x0000001a0a14723e */ /* 0x010fe400048060ff */
[----:B------:R-:W-:-:S03]  /*96590*/  F2FP.SATFINITE.E5M2.F32.PACK_AB_MERGE_C R10, R11, R12, RZ ;  /* 0x0000000c0b0a723e */ /* 0x000fc600048060ff */
[----:B------:R-:W-:Y:S04]  /*965a0*/  STL [R1+0x12a8], R20 ;  /* 0x0012a81401007387 */ /* 0x000fe80000100800 */
[----:B------:R-:W-:Y:S04]  /*965b0*/  STL [R1+0x36dc], R15 ;  /* 0x0036dc0f01007387 */ /* 0x000fe80000100800 */
[----:B------:R-:W-:Y:S04]  /*965c0*/  STL [R1+0x254], R10 ;  /* 0x0002540a01007387 */ /* 0x000fe80000100800 */
[----:B------:R0:W-:Y:S04]  /*965d0*/  STL [R1+0x36b8], R7 ;  /* 0x0036b80701007387 */ /* 0x0001e80000100800 */
[----:B------:R2:W-:Y:S01]  /*965e0*/  STL [R1+0x36bc], R4 ;  /* 0x0036bc0401007387 */ /* 0x0005e20000100800 */
[----:B0-----:R-:W-:-:S02]  /*965f0*/  F2FP.SATFINITE.E5M2.F32.PACK_AB_MERGE_C R7, R29, R22, RZ ;  /* 0x000000161d07723e */ /* 0x001fc400048060ff */
[----:B--2---:R-:W-:Y:S02]  /*96600*/  F2FP.SATFINITE.E5M2.F32.PACK_AB_MERGE_C R4, R3, R2, RZ ;  /* 0x000000020304723e */ /* 0x004fe400048060ff */
[----:B------:R-:W-:Y:S01]  /*96610*/  F2FP.SATFINITE.E5M2.F32.PACK_AB_MERGE_C R3, R24, R23, RZ ;  /* 0x000000171803723e */ /* 0x000fe200048060ff */
[----:B------:R-:W-:Y:S01]  /*96620*/  STL [R1+0x135c], R7 ;  /* 0x00135c0701007387 */ /* 0x000fe20000100800 */
[----:B------:R-:W-:Y:S02]  /*96630*/  F2FP.SATFINITE.E5M2.F32.PACK_AB_MERGE_C R2, R28, R0, RZ ;  /* 0x000000001c02723e */ /* 0x000fe400048060ff */
[----:B------:R-:W-:Y:S01]  /*96640*/  F2FP.SATFINITE.E5M2.F32.PACK_AB_MERGE_C R0, R14, R8, RZ ;  /* 0x000000080e00723e */ /* 0x000fe200048060ff */
[----:B------:R-:W-:Y:S04]  /*96650*/  STL [R1+0x1358], R4 ;  /* 0x0013580401007387 */ /* 0x000fe80000100800 */
[----:B------:R0:W-:Y:S04]  /*96660*/  STL [R1+0x13b0], R3 ;  /* 0x0013b00301007387 */ /* 0x0001e80000100800 */
[----:B------:R2:W-:Y:S01]  /*96670*/  STL [R1+0x13ac], R2 ;  /* 0x0013ac0201007387 */ /* 0x0005e20000100800 */
[----:B0-----:R-:W-:-:S03]  /*96680*/  F2FP.SATFINITE.E5M2.F32.PACK_AB_MERGE_C R3, R5, R6, RZ ;  /* 0x000000060503723e */ /* 0x001fc600048060ff */
[----:B------:R0:W-:Y:S04]  /*96690*/  STL [R1+0x13c0], R0 ;  /* 0x0013c00001007387 */ /* 0x0001e80000100800 */
[----:B------:R-:W-:Y:S04]  /*966a0*/  STL [R1+0x13bc], R3 ;  /* 0x0013bc0301007387 */ /* 0x000fe80000100800 */
[----:B------:R-:W3:Y:S01]  /*966b0*/  LDL R4, [R1+0x7d4] ;  /* 0x0007d40001047983 */ /* 0x000ee20000100800 */
[----:B--2---:R-:W-:Y:S02]  /*966c0*/  F2FP.SATFINITE.E5M2.F32.PACK_AB_MERGE_C R2, R17, R16, RZ ;  /* 0x000000101102723e */ /* 0x004fe400048060ff */
[----:B0-----:R-:W-:-:S03]  /*966d0*/  F2FP.SATFINITE.E5M2.F32.PACK_AB_MERGE_C R0, R18, R19, RZ ;  /* 0x000000131200723e */ /* 0x001fc600048060ff */
[----:B------:R-:W-:Y:S04]  /*966e0*/  STL [R1+0x13d8], R2 ;  /* 0x0013d80201007387 */ /* 0x000fe80000100800 */
[----:B---3--:R0:W-:Y:S04]  /*966f0*/  STL [R1+0x37f8], R4 ;  /* 0x0037f80401007387 */ /* 0x0081e80000100800 */
[----:B------:R-:W-:Y:S04]  /*96700*/  STL [R1+0x13d4], R0 ;  /* 0x0013d40001007387 */ /* 0x000fe80000100800 */
        /* <DEDUP_REMOVED lines=63> */
[----:B------:R-:W3:Y:S04]  /*96b00*/  LDL.LU R2, [R1+0x800] ;  /* 0x0008000001027983 */ /* 0x000ee80000300800 */
[----:B------:R-:W3:Y:S04]  /*96b10*/  LDL.LU R8, [R1+0x804] ;  /* 0x0008040001087983 */ /* 0x000ee80000300800 */
        /* <DEDUP_REMOVED lines=66> */
[----:B------:R-:W-:-:S02]  /*96f40*/  F2FP.SATFINITE.E5M2.F32.PACK_AB_MERGE_C R14, R14, R24, RZ ;  /* 0x000000180e0e723e */ /* 0x000fc400048060ff */
[----:B------:R-:W-:Y:S02]  /*96f50*/  F2FP.SATFINITE.E5M2.F32.PACK_AB_MERGE_C R3, R28, R0, RZ ;  /* 0x000000001c03723e */ /* 0x000fe400048060ff */
[----:B--2---:R-:W-:Y:S02]  /*96f60*/  F2FP.SATFINITE.E5M2.F32.PACK_AB_MERGE_C R4, R15, R7, RZ ;  /* 0x000000070f04723e */ /* 0x004fe400048060ff */
[----:B------:R-:W-:Y:S02]  /*96f70*/  F2FP.SATFINITE.E5M2.F32.PACK_AB_MERGE_C R15, R25, R20, RZ ;  /* 0x00000014190f723e */ /* 0x000fe400048060ff */
[----:B------:R-:W-:Y:S01]  /*96f80*/  F2FP.SATFINITE.E5M2.F32.PACK_AB_MERGE_C R7, R26, R27, RZ ;  /* 0x0000001b1a07723e */ /* 0x000fe200048060ff */
[----:B------:R0:W-:Y:S04]  /*96f90*/  STL [R1+0x1460], R4 ;  /* 0x0014600401007387 */ /* 0x0001e80000100800 */
[----:B------:R-:W-:Y:S01]  /*96fa0*/  STL [R1+0x1470], R15 ;  /* 0x0014700f01007387 */ /* 0x000fe20000100800 */
[----:B0-----:R-:W-:-:S03]  /*96fb0*/  F2FP.SATFINITE.E5M2.F32.PACK_AB_MERGE_C R4, R12, R10, RZ ;  /* 0x0000000a0c04723e */ /* 0x001fc600048060ff */
[----:B------:R0:W-:Y:S01]  /*96fc0*/  STL [R1+0x146c], R7 ;  /* 0x00146c0701007387 */ /* 0x0001e20000100800 */
[----:B------:R-:W-:-:S03]  /*96fd0*/  F2FP.SATFINITE.E5M2.F32.PACK_AB_MERGE_C R10, R13, R11, RZ ;  /* 0x0000000b0d0a723e */ /* 0x000fc600048060ff */
[----:B------:R2:W-:Y:S01]  /*96fe0*/  STL [R1+0x147c], R4 ;  /* 0x00147c0401007387 */ /* 0x0005e20000100800 */
[----:B0-----:R-:W-:-:S03]  /*96ff0*/  F2FP.SATFINITE.E5M2.F32.PACK_AB_MERGE_C R7, R21, R9, RZ ;  /* 0x000000091507723e */ /* 0x001fc600048060ff */
[----:B------:R-:W-:Y:S01]  /*97000*/  STL [R1+0x1478], R10 ;  /* 0x0014780a01007387 */ /* 0x000fe20000100800 */
[----:B--2---:R-:W-:-:S03]  /*97010*/  F2FP.SATFINITE.E5M2.F32.PACK_AB_MERGE_C R4, R29, R22, RZ ;  /* 0x000000161d04723e */ /* 0x004fc600048060ff */
[----:B------:R-:W-:Y:S04]  /*97020*/  STL [R1+0x148c], R7 ;  /* 0x00148c0701007387 */ /* 0x000fe80000100800 */
[----:B------:R-:W-:Y:S04]  /*97030*/  STL [R1+0x36e0], R8 ;  /* 0x0036e00801007387 */ /* 0x000fe80000100800 */
[----:B------:R-:W-:Y:S04]  /*97040*/  STL [R1+0x1488], R4 ;  /* 0x0014880401007387 */ /* 0x000fe80000100800 */
[----:B------:R-:W-:Y:S04]  /*97050*/  STL [R1+0x36e4], R5 ;  /* 0x0036e40501007387 */ /* 0x000fe80000100800 */
[----:B------:R-:W-:Y:S04]  /*97060*/  STL [R1+0x36c0], R6 ;  /* 0x0036c00601007387 */ /* 0x000fe80000100800 */
[----:B------:R-:W-:Y:S04]  /*97070*/  STL [R1+0x36c4], R14 ;  /* 0x0036c40e01007387 */ /* 0x000fe80000100800 */
[----:B------:R-:W-:Y:S04]  /*97080*/  STL [R1+0x1330], R3 ;  /* 0x0013300301007387 */ /* 0x000fe80000100800 */
[----:B------:R-:W2:Y:S01]  /*97090*/  LDL.LU R28, [R1+0x714] ;  /* 0x00071400011c7983 */ /* 0x000ea20000300800 */
[----:B------:R-:W-:-:S02]  /*970a0*/  F2FP.SATFINITE.E5M2.F32.PACK_AB_MERGE_C R2, R17, R16, RZ ;  /* 0x000000101102723e */ /* 0x000fc400048060ff */
[----:B------:R-:W-:-:S03]  /*970b0*/  F2FP.SATFINITE.E5M2.F32.PACK_AB_MERGE_C R0, R18, R19, RZ ;  /* 0x000000131200723e */ /* 0x000fc600048060ff */
[----:B------:R-:W-:Y:S04]  /*970c0*/  STL [R1+0x132c], R2 ;  /* 0x00132c0201007387 */ /* 0x000fe80000100800 */
[----:B--2---:R0:W-:Y:S04]  /*970d0*/  STL [R1+0x37bc], R28 ;  /* 0x0037bc1c01007387 */ /* 0x0041e80000100800 */
        /* <DEDUP_REMOVED lines=18> */
[----:B0-----:R-:W3:Y:S04]  /*97200*/  LDL R20, [R1+0x704] ;  /* 0x0007040001147983 */ /* 0x001ee80000100800 */
        /* <DEDUP_REMOVED lines=102> */
[----:B------:R-:W2:Y:S04]  /*97870*/  LDL.LU R20, [R1+0x379c] ;  /* 0x00379c0001147983 */ /* 0x000ea80000300800 */
[----:B------:R0:W-:Y:S04]  /*97880*/  STL [R1+0x13cc], R25 ;  /* 0x0013cc1901007387 */ /* 0x0001e80000100800 */
[----:B0-----:R-:W3:Y:S04]  /*97890*/  LDL.LU R25, [R1+0x3798] ;  /* 0x0037980001197983 */ /* 0x001ee80000300800 */
[----:B------:R-:W4:Y:S04]  /*978a0*/  LDL.LU R27, [R1+0x3794] ;  /* 0x00379400011b7983 */ /* 0x000f280000300800 */
[----:B------:R0:W-:Y:S04]  /*978b0*/  STL [R1+0x13c8], R29 ;  /* 0x0013c81d01007387 */ /* 0x0001e80000100800 */
[----:B0-----:R-:W2:Y:S04]  /*978c0*/  LDL.LU R29, [R1+0xc] ;  /* 0x00000c00011d7983 */ /* 0x001ea80000300800 */
[----:B------:R-:W4:Y:S04]  /*978d0*/  LDL.LU R26, [R1+0x3790] ;  /* 0x00379000011a7983 */ /* 0x000f280000300800 */
[----:B------:R0:W-:Y:S04]  /*978e0*/  STL [R1+0x13e4], R10 ;  /* 0x0013e40a01007387 */ /* 0x0001e80000100800 */
[----:B0-----:R-:W4:Y:S04]  /*978f0*/  LDL.LU R10, [R1+0x378c] ;  /* 0x00378c00010a7983 */ /* 0x001f280000300800 */
[----:B------:R-:W4:Y:S04]  /*97900*/  LDL.LU R12, [R1+0x3788] ;  /* 0x00378800010c7983 */ /* 0x000f280000300800 */
[----:B------:R0:W-:Y:S04]  /*97910*/  STL [R1+0x13e0], R21 ;  /* 0x0013e01501007387 */ /* 0x0001e80000100800 */
[----:B0-----:R-:W3:Y:S04]  /*97920*/  LDL.LU R21, [R1+0x3784] ;  /* 0x0037840001157983 */ /* 0x001ee80000300800 */
[----:B------:R-:W4:Y:S04]  /*97930*/  LDL.LU R22, [R1+0x3780] ;  /* 0x0037800001167983 */ /* 0x000f280000300800 */
[----:B------:R0:W-:Y:S04]  /*97940*/  STL [R1+0x13fc], R23 ;  /* 0x0013fc1701007387 */ /* 0x0001e80000100800 */
[----:B0-----:R-:W4:Y:S04]  /*97950*/  LDL.LU R23, [R1+0x377c] ;  /* 0x00377c0001177983 */ /* 0x001f280000300800 */
[----:B------:R-:W3:Y:S04]  /*97960*/  LDL.LU R2, [R1+0x14] ;  /* 0x0000140001027983 */ /* 0x000ee80000300800 */
[----:B------:R0:W-:Y:S04]  /*97970*/  STL [R1+0x13f8], R3 ;  /* 0x0013f80301007387 */ /* 0x0001e80000100800 */
[----:B0-----:R-:W4:Y:S04]  /*97980*/  LDL.LU R3, [R1+0x10] ;  /* 0x0000100001037983 */ /* 0x001f280000300800 */
[----:B------:R-:W4:Y:S04]  /*97990*/  LDL.LU R24, [R1+0x3778] ;  /* 0x0037780001187983 */ /* 0x000f280000300800 */
[----:B------:R0:W-:Y:S04]  /*979a0*/  STL [R1+0x140c], R0 ;  /* 0x00140c0001007387 */ /* 0x0001e80000100800 */
[----:B0-----:R-:W3:Y:S01]  /*979b0*/  LDL.LU R0, [R1+0x3774] ;  /* 0x0037740001007983 */ /* 0x001ee20000300800 */
[----:B------:R-:W-:-:S02]  /*979c0*/  F2FP.SATFINITE.E5M2.F32.PACK_AB_MERGE_C R16, R16, R17, RZ ;  /* 0x000000111010723e */ /* 0x000fc400048060ff */
[----:B------:R-:W-:Y:S02]  /*979d0*/  F2FP.SATFINITE.E5M2.F32.PACK_AB_MERGE_C R14, R6, R14, RZ ;  /* 0x0000000e060e723e */ /* 0x000fe400048060ff */
[----:B------:R-:W-:Y:S01]  /*979e0*/  F2FP.SATFINITE.E5M2.F32.PACK_AB_MERGE_C R6, R8, R5, RZ ;  /* 0x000000050806723e */ /* 0x000fe200048060ff */
[----:B------:R-:W4:Y:S01]  /*979f0*/  LDL.LU R17, [R1+0x3770] ;  /* 0x0037700001117983 */ /* 0x000f220000300800 */
[----:B------:R-:W-:-:S03]  /*97a00*/  F2FP.SATFINITE.E5M2.F32.PACK_AB_MERGE_C R5, R7, R4, RZ ;  /* 0x000000040705723e */ /* 0x000fc600048060ff */
[----:B------:R0:W-:Y:S01]  /*97a10*/  STL [R1+0x1408], R16 ;  /* 0x0014081001007387 */ /* 0x0001e20000100800 */
[----:B------:R-:W-:-:S03]  /*97a20*/  F2FP.SATFINITE.E5M2.F32.PACK_AB_MERGE_C R4, R18, R15, RZ ;  /* 0x0000000f1204723e */ /* 0x000fc600048060ff */
[----:B0-----:R-:W4:Y:S04]  /*97a30*/  LDL.LU R16, [R1+0x376c] ;  /* 0x00376c0001107983 */ /* 0x001f280000300800 */
[----:B------:R-:W-:Y:S04]  /*97a40*/  STL [R1+0x1420], R14 ;  /* 0x0014200e01007387 */ /* 0x000fe80000100800 */
[----:B------:R-:W-:Y:S04]  /*97a50*/  STL [R1+0x141c], R6 ;  /* 0x00141c0601007387 */ /* 0x000fe80000100800 */
[----:B------:R0:W-:Y:S04]  /*97a60*/  STL [R1+0x1438], R5 ;  /* 0x0014380501007387 */ /* 0x0001e80000100800 */
[----:B------:R1:W-:Y:S01]  /*97a70*/  STL [R1+0x1434], R4 ;  /* 0x0014340401007387 */ /* 0x0003e20000100800 */
[----:B0-----:R-:W-:-:S02]  /*97a80*/  F2FP.SATFINITE.E5M2.F32.PACK_AB_MERGE_C R5, R13, R11, RZ ;  /* 0x0000000b0d05723e */ /* 0x001fc400048060ff */
[----:B-1----:R-:W-:-:S03]  /*97a90*/  F2FP.SATFINITE.E5M2.F32.PACK_AB_MERGE_C R4, R19, R9, RZ ;  /* 0x000000091304723e */ /* 0x002fc600048060ff */
[----:B------:R0:W-:Y:S04]  /*97aa0*/  STL [R1+0x144c], R5 ;  /* 0x00144c0501007387 */ /* 0x0001e80000100800 */
[----:B------:R-:W-:Y:S04]  /*97ab0*/  STL [R1+0x1448], R4 ;  /* 0x0014480401007387 */ /* 0x000fe80000100800 */
[----:B------:R1:W-:Y:S04]  /*97ac0*/  STL [R1+0x36e8], R28 ;  /* 0x0036e81c01007387 */ /* 0x0003e80000100800 */
[----:B0-----:R-:W4:Y:S04]  /*97ad0*/  LDL.LU R5, [R1+0x84] ;  /* 0x0000840001057983 */ /* 0x001f280000300800 */
[----:B------:R-:W4:Y:S04]  /*97ae0*/  LDL.LU R14, [R1+0x48] ;  /* 0x00004800010e7983 */ /* 0x000f280000300800 */
[----:B------:R-:W4:Y:S01]  /*97af0*/  LDL.LU R7, [R1+0x34] ;  /* 0x0000340001077983 */ /* 0x000f220000300800 */
[----:B--2---:R-:W-:-:S05]  /*97b00*/  LOP3.LUT R13, R29, 0xffff, RZ, 0xc0, !PT ;  /* 0x0000ffff1d0d7812 */ /* 0x004fca00078ec0ff */
[----:B------:R-:W-:Y:S01]  /*97b10*/  STL [R1+0xc], R13 ;  /* 0x00000c0d01007387 */ /* 0x000fe20000100800 */
[----:B---3--:R-:W-:-:S03]  /*97b20*/  LOP3.LUT R11, R0, 0xffff, RZ, 0xc0, !PT ;  /* 0x0000ffff000b7812 */ /* 0x008fc600078ec0ff */
[----:B------:R-:W2:Y:S01]  /*97b30*/  LDL.LU R0, [R1+0x3768] ;  /* 0x0037680001007983 */ /* 0x000ea20000300800 */
[----:B------:R-:W-:Y:S01]  /*97b40*/  VIADD R18, R28, 0x7f ;  /* 0x0000007f1c127836 */ /* 0x000fe20000000000 */
[----:B------:R-:W-:Y:S01]  /*97b50*/  LOP3.LUT R29, R2, 0xffff, RZ, 0xc0, !PT ;  /* 0x0000ffff021d7812 */ /* 0x000fe200078ec0ff */
[----:B------:R-:W-:Y:S01]  /*97b60*/  VIADD R19, R28, 0x78 ;  /* 0x000000781c137836 */ /* 0x000fe20000000000 */
[----:B------:R-:W3:Y:S02]  /*97b70*/  LDL.LU R6, [R1+0x60] ;  /* 0x0000600001067983 */ /* 0x000ee40000300800 */
[----:B------:R-:W-:Y:S01]  /*97b80*/  ISETP.GE.AND P0, PT, R18, UR13, PT ;  /* 0x0000000d12007c0c */ /* 0x000fe2000bf06270 */
[----:B------:R-:W-:Y:S01]  /*97b90*/  VIADD R18, R28, 0x1 ;  /* 0x000000011c127836 */ /* 0x000fe20000000000 */
[----:B------:R-:W-:Y:S01]  /*97ba0*/  STL [R1+0x3c], R29 ;  /* 0x00003c1d01007387 */ /* 0x000fe20000100800 */
[----:B----4-:R-:W-:-:S03]  /*97bb0*/  LOP3.LUT R9, R24, 0xffff, RZ, 0xc0, !PT ;  /* 0x0000ffff18097812 */ /* 0x010fc600078ec0ff */
[----:B------:R-:W4:Y:S01]  /*97bc0*/  LDL.LU R8, [R1+0x64] ;  /* 0x0000640001087983 */ /* 0x000f220000300800 */
[----:B------:R-:W-:Y:S02]  /*97bd0*/  LOP3.LUT R15, R21, 0xffff, RZ, 0xc0, !PT ;  /* 0x0000ffff150f7812 */ /* 0x000fe400078ec0ff */
[----:B------:R-:W-:Y:S01]  /*97be0*/  ISETP.GE.AND P2, PT, R18, UR7, PT ;  /* 0x0000000712007c0c */ /* 0x000fe2000bf46270 */
[----:B------:R-:W-:Y:S01]  /*97bf0*/  VIADD R18, R28, 0x79 ;  /* 0x000000791c127836 */ /* 0x000fe20000000000 */
[----:B-1----:R-:W-:Y:S02]  /*97c00*/  LOP3.LUT R28, R3, 0xffff, RZ, 0xc0, !PT ;  /* 0x0000ffff031c7812 */ /* 0x002fe400078ec0ff */
[----:B------:R-:W-:Y:S01]  /*97c10*/  LOP3.LUT R3, R22, 0xffff, RZ, 0xc0, !PT ;  /* 0x0000ffff16037812 */ /* 0x000fe200078ec0ff */
[----:B------:R-:W-:Y:S01]  /*97c20*/  STL [R1+0x14], R11 ;  /* 0x0000140b01007387 */ /* 0x000fe20000100800 */
[----:B------:R-:W-:-:S03]  /*97c30*/  ISETP.GE.AND P1, PT, R19, UR9, PT ;  /* 0x0000000913007c0c */ /* 0x000fc6000bf26270 */
[----:B------:R-:W-:Y:S01]  /*97c40*/  STL [R1+0x28], R28 ;  /* 0x0000281c01007387 */ /* 0x000fe20000100800 */
[----:B------:R-:W-:-:S03]  /*97c50*/  LOP3.LUT R22, R20, 0xffff, RZ, 0xc0, !PT ;  /* 0x0000ffff14167812 */ /* 0x000fc600078ec0ff */
[----:B------:R-:W3:Y:S04]  /*97c60*/  LDL.LU R2, [R1+0x4c] ;  /* 0x00004c0001027983 */ /* 0x000ee80000300800 */
[----:B------:R-:W-:Y:S04]  /*97c70*/  STL [R1+0x44], R9 ;  /* 0x0000440901007387 */ /* 0x000fe80000100800 */
[----:B------:R0:W-:Y:S01]  /*97c80*/  STL [R1+0x8], R3 ;  /* 0x0000080301007387 */ /* 0x0001e20000100800 */
[----:B------:R-:W-:-:S03]  /*97c90*/  LOP3.LUT R24, R23, 0xffff, RZ, 0xc0, !PT ;  /* 0x0000ffff17187812 */ /* 0x000fc600078ec0ff */
[----:B------:R1:W-:Y:S04]  /*97ca0*/  STL [R1+0x30], R15 ;  /* 0x0000300f01007387 */ /* 0x0003e80000100800 */
[----:B------:R1:W-:Y:S01]  /*97cb0*/  STL [R1+0x10], R22 ;  /* 0x0000101601007387 */ /* 0x0003e20000100800 */
[----:B------:R-:W-:Y:S02]  /*97cc0*/  LOP3.LUT R16, R16, 0xfffdffff, RZ, 0xc0, !PT ;  /* 0xfffdffff10107812 */ /* 0x000fe400078ec0ff */
[----:B------:R-:W-:Y:S02]  /*97cd0*/  PRMT R23, R29, 0x3340, R9 ;  /* 0x000033401d177816 */ /* 0x000fe40000000009 */
[----:B------:R-:W-:Y:S01]  /*97ce0*/  LOP3.LUT R17, R17, 0xff7fffff, RZ, 0xc0, !PT ;  /* 0xff7fffff11117812 */ /* 0x000fe200078ec0ff */
[----:B------:R-:W-:Y:S01]  /*97cf0*/  ULEA UR4, UR5, UR4, 0x18 ;  /* 0x0000000405047291 */ /* 0x000fe2000f8ec03f */
[----:B------:R-:W-:-:S02]  /*97d00*/  @P1 LOP3.LUT R16, R16, 0x20000, RZ, 0xfc, !PT ;  /* 0x0002000010101812 */ /* 0x000fc400078efcff */
[----:B------:R-:W-:Y:S01]  /*97d10*/  ISETP.GE.AND P1, PT, R18, UR11, PT ;  /* 0x0000000b12007c0c */ /* 0x000fe2000bf26270 */
[----:B------:R-:W-:Y:S01]  /*97d20*/  ULDC UR7, c[0x0][0x248] ;  /* 0x0000920000077ab9 */ /* 0x000fe20000000800 */
[----:B------:R-:W-:Y:S01]  /*97d30*/  ULDC UR9, c[0x0][0x248] ;  /* 0x0000920000097ab9 */ /* 0x000fe20000000800 */
[----:B------:R-:W-:Y:S01]  /*97d40*/  ULDC UR13, c[0x0][0x248] ;  /* 0x00009200000d7ab9 */ /* 0x000fe20000000800 */
[--C-:B--2---:R-:W-:Y:S02]  /*97d50*/  PRMT R19, R3, 0x3340, R0.reuse ;  /* 0x0000334003137816 */ /* 0x104fe40000000000 */
[--C-:B------:R-:W-:Y:S01]  /*97d60*/  PRMT R20, R15, 0x3340, R0.reuse ;  /* 0x000033400f147816 */ /* 0x100fe20000000000 */
[----:B0-----:R-:W2:Y:S04]  /*97d70*/  LDL.LU R3, [R1+0x38] ;  /* 0x0000380001037983 */ /* 0x001ea80000300800 */
[----:B------:R-:W2:Y:S04]  /*97d80*/  LDL.LU R4, [R1+0x54] ;  /* 0x0000540001047983 */ /* 0x000ea80000300800 */
[----:B------:R0:W-:Y:S01]  /*97d90*/  STL [R1+0x24], R24 ;  /* 0x0000241801007387 */ /* 0x0001e20000100800 */
[----:B------:R-:W-:-:S03]  /*97da0*/  PRMT R21, R22, 0x3340, R0 ;  /* 0x0000334016157816 */ /* 0x000fc60000000000 */
[----:B-1----:R-:W2:Y:S01]  /*97db0*/  LDL.LU R15, [R1+0x40] ;  /* 0x00004000010f7983 */ /* 0x002ea20000300800 */
[----:B------:R-:W-:-:S03]  /*97dc0*/  PRMT R22, R13, 0x3340, R11 ;  /* 0x000033400d167816 */ /* 0x000fc6000000000b */
[----:B------:R-:W2:Y:S04]  /*97dd0*/  LDL.LU R11, [R1+0x3764] ;  /* 0x00376400010b7983 */ /* 0x000ea80000300800 */
[----:B------:R-:W2:Y:S04]  /*97de0*/  LDL.LU R13, [R1+0x3760] ;  /* 0x00376000010d7983 */ /* 0x000ea80000300800 */
[----:B------:R-:W2:Y:S04]  /*97df0*/  LDL.LU R9, [R1+0x375c] ;  /* 0x00375c0001097983 */ /* 0x000ea80000300800 */
[----:B------:R-:W2:Y:S01]  /*97e00*/  LDL.LU R29, [R1+0x3758] ;  /* 0x00375800011d7983 */ /* 0x000ea20000300800 */
[----:B------:R-:W-:-:S02]  /*97e10*/  PRMT R18, R23, 0x5410, R20 ;  /* 0x0000541017127816 */ /* 0x000fc40000000014 */
[----:B------:R-:W-:Y:S01]  /*97e20*/  LOP3.LUT R16, R16, 0xfffbffff, RZ, 0xc0, !PT ;  /* 0xfffbffff10107812 */ /* 0x000fe200078ec0ff */
[----:B------:R-:W2:Y:S01]  /*97e30*/  LDL.LU R20, [R1+0x58] ;  /* 0x0000580001147983 */ /* 0x000ea20000300800 */
[----:B------:R-:W-:Y:S02]  /*97e40*/  PRMT R19, R22, 0x5410, R19 ;  /* 0x0000541016137816 */ /* 0x000fe40000000013 */
[----:B------:R-:W-:Y:S02]  /*97e50*/  @P2 LOP3.LUT R17, R17, 0x800000, RZ, 0xfc, !PT ;  /* 0x0080000011112812 */ /* 0x000fe400078efcff */
[----:B------:R-:W-:Y:S02]  /*97e60*/  @P1 LOP3.LUT R16, R16, 0x40000, RZ, 0xfc, !PT ;  /* 0x0004000010101812 */ /* 0x000fe400078efcff */
[----:B0-----:R-:W-:Y:S02]  /*97e70*/  PRMT R24, R28, 0x3340, R24 ;  /* 0x000033401c187816 */ /* 0x001fe40000000018 */
[----:B------:R-:W-:Y:S01]  /*97e80*/  LOP3.LUT R5, R5, 0xffff, RZ, 0xc0, !PT ;  /* 0x0000ffff05057812 */ /* 0x000fe200078ec0ff */
[----:B------:R-:W-:Y:S04]  /*97e90*/  STL [R1+0x1530], R19 ;  /* 0x0015301301007387 */ /* 0x000fe80000100800 */
[----:B------:R-:W-:Y:S04]  /*97ea0*/  STL [R1+0x152c], R18 ;  /* 0x00152c1201007387 */ /* 0x000fe80000100800 */
[----:B------:R0:W-:Y:S01]  /*97eb0*/  STL.64 [R1+0x2ee8], R16 ;  /* 0x002ee81001007387 */ /* 0x0001e20000100a00 */
[----:B------:R-:W-:-:S02]  /*97ec0*/  LOP3.LUT R22, R14, 0xffff, RZ, 0xc0, !PT ;  /* 0x0000ffff0e167812 */ /* 0x000fc400078ec0ff */
[----:B---3--:R-:W-:Y:S01]  /*97ed0*/  LOP3.LUT R2, R2, 0xffff, RZ, 0xc0, !PT ;  /* 0x0000ffff02027812 */ /* 0x008fe200078ec0ff */
[----:B------:R-:W-:Y:S01]  /*97ee0*/  ULDC UR5, c[0x0][0x248] ;  /* 0x0000920000057ab9 */ /* 0x000fe20000000800 */
[----:B------:R-:W-:Y:S01]  /*97ef0*/  ULDC UR11, c[0x0][0x248] ;  /* 0x00009200000b7ab9 */ /* 0x000fe20000000800 */
[----:B0-----:R-:W-:Y:S02]  /*97f00*/  PRMT R16, R24, 0x5410, R21 ;  /* 0x0000541018107816 */ /* 0x001fe40000000015 */
[----:B------:R-:W-:Y:S02]  /*97f10*/  LOP3.LUT R24, R7, 0xffff, RZ, 0xc0, !PT ;  /* 0x0000ffff07187812 */ /* 0x000fe400078ec0ff */
[----:B------:R-:W-:Y:S01]  /*97f20*/  LOP3.LUT R17, R6, 0xffff, RZ, 0xc0, !PT ;  /* 0x0000ffff06117812 */ /* 0x000fe200078ec0ff */
[----:B------:R0:W-:Y:S04]  /*97f30*/  STL [R1+0x1528], R16 ;  /* 0x0015281001007387 */ /* 0x0001e80000100800 */
[----:B------:R-:W3:Y:S04]  /*97f40*/  LDL.LU R7, [R1+0xd4] ;  /* 0x0000d40001077983 */ /* 0x000ee80000300800 */
[----:B------:R-:W-:Y:S04]  /*97f50*/  STL [R1+0xa4], R5 ;  /* 0x0000a40501007387 */ /* 0x000fe80000100800 */
[----:B------:R1:W-:Y:S04]  /*97f60*/  STL [R1+0x48], R22 ;  /* 0x0000481601007387 */ /* 0x0003e80000100800 */
[----:B------:R-:W-:Y:S01]  /*97f70*/  STL [R1+0x34], R24 ;  /* 0x0000341801007387 */ /* 0x000fe20000100800 */
[----:B----4-:R-:W-:-:S03]  /*97f80*/  LOP3.LUT R6, R8, 0xffff, RZ, 0xc0, !PT ;  /* 0x0000ffff08067812 */ /* 0x010fc600078ec0ff */
[----:B------:R-:W4:Y:S04]  /*97f90*/  LDL.LU R14, [R1+0xc8] ;  /* 0x0000c800010e7983 */ /* 0x000f280000300800 */
[----:B0-----:R-:W3:Y:S04]  /*97fa0*/  LDL.LU R16, [R1+0x74] ;  /* 0x0000740001107983 */ /* 0x001ee80000300800 */
[----:B------:R-:W-:Y:S04]  /*97fb0*/  STL [R1+0x60], R17 ;  /* 0x0000601101007387 */ /* 0x000fe80000100800 */
[----:B------:R-:W3:Y:S04]  /*97fc0*/  LDL.LU R8, [R1+0xcc] ;  /* 0x0000cc0001087983 */ /* 0x000ee80000300800 */
[----:B------:R-:W-:Y:S04]  /*97fd0*/  STL [R1+0xb4], R6 ;  /* 0x0000b40601007387 */ /* 0x000fe80000100800 */
[----:B------:R0:W-:Y:S04]  /*97fe0*/  STL [R1+0x4c], R2 ;  /* 0x00004c0201007387 */ /* 0x0001e80000100800 */
[----:B------:R-:W3:Y:S01]  /*97ff0*/  LDL.LU R28, [R1+0xc4] ;  /* 0x0000c400011c7983 */ /* 0x000ee20000300800 */
[----:B------:R-:W-:-:S02]  /*98000*/  LOP3.LUT R19, R25, 0xffff, RZ, 0xc0, !PT ;  /* 0x0000ffff19137812 */ /* 0x000fc400078ec0ff */
[----:B-1----:R-:W-:Y:S02]  /*98010*/  PRMT R22, R22, 0x3340, R2 ;  /* 0x0000334016167816 */ /* 0x002fe40000000002 */
[----:B--2---:R-:W-:Y:S02]  /*98020*/  LOP3.LUT R3, R3, 0xffff, RZ, 0xc0, !PT ;  /* 0x0000ffff03037812 */ /* 0x004fe400078ec0ff */
[----:B------:R-:W-:Y:S02]  /*98030*/  LOP3.LUT R23, R4, 0xffff, RZ, 0xc0, !PT ;  /* 0x0000ffff04177812 */ /* 0x000fe400078ec0ff */
[----:B------:R-:W-:Y:S01]  /*98040*/  LOP3.LUT R21, R15, 0xffff, RZ, 0xc0, !PT ;  /* 0x0000ffff0f157812 */ /* 0x000fe200078ec0ff */
[----:B------:R-:W-:Y:S01]  /*98050*/  STL [R1+0x38], R3 ;  /* 0x0000380301007387 */ /* 0x000fe20000100800 */
[----:B------:R-:W-:-:S03]  /*98060*/  LOP3.LUT R18, R29, 0xffff, RZ, 0xc0, !PT ;  /* 0x0000ffff1d127812 */ /* 0x000fc600078ec0ff */
[----:B------:R-:W2:Y:S04]  /*98070*/  LDL.LU R29, [R1+0x3754] ;  /* 0x00375400011d7983 */ /* 0x000ea80000300800 */
[----:B------:R1:W-:Y:S04]  /*98080*/  STL [R1+0x40], R21 ;  /* 0x0000401501007387 */ /* 0x0003e80000100800 */
[----:B------:R-:W-:Y:S01]  /*98090*/  STL [R1+0x64], R23 ;  /* 0x0000641701007387 */ /* 0x000fe20000100800 */
[----:B------:R-:W-:-:S03]  /*980a0*/  LOP3.LUT R20, R20, 0xffff, RZ, 0xc0, !PT ;  /* 0x0000ffff14147812 */ /* 0x000fc600078ec0ff */
[----:B------:R-:W2:Y:S04]  /*980b0*/  LDL.LU R4, [R1+0x94] ;  /* 0x0000940001047983 */ /* 0x000ea80000300800 */
[----:B------:R-:W2:Y:S04]  /*980c0*/  LDL.LU R15, [R1+0x78] ;  /* 0x00007800010f7983 */ /* 0x000ea80000300800 */
[----:B------:R1:W-:Y:S04]  /*980d0*/  STL [R1+0x20], R18 ;  /* 0x0000201201007387 */ /* 0x0003e80000100800 */
[----:B------:R1:W-:Y:S04]  /*980e0*/  STL [R1+0x54], R19 ;  /* 0x0000541301007387 */ /* 0x0003e80000100800 */
[----:B------:R1:W-:Y:S01]  /*980f0*/  STL [R1+0x84], R20 ;  /* 0x0000841401007387 */ /* 0x0003e20000100800 */
[----:B------:R-:W-:-:S03]  /*98100*/  PRMT R25, R24, 0x3340, R3 ;  /* 0x0000334018197816 */ /* 0x000fc60000000003 */
[----:B0-----:R-:W2:Y:S01]  /*98110*/  LDL.LU R2, [R1+0x3750] ;  /* 0x0037500001027983 */ /* 0x001ea20000300800 */
[----:B-1----:R-:W-:Y:S02]  /*98120*/  PRMT R21, R21, 0x3340, R0 ;  /* 0x0000334015157816 */ /* 0x002fe40000000000 */
[----:B------:R-:W-:Y:S01]  /*98130*/  PRMT R24, R5, 0x3340, R6 ;  /* 0x0000334005187816 */ /* 0x000fe20000000006 */
[----:B------:R-:W2:Y:S01]  /*98140*/  LDL.LU R3, [R1+0x374c] ;  /* 0x00374c0001037983 */ /* 0x000ea20000300800 */
[----:B------:R-:W-:-:S03]  /*98150*/  PRMT R5, R22, 0x5410, R21 ;  /* 0x0000541016057816 */ /* 0x000fc60000000015 */
[----:B------:R-:W2:Y:S01]  /*98160*/  LDL.LU R21, [R1+0x8c] ;  /* 0x00008c0001157983 */ /* 0x000ea20000300800 */
[--C-:B------:R-:W-:Y:S02]  /*98170*/  PRMT R18, R18, 0x3340, R0.reuse ;  /* 0x0000334012127816 */ /* 0x100fe40000000000 */
[--C-:B------:R-:W-:Y:S02]  /*98180*/  PRMT R19, R19, 0x3340, R0.reuse ;  /* 0x0000334013137816 */ /* 0x100fe40000000000 */
[----:B------:R-:W-:Y:S02]  /*98190*/  PRMT R23, R17, 0x3340, R23 ;  /* 0x0000334011177816 */ /* 0x000fe40000000017 */
[----:B------:R-:W-:Y:S02]  /*981a0*/  PRMT R20, R20, 0x3340, R0 ;  /* 0x0000334014147816 */ /* 0x000fe40000000000 */
[----:B------:R-:W-:Y:S01]  /*981b0*/  PRMT R6, R25, 0x5410, R18 ;  /* 0x0000541019067816 */ /* 0x000fe20000000012 */
[----:B------:R0:W-:Y:S01]  /*981c0*/  STL [R1+0x1524], R5 ;  /* 0x0015240501007387 */ /* 0x0001e20000100800 */
[----:B------:R-:W-:-:S03]  /*981d0*/  PRMT R17, R24, 0x5410, R20 ;  /* 0x0000541018117816 */ /* 0x000fc60000000014 */
[----:B------:R1:W-:Y:S01]  /*981e0*/  STL [R1+0x1520], R6 ;  /* 0x0015200601007387 */ /* 0x0003e20000100800 */
[----:B0-----:R-:W-:-:S03]  /*981f0*/  PRMT R5, R23, 0x5410, R19 ;  /* 0x0000541017057816 */ /* 0x001fc60000000013 */
[----:B-1----:R-:W2:Y:S04]  /*98200*/  LDL.LU R6, [R1+0xe0] ;  /* 0x0000e00001067983 */ /* 0x002ea80000300800 */
[----:B------:R0:W-:Y:S01]  /*98210*/  STL [R1+0x151c], R5 ;  /* 0x00151c0501007387 */ /* 0x0001e20000100800 */
[----:B----4-:R-:W-:Y:S02]  /*98220*/  LOP3.LUT R14, R14, 0xffff, RZ, 0xc0, !PT ;  /* 0x0000ffff0e0e7812 */ /* 0x010fe400078ec0ff */
[----:B---3--:R-:W-:Y:S02]  /*98230*/  LOP3.LUT R24, R16, 0xffff, RZ, 0xc0, !PT ;  /* 0x0000ffff10187812 */ /* 0x008fe400078ec0ff */
[----:B------:R-:W-:Y:S01]  /*98240*/  LOP3.LUT R23, R8, 0xffff, RZ, 0xc0, !PT ;  /* 0x0000ffff08177812 */ /* 0x000fe200078ec0ff */
[----:B0-----:R-:W3:Y:S04]  /*98250*/  LDL.LU R5, [R1+0x120] ;  /* 0x0001200001057983 */ /* 0x001ee80000300800 */
[----:B------:R0:W-:Y:S01]  /*98260*/  STL [R1+0x1518], R17 ;  /* 0x0015181101007387 */ /* 0x0001e20000100800 */
[----:B------:R-:W-:-:S02]  /*98270*/  LOP3.LUT R16, R28, 0xffff, RZ, 0xc0, !PT ;  /* 0x0000ffff1c107812 */ /* 0x000fc400078ec0ff */
[----:B0-----:R-:W-:Y:S02]  /*98280*/  LOP3.LUT R17, R7, 0xffff, RZ, 0xc0, !PT ;  /* 0x0000ffff07117812 */ /* 0x001fe400078ec0ff */
[----:B------:R-:W4:Y:S04]  /*98290*/  LDL.LU R7, [R1+0x108] ;  /* 0x0001080001077983 */ /* 0x000f280000300800 */
[----:B------:R-:W-:Y:S01]  /*982a0*/  STL [R1+0xd4], R17 ;  /* 0x0000d41101007387 */ /* 0x000fe20000100800 */
[----:B------:R-:W-:Y:S02]  /*982b0*/  LOP3.LUT R18, R27, 0xffff, RZ, 0xc0, !PT ;  /* 0x0000ffff1b127812 */ /* 0x000fe400078ec0ff */
[----:B--2---:R-:W-:Y:S02]  /*982c0*/  LOP3.LUT R28, R4, 0xffff, RZ, 0xc0, !PT ;  /* 0x0000ffff041c7812 */ /* 0x004fe400078ec0ff */
[----:B------:R-:W-:-:S02]  /*982d0*/  LOP3.LUT R25, R15, 0xffff, RZ, 0xc0, !PT ;  /* 0x0000ffff0f197812 */ /* 0x000fc400078ec0ff */
[----:B------:R-:W-:Y:S02]  /*982e0*/  LOP3.LUT R22, R21, 0xffff, RZ, 0xc0, !PT ;  /* 0x0000ffff15167812 */ /* 0x000fe400078ec0ff */
[----:B------:R-:W-:-:S03]  /*982f0*/  LOP3.LUT R21, R29, 0xffff, RZ, 0xc0, !PT ;  /* 0x0000ffff1d157812 */ /* 0x000fc600078ec0ff */
[----:B------:R0:W-:Y:S04]  /*98300*/  STL [R1+0x8c], R22 ;  /* 0x00008c1601007387 */ /* 0x0001e80000100800 */
[----:B------:R-:W-:Y:S04]  /*98310*/  STL [R1+0xc8], R14 ;  /* 0x0000c80e01007387 */ /* 0x000fe80000100800 */
[----:B------:R-:W2:Y:S04]  /*98320*/  LDL.LU R8, [R1+0xe8] ;  /* 0x0000e80001087983 */ /* 0x000ea80000300800 */
[----:B------:R-:W-:Y:S04]  /*98330*/  STL [R1+0x74], R24 ;  /* 0x0000741801007387 */ /* 0x000fe80000100800 */
[----:B------:R-:W-:Y:S04]  /*98340*/  STL [R1+0xdc], R23 ;  /* 0x0000dc1701007387 */ /* 0x000fe80000100800 */
[----:B------:R-:W2:Y:S04]  /*98350*/  LDL.LU R29, [R1+0x3748] ;  /* 0x00374800011d7983 */ /* 0x000ea80000300800 */
[----:B------:R-:W-:Y:S04]  /*98360*/  STL [R1+0xcc], R16 ;  /* 0x0000cc1001007387 */ /* 0x000fe80000100800 */
[----:B------:R-:W-:Y:S04]  /*98370*/  STL [R1+0x94], R28 ;  /* 0x0000941c01007387 */ /* 0x000fe80000100800 */
[----:B------:R-:W2:Y:S04]  /*98380*/  LDL.LU R4, [R1+0xfc] ;  /* 0x0000fc0001047983 */ /* 0x000ea80000300800 */
[----:B------:R1:W-:Y:S04]  /*98390*/  STL [R1+0x5c], R21 ;  /* 0x00005c1501007387 */ /* 0x0003e80000100800 */
[----:B------:R3:W-:Y:S04]  /*983a0*/  STL [R1+0x78], R25 ;  /* 0x0000781901007387 */ /* 0x0007e80000100800 */
[----:B------:R-:W2:Y:S04]  /*983b0*/  LDL.LU R27, [R1+0x3744] ;  /* 0x00374400011b7983 */ /* 0x000ea80000300800 */
[----:B------:R-:W2:Y:S01]  /*983c0*/  LDL.LU R15, [R1+0xf4] ;  /* 0x0000f400010f7983 */ /* 0x000ea20000300800 */
[----:B------:R-:W-:-:S03]  /*983d0*/  LOP3.LUT R19, R3, 0xffff, RZ, 0xc0, !PT ;  /* 0x0000ffff03137812 */ /* 0x000fc600078ec0ff */
[----:B------:R-:W2:Y:S01]  /*983e0*/  LDL.LU R3, [R1+0x3740] ;  /* 0x0037400001037983 */ /* 0x000ea20000300800 */
[----:B------:R-:W-:-:S03]  /*983f0*/  LOP3.LUT R20, R2, 0xffff, RZ, 0xc0, !PT ;  /* 0x0000ffff02147812 */ /* 0x000fc600078ec0ff */
[----:B------:R4:W-:Y:S04]  /*98400*/  STL [R1+0x58], R18 ;  /* 0x0000581201007387 */ /* 0x0009e80000100800 */
[----:B------:R-:W2:Y:S01]  /*98410*/  LDL.LU R2, [R1+0xb8] ;  /* 0x0000b80001027983 */ /* 0x000ea20000300800 */
[----:B0-----:R-:W-:Y:S02]  /*98420*/  PRMT R22, R22, 0x3340, R28 ;  /* 0x0000334016167816 */ /* 0x001fe4000000001c */
[----:B-1----:R-:W-:Y:S02]  /*98430*/  PRMT R21, R21, 0x3340, R0 ;  /* 0x0000334015157816 */ /* 0x002fe40000000000 */
[----:B---3--:R-:W-:Y:S02]  /*98440*/  PRMT R25, R24, 0x3340, R25 ;  /* 0x0000334018197816 */ /* 0x008fe40000000019 */
[----:B------:R-:W-:Y:S01]  /*98450*/  PRMT R24, R14, 0x3340, R16 ;  /* 0x000033400e187816 */ /* 0x000fe20000000010 */
[----:B------:R0:W-:Y:S01]  /*98460*/  STL [R1+0xc4], R19 ;  /* 0x0000c41301007387 */ /* 0x0001e20000100800 */
[----:B------:R-:W-:-:S03]  /*98470*/  PRMT R14, R22, 0x5410, R21 ;  /* 0x00005410160e7816 */ /* 0x000fc60000000015 */
[----:B------:R1:W-:Y:S01]  /*98480*/  STL [R1+0x68], R20 ;  /* 0x0000681401007387 */ /* 0x0003e20000100800 */
[----:B------:R-:W-:Y:S02]  /*98490*/  PRMT R23, R17, 0x3340, R23 ;  /* 0x0000334011177816 */ /* 0x000fe40000000017 */
[--C-:B----4-:R-:W-:Y:S01]  /*984a0*/  PRMT R18, R18, 0x3340, R0.reuse ;  /* 0x0000334012127816 */ /* 0x110fe20000000000 */
[----:B------:R3:W-:Y:S01]  /*984b0*/  STL [R1+0x1514], R14 ;  /* 0x0015140e01007387 */ /* 0x0007e20000100800 */
[--C-:B0-----:R-:W-:Y:S02]  /*984c0*/  PRMT R19, R19, 0x3340, R0.reuse ;  /* 0x0000334013137816 */ /* 0x101fe40000000000 */
[----:B-1----:R-:W-:Y:S02]  /*984d0*/  PRMT R20, R20, 0x3340, R0 ;  /* 0x0000334014147816 */ /* 0x002fe40000000000 */
[----:B------:R-:W-:Y:S02]  /*984e0*/  PRMT R17, R25, 0x5410, R18 ;  /* 0x0000541019117816 */ /* 0x000fe40000000012 */
[----:B------:R-:W-:-:S02]  /*984f0*/  PRMT R16, R23, 0x5410, R19 ;  /* 0x0000541017107816 */ /* 0x000fc40000000013 */
[----:B------:R-:W-:Y:S02]  /*98500*/  LOP3.LUT R22, R6, 0xffff, RZ, 0xc0, !PT ;  /* 0x0000ffff06167812 */ /* 0x000fe400078ec0ff */
[----:B---3--:R-:W-:Y:S02]  /*98510*/  PRMT R14, R24, 0x5410, R20 ;  /* 0x00005410180e7816 */ /* 0x008fe40000000014 */
[----:B------:R-:W-:Y:S01]  /*98520*/  LOP3.LUT R6, R5, 0xffff, RZ, 0xc0, !PT ;  /* 0x0000ffff05067812 */ /* 0x000fe200078ec0ff */
[----:B------:R-:W-:Y:S04]  /*98530*/  STL [R1+0x1510], R17 ;  /* 0x0015101101007387 */ /* 0x000fe80000100800 */
[----:B------:R0:W-:Y:S01]  /*98540*/  STL [R1+0x150c], R16 ;  /* 0x00150c1001007387 */ /* 0x0001e20000100800 */
[----:B------:R-:W-:-:S03]  /*98550*/  LOP3.LUT R25, R7, 0xffff, RZ, 0xc0, !PT ;  /* 0x0000ffff07197812 */ /* 0x000fc600078ec0ff */
[----:B------:R1:W-:Y:S04]  /*98560*/  STL [R1+0x1508], R14 ;  /* 0x0015080e01007387 */ /* 0x0003e80000100800 */
[----:B------:R-:W-:Y:S04]  /*98570*/  STL [R1+0xe0], R22 ;  /* 0x0000e01601007387 */ /* 0x000fe80000100800 */
[----:B------:R-:W3:Y:S04]  /*98580*/  LDL.LU R7, [R1+0x174] ;  /* 0x0001740001077983 */ /* 0x000ee80000300800 */
[----:B------:R-:W-:Y:S04]  /*98590*/  STL [R1+0x13c], R6 ;  /* 0x00013c0601007387 */ /* 0x000fe80000100800 */
[----:B------:R4:W-:Y:S01]  /*985a0*/  STL [R1+0x70], R25 ;  /* 0x0000701901007387 */ /* 0x0009e20000100800 */
[----:B------:R-:W-:-:S02]  /*985b0*/  LOP3.LUT R21, R26, 0xffff, RZ, 0xc0, !PT ;  /* 0x0000ffff1a157812 */ /* 0x000fc400078ec0ff */
[----:B------:R-:W-:Y:S02]  /*985c0*/  LOP3.LUT R20, R10, 0xffff, RZ, 0xc0, !PT ;  /* 0x0000ffff0a147812 */ /* 0x000fe400078ec0ff */
[----:B--2---:R-:W-:Y:S02]  /*985d0*/  LOP3.LUT R24, R8, 0xffff, RZ, 0xc0, !PT ;  /* 0x0000ffff08187812 */ /* 0x004fe400078ec0ff */
[----:B------:R-:W-:Y:S02]  /*985e0*/  LOP3.LUT R23, R4, 0xffff, RZ, 0xc0, !PT ;  /* 0x0000ffff04177812 */ /* 0x000fe400078ec0ff */
[----:B------:R-:W-:Y:S02]  /*985f0*/  LOP3.LUT R3, R3, 0xffff, RZ, 0xc0, !PT ;  /* 0x0000ffff03037812 */ /* 0x000fe400078ec0ff */
[----:B------:R-:W-:-:S03]  /*98600*/  LOP3.LUT R5, R15, 0xffff, RZ, 0xc0, !PT ;  /* 0x0000ffff0f057812 */ /* 0x000fc600078ec0ff */
[----:B------:R-:W-:Y:S04]  /*98610*/  STL [R1+0x128], R3 ;  /* 0x0001280301007387 */ /* 0x000fe80000100800 */
[----:B0-----:R-:W2:Y:S04]  /*98620*/  LDL.LU R16, [R1+0x16c] ;  /* 0x00016c0001107983 */ /* 0x001ea80000300800 */
[----:B------:R-:W2:Y:S04]  /*98630*/  LDL.LU R17, [R1+0x160] ;  /* 0x0001600001117983 */ /* 0x000ea80000300800 */
[----:B------:R-:W-:Y:S04]  /*98640*/  STL [R1+0xe8], R24 ;  /* 0x0000e81801007387 */ /* 0x000fe80000100800 */
[----:B------:R-:W2:Y:S04]  /*98650*/  LDL.LU R28, [R1+0x150] ;  /* 0x00015000011c7983 */ /* 0x000ea80000300800 */
[----:B-1----:R-:W2:Y:S01]  /*98660*/  LDL.LU R14, [R1+0x14c] ;  /* 0x00014c00010e7983 */ /* 0x002ea20000300800 */
[----:B------:R-:W-:-:S03]  /*98670*/  LOP3.LUT R2, R2, 0xffff, RZ, 0xc0, !PT ;  /* 0x0000ffff02027812 */ /* 0x000fc600078ec0ff */
[----:B------:R-:W-:Y:S04]  /*98680*/  STL [R1+0x148], R23 ;  /* 0x0001481701007387 */ /* 0x000fe80000100800 */
[----:B------:R-:W2:Y:S04]  /*98690*/  LDL.LU R8, [R1+0x114] ;  /* 0x0001140001087983 */ /* 0x000ea80000300800 */
[----:B------:R-:W-:Y:S04]  /*986a0*/  STL [R1+0x120], R5 ;  /* 0x0001200501007387 */ /* 0x000fe80000100800 */
[----:B------:R-:W2:Y:S04]  /*986b0*/  LDL.LU R26, [R1+0x373c] ;  /* 0x00373c00011a7983 */ /* 0x000ea80000300800 */
[----:B------:R0:W-:Y:S01]  /*986c0*/  STL [R1+0xb8], R2 ;  /* 0x0000b80201007387 */ /* 0x0001e20000100800 */
[----:B------:R-:W-:-:S03]  /*986d0*/  LOP3.LUT R18, R27, 0xffff, RZ, 0xc0, !PT ;  /* 0x0000ffff1b127812 */ /* 0x000fc600078ec0ff */
[----:B------:R-:W2:Y:S04]  /*986e0*/  LDL.LU R27, [R1+0x3738] ;  /* 0x00373800011b7983 */ /* 0x000ea80000300800 */
[----:B------:R-:W2:Y:S04]  /*986f0*/  LDL.LU R4, [R1+0x104] ;  /* 0x0001040001047983 */ /* 0x000ea80000300800 */
[----:B------:R1:W-:Y:S01]  /*98700*/  STL [R1+0x18], R21 ;  /* 0x0000181501007387 */ /* 0x0003e20000100800 */
[----:B------:R-:W-:-:S03]  /*98710*/  LOP3.LUT R19, R29, 0xffff, RZ, 0xc0, !PT ;  /* 0x0000ffff1d137812 */ /* 0x000fc600078ec0ff */
[----:B------:R-:W2:Y:S04]  /*98720*/  LDL.LU R29, [R1+0x3734] ;  /* 0x00373400011d7983 */ /* 0x000ea80000300800 */
[----:B------:R-:W2:Y:S04]  /*98730*/  LDL.LU R10, [R1+0x3730] ;  /* 0x00373000010a7983 */ /* 0x000ea80000300800 */
[----:B------:R3:W-:Y:S04]  /*98740*/  STL [R1+0x90], R18 ;  /* 0x0000901201007387 */ /* 0x0007e80000100800 */
[----:B------:R-:W2:Y:S04]  /*98750*/  LDL.LU R15, [R1+0xf8] ;  /* 0x0000f800010f7983 */ /* 0x000ea80000300800 */
[----:B------:R3:W-:Y:S04]  /*98760*/  STL [R1+0x108], R19 ;  /* 0x0001081301007387 */ /* 0x0007e80000100800 */
[----:B------:R3:W-:Y:S01]  /*98770*/  STL [R1+0x88], R20 ;  /* 0x0000881401007387 */ /* 0x0007e20000100800 */
[----:B----4-:R-:W-:-:S03]  /*98780*/  PRMT R25, R25, 0x3340, R2 ;  /* 0x0000334019197816 */ /* 0x010fc60000000002 */
[----:B0-----:R-:W4:Y:S01]  /*98790*/  LDL.LU R2, [R1+0x372c] ;  /* 0x00372c0001027983 */ /* 0x001f220000300800 */
[----:B-1----:R-:W-:Y:S02]  /*987a0*/  PRMT R21, R21, 0x3340, R0 ;  /* 0x0000334015157816 */ /* 0x002fe40000000000 */
[----:B------:R-:W-:Y:S02]  /*987b0*/  PRMT R22, R22, 0x3340, R24 ;  /* 0x0000334016167816 */ /* 0x000fe40000000018 */
[--C-:B---3--:R-:W-:Y:S02]  /*987c0*/  PRMT R18, R18, 0x3340, R0.reuse ;  /* 0x0000334012127816 */ /* 0x108fe40000000000 */
[----:B------:R-:W-:Y:S02]  /*987d0*/  PRMT R23, R6, 0x3340, R23 ;  /* 0x0000334006177816 */ /* 0x000fe40000000017 */
[----:B------:R-:W-:Y:S02]  /*987e0*/  PRMT R19, R19, 0x3340, R0 ;  /* 0x0000334013137816 */ /* 0x000fe40000000000 */
[----:B------:R-:W-:-:S02]  /*987f0*/  PRMT R24, R3, 0x3340, R5 ;  /* 0x0000334003187816 */ /* 0x000fc40000000005 */
[----:B------:R-:W-:Y:S02]  /*98800*/  PRMT R3, R25, 0x5410, R21 ;  /* 0x0000541019037816 */ /* 0x000fe40000000015 */
[----:B------:R-:W-:Y:S02]  /*98810*/  PRMT R5, R22, 0x5410, R18 ;  /* 0x0000541016057816 */ /* 0x000fe40000000012 */
[----:B------:R-:W-:Y:S02]  /*98820*/  PRMT R20, R20, 0x3340, R0 ;  /* 0x0000334014147816 */ /* 0x000fe40000000000 */
[----:B------:R-:W-:Y:S01]  /*98830*/  PRMT R6, R23, 0x5410, R19 ;  /* 0x0000541017067816 */ /* 0x000fe20000000013 */
[----:B------:R0:W-:Y:S04]  /*98840*/  STL [R1+0x1504], R3 ;  /* 0x0015040301007387 */ /* 0x0001e80000100800 */
[----:B------:R1:W-:Y:S01]  /*98850*/  STL [R1+0x1500], R5 ;  /* 0x0015000501007387 */ /* 0x0003e20000100800 */
[----:B0-----:R-:W-:-:S03]  /*98860*/  PRMT R3, R24, 0x5410, R20 ;  /* 0x0000541018037816 */ /* 0x001fc60000000014 */
[----:B-1----:R-:W3:Y:S04]  /*98870*/  LDL.LU R5, [R1+0x188] ;  /* 0x0001880001057983 */ /* 0x002ee80000300800 */
[----:B------:R0:W-:Y:S04]  /*98880*/  STL [R1+0x14fc], R6 ;  /* 0x0014fc0601007387 */ /* 0x0001e80000100800 */
[----:B------:R-:W-:Y:S01]  /*98890*/  STL [R1+0x14f8], R3 ;  /* 0x0014f80301007387 */ /* 0x000fe20000100800 */
[----:B0-----:R-:W-:-:S03]  /*988a0*/  LOP3.LUT R6, R7, 0xffff, RZ, 0xc0, !PT ;  /* 0x0000ffff07067812 */ /* 0x001fc600078ec0ff */
[----:B------:R-:W3:Y:S04]  /*988b0*/  LDL.LU R7, [R1+0x154] ;  /* 0x0001540001077983 */ /* 0x000ee80000300800 */
[----:B------:R-:W-:Y:S01]  /*988c0*/  STL [R1+0x174], R6 ;  /* 0x0001740601007387 */ /* 0x000fe20000100800 */
[----:B------:R-:W-:Y:S02]  /*988d0*/  LOP3.LUT R19, R12, 0xffff, RZ, 0xc0, !PT ;  /* 0x0000ffff0c137812 */ /* 0x000fe400078ec0ff */
[----:B--2---:R-:W-:Y:S02]  /*988e0*/  LOP3.LUT R22, R16, 0xffff, RZ, 0xc0, !PT ;  /* 0x0000ffff10167812 */ /* 0x004fe400078ec0ff */
[----:B------:R-:W-:Y:S02]  /*988f0*/  LOP3.LUT R23, R17, 0xffff, RZ, 0xc0, !PT ;  /* 0x0000ffff11177812 */ /* 0x000fe400078ec0ff */
[----:B------:R-:W-:-:S02]  /*98900*/  LOP3.LUT R16, R28, 0xffff, RZ, 0xc0, !PT ;  /* 0x0000ffff1c107812 */ /* 0x000fc400078ec0ff */
[----:B------:R-:W-:Y:S01]  /*98910*/  LOP3.LUT R14, R14, 0xffff, RZ, 0xc0, !PT ;  /* 0x0000ffff0e0e7812 */ /* 0x000fe200078ec0ff */
[----:B------:R0:W-:Y:S01]  /*98920*/  STL [R1+0x10c], R22 ;  /* 0x00010c1601007387 */ /* 0x0001e20000100800 */
[----:B------:R-:W-:-:S03]  /*98930*/  LOP3.LUT R25, R8, 0xffff, RZ, 0xc0, !PT ;  /* 0x0000ffff08197812 */ /* 0x000fc600078ec0ff */
[----:B------:R-:W-:Y:S04]  /*98940*/  STL [R1+0xf4], R23 ;  /* 0x0000f41701007387 */ /* 0x000fe80000100800 */
[----:B------:R-:W2:Y:S04]  /*98950*/  LDL.LU R8, [R1+0x134] ;  /* 0x0001340001087983 */ /* 0x000ea80000300800 */
[----:B------:R-:W-:Y:S04]  /*98960*/  STL [R1+0x150], R16 ;  /* 0x0001501001007387 */ /* 0x000fe80000100800 */
[----:B------:R1:W-:Y:S01]  /*98970*/  STL [R1+0x114], R25 ;  /* 0x0001141901007387 */ /* 0x0003e20000100800 */
[----:B------:R-:W-:-:S03]  /*98980*/  LOP3.LUT R24, R4, 0xffff, RZ, 0xc0, !PT ;  /* 0x0000ffff04187812 */ /* 0x000fc600078ec0ff */
[----:B------:R-:W-:Y:S04]  /*98990*/  STL [R1+0x178], R14 ;  /* 0x0001780e01007387 */ /* 0x000fe80000100800 */
[----:B------:R-:W2:Y:S01]  /*989a0*/  LDL.LU R4, [R1+0x12c] ;  /* 0x00012c0001047983 */ /* 0x000ea20000300800 */
[----:B------:R-:W-:-:S03]  /*989b0*/  LOP3.LUT R21, R27, 0xffff, RZ, 0xc0, !PT ;  /* 0x0000ffff1b157812 */ /* 0x000fc600078ec0ff */
[----:B------:R1:W-:Y:S04]  /*989c0*/  STL [R1+0xfc], R24 ;  /* 0x0000fc1801007387 */ /* 0x0003e80000100800 */
[----:B------:R-:W2:Y:S01]  /*989d0*/  LDL.LU R27, [R1+0x3728] ;  /* 0x00372800011b7983 */ /* 0x000ea20000300800 */
[----:B------:R-:W-:Y:S02]  /*989e0*/  LOP3.LUT R17, R15, 0xffff, RZ, 0xc0, !PT ;  /* 0x0000ffff0f117812 */ /* 0x000fe400078ec0ff */
[----:B------:R-:W-:Y:S01]  /*989f0*/  LOP3.LUT R18, R26, 0xffff, RZ, 0xc0, !PT ;  /* 0x0000ffff1a127812 */ /* 0x000fe200078ec0ff */
[----:B------:R-:W2:Y:S04]  /*98a00*/  LDL.LU R15, [R1+0x100] ;  /* 0x00010000010f7983 */ /* 0x000ea80000300800 */
[----:B------:R-:W-:Y:S04]  /*98a10*/  STL [R1+0x14c], R17 ;  /* 0x00014c1101007387 */ /* 0x000fe80000100800 */
[----:B------:R-:W2:Y:S04]  /*98a20*/  LDL.LU R26, [R1+0x3724] ;  /* 0x00372400011a7983 */ /* 0x000ea80000300800 */
[----:B------:R1:W-:Y:S04]  /*98a30*/  STL [R1+0xf8], R21 ;  /* 0x0000f81501007387 */ /* 0x0003e80000100800 */
[----:B------:R-:W2:Y:S01]  /*98a40*/  LDL.LU R12, [R1+0x3720] ;  /* 0x00372000010c7983 */ /* 0x000ea20000300800 */
[----:B----4-:R-:W-:-:S03]  /*98a50*/  LOP3.LUT R20, R2, 0xffff, RZ, 0xc0, !PT ;  /* 0x0000ffff02147812 */ /* 0x010fc600078ec0ff */
[----:B------:R-:W4:Y:S04]  /*98a60*/  LDL.LU R2, [R1+0x371c] ;  /* 0x00371c0001027983 */ /* 0x000f280000300800 */
[----:B------:R1:W-:Y:S01]  /*98a70*/  STL [R1+0x1c], R18 ;  /* 0x00001c1201007387 */ /* 0x0003e20000100800 */
[----:B0-----:R-:W-:Y:S02]  /*98a80*/  PRMT R22, R22, 0x3340, R25 ;  /* 0x0000334016167816 */ /* 0x001fe40000000019 */
[----:B-1----:R-:W-:Y:S02]  /*98a90*/  PRMT R25, R23, 0x3340, R24 ;  /* 0x0000334017197816 */ /* 0x002fe40000000018 */
[----:B------:R-:W-:Y:S02]  /*98aa0*/  PRMT R24, R6, 0x3340, R14 ;  /* 0x0000334006187816 */ /* 0x000fe4000000000e */
[--C-:B------:R-:W-:Y:S01]  /*98ab0*/  PRMT R21, R21, 0x3340, R0.reuse ;  /* 0x0000334015157816 */ /* 0x100fe20000000000 */
[----:B------:R0:W-:Y:S01]  /*98ac0*/  STL [R1+0x104], R19 ;  /* 0x0001041301007387 */ /* 0x0001e20000100800 */
[----:B------:R-:W-:-:S02]  /*98ad0*/  PRMT R18, R18, 0x3340, R0 ;  /* 0x0000334012127816 */ /* 0x000fc40000000000 */
[----:B------:R-:W-:Y:S02]  /*98ae0*/  PRMT R23, R16, 0x3340, R17 ;  /* 0x0000334010177816 */ /* 0x000fe40000000011 */
[----:B------:R-:W-:Y:S01]  /*98af0*/  PRMT R6, R22, 0x5410, R21 ;  /* 0x0000541016067816 */ /* 0x000fe20000000015 */
[----:B------:R1:W-:Y:S01]  /*98b00*/  STL [R1+0x18c], R20 ;  /* 0x00018c1401007387 */ /* 0x0003e20000100800 */
[----:B------:R-:W-:Y:S02]  /*98b10*/  PRMT R16, R25, 0x5410, R18 ;  /* 0x0000541019107816 */ /* 0x000fe40000000012 */
[--C-:B0-----:R-:W-:Y:S01]  /*98b20*/  PRMT R19, R19, 0x3340, R0.reuse ;  /* 0x0000334013137816 */ /* 0x101fe20000000000 */
[----:B------:R0:W-:Y:S04]  /*98b30*/  STL [R1+0x14f4], R6 ;  /* 0x0014f40601007387 */ /* 0x0001e80000100800 */
[----:B------:R3:W-:Y:S01]  /*98b40*/  STL [R1+0x14f0], R16 ;  /* 0x0014f01001007387 */ /* 0x0007e20000100800 */
[----:B-1----:R-:W-:-:S02]  /*98b50*/  PRMT R20, R20, 0x3340, R0 ;  /* 0x0000334014147816 */ /* 0x002fc40000000000 */
[----:B------:R-:W-:Y:S02]  /*98b60*/  PRMT R14, R23, 0x5410, R19 ;  /* 0x00005410170e7816 */ /* 0x000fe40000000013 */
[----:B0-----:R-:W-:Y:S02]  /*98b70*/  PRMT R6, R24, 0x5410, R20 ;  /* 0x0000541018067816 */ /* 0x001fe40000000014 */
[----:B---3--:R-:W-:Y:S01]  /*98b80*/  LOP3.LUT R16, R5, 0xffff, RZ, 0xc0, !PT ;  /* 0x0000ffff05107812 */ /* 0x008fe200078ec0ff */
[----:B------:R-:W-:Y:S04]  /*98b90*/  STL [R1+0x14ec], R14 ;  /* 0x0014ec0e01007387 */ /* 0x000fe80000100800 */
[----:B------:R0:W-:Y:S01]  /*98ba0*/  STL [R1+0x230], R6 ;  /* 0x0002300601007387 */ /* 0x0001e20000100800 */
[----:B------:R-:W-:Y:S01]  /*98bb0*/  LOP3.LUT R21, R7, 0xffff, RZ, 0xc0, !PT ;  /* 0x0000ffff07157812 */ /* 0x000fe200078ec0ff */
[----:B------:R-:W1:Y:S02]  /*98bc0*/  S2R R3, SR_TID.X ;  /* 0x0000000000037919 */ /* 0x000e640000002100 */
[----:B------:R-:W-:Y:S04]  /*98bd0*/  STL [R1+0x160], R16 ;  /* 0x0001601001007387 */ /* 0x000fe80000100800 */
[----:B------:R-:W3:Y:S01]  /*98be0*/  LDL.LU R7, [R1+0x1a8] ;  /* 0x0001a80001077983 */ /* 0x000ee20000300800 */
[----:B------:R-:W-:-:S02]  /*98bf0*/  LOP3.LUT R20, R9, 0xffff, RZ, 0xc0, !PT ;  /* 0x0000ffff09147812 */ /* 0x000fc400078ec0ff */
[----:B--2---:R-:W-:Y:S02]  /*98c00*/  LOP3.LUT R5, R8, 0xffff, RZ, 0xc0, !PT ;  /* 0x0000ffff08057812 */ /* 0x004fe400078ec0ff */
[----:B------:R-:W-:Y:S02]  /*98c10*/  LOP3.LUT R12, R12, 0xffff, RZ, 0xc0, !PT ;  /* 0x0000ffff0c0c7812 */ /* 0x000fe400078ec0ff */
[----:B----4-:R-:W-:Y:S02]  /*98c20*/  LOP3.LUT R2, R2, 0xffff, RZ, 0xc0, !PT ;  /* 0x0000ffff02027812 */ /* 0x010fe400078ec0ff */
[----:B------:R-:W-:-:S03]  /*98c30*/  LOP3.LUT R18, R15, 0xffff, RZ, 0xc0, !PT ;  /* 0x0000ffff0f127812 */ /* 0x000fc600078ec0ff */
[----:B------:R-:W-:Y:S04]  /*98c40*/  STL [R1+0x1b4], R2 ;  /* 0x0001b40201007387 */ /* 0x000fe80000100800 */
[----:B------:R-:W-:Y:S04]  /*98c50*/  STL [R1+0x164], R21 ;  /* 0x0001641501007387 */ /* 0x000fe80000100800 */
[----:B------:R-:W-:Y:S04]  /*98c60*/  STL [R1+0x16c], R12 ;  /* 0x00016c0c01007387 */ /* 0x000fe80000100800 */
[----:B------:R-:W2:Y:S04]  /*98c70*/  LDL.LU R17, [R1+0x1c4] ;  /* 0x0001c40001117983 */ /* 0x000ea80000300800 */
[----:B------:R-:W4:Y:S04]  /*98c80*/  LDL.LU R28, [R1+0x1ac] ;  /* 0x0001ac00011c7983 */ /* 0x000f280000300800 */
[----:B------:R-:W-:Y:S04]  /*98c90*/  STL [R1+0x1b0], R5 ;  /* 0x0001b00501007387 */ /* 0x000fe80000100800 */
[----:B------:R-:W4:Y:S04]  /*98ca0*/  LDL.LU R9, [R1+0x3718] ;  /* 0x0037180001097983 */ /* 0x000f280000300800 */
[----:B0-----:R-:W4:Y:S01]  /*98cb0*/  LDL.LU R6, [R1+0x194] ;  /* 0x0001940001067983 */ /* 0x001f220000300800 */
[----:B------:R-:W-:-:S03]  /*98cc0*/  LOP3.LUT R15, R13, 0xffff, RZ, 0xc0, !PT ;  /* 0x0000ffff0d0f7812 */ /* 0x000fc600078ec0ff */
[----:B------:R-:W4:Y:S04]  /*98cd0*/  LDL.LU R13, [R1+0x3714] ;  /* 0x00371400010d7983 */ /* 0x000f280000300800 */
[----:B------:R-:W-:Y:S04]  /*98ce0*/  STL [R1+0x154], R18 ;  /* 0x0001541201007387 */ /* 0x000fe80000100800 */
[----:B------:R-:W4:Y:S01]  /*98cf0*/  LDL.LU R8, [R1+0x190] ;  /* 0x0001900001087983 */ /* 0x000f220000300800 */
[----:B------:R-:W-:-:S03]  /*98d00*/  LOP3.LUT R14, R4, 0xffff, RZ, 0xc0, !PT ;  /* 0x0000ffff040e7812 */ /* 0x000fc600078ec0ff */
[----:B------:R-:W-:Y:S04]  /*98d10*/  STL [R1+0x1a0], R20 ;  /* 0x0001a01401007387 */ /* 0x000fe80000100800 */
[----:B------:R-:W4:Y:S04]  /*98d20*/  LDL.LU R4, [R1+0x15c] ;  /* 0x00015c0001047983 */ /* 0x000f280000300800 */
[----:B------:R0:W-:Y:S04]  /*98d30*/  STL [R1+0x188], R15 ;  /* 0x0001880f01007387 */ /* 0x0001e80000100800 */
[----:B-1----:R1:W-:Y:S01]  /*98d40*/  STL [R1+0x36fc], R3 ;  /* 0x0036fc0301007387 */ /* 0x0023e20000100800 */
[----:B------:R-:W-:-:S03]  /*98d50*/  PRMT R19, R15, 0x3340, R0 ;  /* 0x000033400f137816 */ /* 0x000fc60000000000 */
[----:B0-----:R-:W4:Y:S01]  /*98d60*/  LDL.LU R15, [R1+0x144] ;  /* 0x00014400010f7983 */ /* 0x001f220000300800 */
[----:B------:R-:W-:Y:S02]  /*98d70*/  PRMT R22, R12, 0x3340, R14 ;  /* 0x000033400c167816 */ /* 0x000fe4000000000e */
[--C-:B------:R-:W-:Y:S02]  /*98d80*/  PRMT R18, R18, 0x3340, R0.reuse ;  /* 0x0000334012127816 */ /* 0x100fe40000000000 */
[----:B------:R-:W-:Y:S02]  /*98d90*/  PRMT R21, R16, 0x3340, R21 ;  /* 0x0000334010157816 */ /* 0x000fe40000000015 */
[----:B------:R-:W-:Y:S02]  /*98da0*/  PRMT R20, R20, 0x3340, R0 ;  /* 0x0000334014147816 */ /* 0x000fe40000000000 */
[----:B------:R-:W-:Y:S02]  /*98db0*/  PRMT R23, R2, 0x3340, R5 ;  /* 0x0000334002177816 */ /* 0x000fe40000000005 */
[----:B------:R-:W-:-:S02]  /*98dc0*/  PRMT R12, R22, 0x5410, R19 ;  /* 0x00005410160c7816 */ /* 0x000fc40000000013 */
[----:B------:R-:W-:Y:S01]  /*98dd0*/  PRMT R2, R21, 0x5410, R18 ;  /* 0x0000541015027816 */ /* 0x000fe20000000012 */
[C---:B------:R-:W-:Y:S02]  /*98de0*/  IMAD.SHL.U32 R25, R3.reuse, 0x10, RZ ;  /* 0x0000001003197824 */ /* 0x040fe400078e00ff */
[----:B------:R-:W-:Y:S01]  /*98df0*/  IMAD.SHL.U32 R24, R3, 0x20, RZ ;  /* 0x0000002003187824 */ /* 0x000fe200078e00ff */
[----:B-1----:R-:W-:Y:S01]  /*98e00*/  PRMT R3, R23, 0x5410, R20 ;  /* 0x0000541017037816 */ /* 0x002fe20000000014 */
[----:B------:R-:W-:Y:S04]  /*98e10*/  STL [R1+0x36f8], R14 ;  /* 0x0036f80e01007387 */ /* 0x000fe80000100800 */
[----:B------:R-:W-:Y:S04]  /*98e20*/  STL [R1+0x36ec], R12 ;  /* 0x0036ec0c01007387 */ /* 0x000fe80000100800 */
[----:B------:R-:W-:Y:S04]  /*98e30*/  STL [R1+0x218], R2 ;  /* 0x0002180201007387 */ /* 0x000fe80000100800 */
[----:B------:R-:W4:Y:S04]  /*98e40*/  LDL.LU R5, [R1+0x1f0] ;  /* 0x0001f00001057983 */ /* 0x000f280000300800 */
[----:B------:R3:W-:Y:S02]  /*98e50*/  STL [R1+0x210], R3 ;  /* 0x0002100301007387 */ /* 0x0007e40000100800 */
[----:B---3--:R-:W-:-:S02]  /*98e60*/  LOP3.LUT R3, R7, 0xffff, RZ, 0xc0, !PT ;  /* 0x0000ffff07037812 */ /* 0x008fc400078ec0ff */
[----:B------:R-:W3:Y:S04]  /*98e70*/  LDL.LU R7, [R1+0x1e0] ;  /* 0x0001e00001077983 */ /* 0x000ee80000300800 */
[----:B------:R-:W-:Y:S01]  /*98e80*/  STL [R1+0x1a8], R3 ;  /* 0x0001a80301007387 */ /* 0x000fe20000100800 */
[----:B------:R-:W-:Y:S02]  /*98e90*/  LOP3.LUT R18, R29, 0xffff, RZ, 0xc0, !PT ;  /* 0x0000ffff1d127812 */ /* 0x000fe400078ec0ff */
[----:B------:R-:W-:Y:S02]  /*98ea0*/  LOP3.LUT R19, R11, 0xffff, RZ, 0xc0, !PT ;  /* 0x0000ffff0b137812 */ /* 0x000fe400078ec0ff */
[----:B--2---:R-:W-:Y:S02]  /*98eb0*/  LOP3.LUT R22, R17, 0xffff, RZ, 0xc0, !PT ;  /* 0x0000ffff11167812 */ /* 0x004fe400078ec0ff */
[----:B----4-:R-:W-:-:S02]  /*98ec0*/  LOP3.LUT R16, R28, 0xffff, RZ, 0xc0, !PT ;  /* 0x0000ffff1c107812 */ /* 0x010fc400078ec0ff */
[----:B------:R-:W-:Y:S02]  /*98ed0*/  LOP3.LUT R12, R6, 0xffff, RZ, 0xc0, !PT ;  /* 0x0000ffff060c7812 */ /* 0x000fe400078ec0ff */
[----:B------:R-:W-:Y:S01]  /*98ee0*/  LOP3.LUT R13, R13, 0xffff, RZ, 0xc0, !PT ;  /* 0x0000ffff0d0d7812 */ /* 0x000fe200078ec0ff */
[----:B------:R-:W-:Y:S01]  /*98ef0*/  STL [R1+0x80], R22 ;  /* 0x0000801601007387 */ /* 0x000fe20000100800 */
[----:B------:R-:W-:-:S03]  /*98f00*/  LOP3.LUT R23, R8, 0xffff, RZ, 0xc0, !PT ;  /* 0x0000ffff08177812 */ /* 0x000fc600078ec0ff */
[----:B------:R-:W-:Y:S01]  /*98f10*/  STL [R1+0x100], R16 ;  /* 0x0001001001007387 */ /* 0x000fe20000100800 */
[----:B------:R-:W-:-:S03]  /*98f20*/  LOP3.LUT R17, R4, 0xffff, RZ, 0xc0, !PT ;  /* 0x0000ffff04117812 */ /* 0x000fc600078ec0ff */
[----:B------:R-:W-:Y:S04]  /*98f30*/  STL [R1+0x134], R13 ;  /* 0x0001340d01007387 */ /* 0x000fe80000100800 */
[----:B------:R-:W2:Y:S04]  /*98f40*/  LDL.LU R6, [R1+0x180] ;  /* 0x0001800001067983 */ /* 0x000ea80000300800 */
[----:B------:R-:W-:Y:S04]  /*98f50*/  STL [R1+0xf0], R23 ;  /* 0x0000f01701007387 */ /* 0x000fe80000100800 */
[----:B------:R-:W-:Y:S04]  /*98f60*/  STL [R1+0x1ac], R12 ;  /* 0x0001ac0c01007387 */ /* 0x000fe80000100800 */
[----:B------:R-:W-:Y:S04]  /*98f70*/  STL [R1+0x12c], R17 ;  /* 0x00012c1101007387 */ /* 0x000fe80000100800 */
[----:B------:R-:W4:Y:S01]  /*98f80*/  LDL.LU R8, [R1+0x17c] ;  /* 0x00017c0001087983 */ /* 0x000f220000300800 */
[----:B------:R-:W-:-:S03]  /*98f90*/  LOP3.LUT R4, R10, 0xffff, RZ, 0xc0, !PT ;  /* 0x0000ffff0a047812 */ /* 0x000fc600078ec0ff */
[----:B------:R-:W3:Y:S04]  /*98fa0*/  LDL.LU R10, [R1+0x3710] ;  /* 0x00371000010a7983 */ /* 0x000ee80000300800 */
[----:B------:R-:W2:Y:S04]  /*98fb0*/  LDL.LU R29, [R1+0x370c] ;  /* 0x00370c00011d7983 */ /* 0x000ea80000300800 */
[----:B------:R-:W2:Y:S01]  /*98fc0*/  LDL.LU R11, [R1+0x3708] ;  /* 0x00370800010b7983 */ /* 0x000ea20000300800 */
[----:B------:R-:W-:-:S03]  /*98fd0*/  LOP3.LUT R20, R9, 0xffff, RZ, 0xc0, !PT ;  /* 0x0000ffff09147812 */ /* 0x000fc600078ec0ff */
[----:B------:R-:W2:Y:S04]  /*98fe0*/  LDL.LU R9, [R1+0x3704] ;  /* 0x0037040001097983 */ /* 0x000ea80000300800 */
[----:B------:R0:W-:Y:S01]  /*98ff0*/  STL [R1+0x2c], R4 ;  /* 0x00002c0401007387 */ /* 0x0001e20000100800 */
[----:B------:R-:W-:-:S03]  /*99000*/  PRMT R21, R4, 0x3340, R0 ;  /* 0x0000334004157816 */ /* 0x000fc60000000000 */
[----:B------:R1:W-:Y:S01]  /*99010*/  STL [R1+0x7c], R18 ;  /* 0x00007c1201007387 */ /* 0x0003e20000100800 */
[----:B------:R-:W-:-:S03]  /*99020*/  LOP3.LUT R14, R15, 0xffff, RZ, 0xc0, !PT ;  /* 0x0000ffff0f0e7812 */ /* 0x000fc600078ec0ff */
[----:B0-----:R-:W2:Y:S04]  /*99030*/  LDL.LU R4, [R1+0xa0] ;  /* 0x0000a00001047983 */ /* 0x001ea80000300800 */
[----:B------:R0:W-:Y:S04]  /*99040*/  STL [R1+0x50], R19 ;  /* 0x0000501301007387 */ /* 0x0001e80000100800 */
[----:B------:R-:W2:Y:S01]  /*99050*/  LDL.LU R15, [R1+0x98] ;  /* 0x00009800010f7983 */ /* 0x000ea20000300800 */
[----:B------:R-:W-:Y:S02]  /*99060*/  LOP3.LUT R25, R25, 0xf0, RZ, 0xc0, !PT ;  /* 0x000000f019197812 */ /* 0x000fe400078ec0ff */
[----:B------:R-:W-:-:S04]  /*99070*/  LOP3.LUT R24, R24, 0x200, RZ, 0xc0, !PT ;  /* 0x0000020018187812 */ /* 0x000fc800078ec0ff */
[----:B------:R-:W-:Y:S02]  /*99080*/  IADD3 R2, R24, UR4, R25 ;  /* 0x0000000418027c10 */ /* 0x000fe4000fffe019 */
[----:B------:R-:W-:Y:S02]  /*99090*/  PRMT R25, R22, 0x3340, R23 ;  /* 0x0000334016197816 */ /* 0x000fe40000000017 */
[----:B------:R-:W-:Y:S01]  /*990a0*/  PRMT R23, R13, 0x3340, R14 ;  /* 0x000033400d177816 */ /* 0x000fe2000000000e */
[----:B------:R0:W-:Y:S01]  /*990b0*/  STL [R1+0x1c4], R20 ;  /* 0x0001c41401007387 */ /* 0x0001e20000100800 */
[----:B-1----:R-:W-:Y:S02]  /*990c0*/  PRMT R18, R18, 0x3340, R0 ;  /* 0x0000334012127816 */ /* 0x002fe40000000000 */
[----:B------:R-:W-:Y:S02]  /*990d0*/  PRMT R13, R25, 0x5410, R21 ;  /* 0x00005410190d7816 */ /* 0x000fe40000000015 */
[----:B------:R-:W-:-:S02]  /*990e0*/  PRMT R22, R16, 0x3340, R17 ;  /* 0x0000334010167816 */ /* 0x000fc40000000011 */
[----:B------:R-:W-:Y:S02]  /*990f0*/  PRMT R24, R3, 0x3340, R12 ;  /* 0x0000334003187816 */ /* 0x000fe4000000000c */
[----:B0-----:R-:W-:Y:S02]  /*99100*/  PRMT R19, R19, 0x3340, R0 ;  /* 0x0000334013137816 */ /* 0x001fe40000000000 */
[----:B------:R-:W-:Y:S02]  /*99110*/  PRMT R12, R22, 0x5410, R18 ;  /* 0x00005410160c7816 */ /* 0x000fe40000000012 */
[----:B------:R-:W-:Y:S01]  /*99120*/  PRMT R20, R20, 0x3340, R0 ;  /* 0x0000334014147816 */ /* 0x000fe20000000000 */
[----:B------:R0:W-:Y:S01]  /*99130*/  STL [R1+0x14e4], R13 ;  /* 0x0014e40d01007387 */ /* 0x0001e20000100800 */
[----:B------:R-:W-:Y:S02]  /*99140*/  PRMT R3, R23, 0x5410, R19 ;  /* 0x0000541017037816 */ /* 0x000fe40000000013 */
[----:B------:R-:W-:Y:S01]  /*99150*/  LOP3.LUT R5, R5, 0xffff, RZ, 0xc0, !PT ;  /* 0x0000ffff05057812 */ /* 0x000fe200078ec0ff */
[----:B------:R-:W-:Y:S01]  /*99160*/  STL [R1+0x14e0], R12 ;  /* 0x0014e00c01007387 */ /* 0x000fe20000100800 */
[----:B0-----:R-:W-:-:S05]  /*99170*/  PRMT R13, R24, 0x5410, R20 ;  /* 0x00005410180d7816 */ /* 0x001fca0000000014 */
[----:B------:R0:W-:Y:S04]  /*99180*/  STL [R1+0x36c8], R13 ;  /* 0x0036c80d01007387 */ /* 0x0001e80000100800 */
[----:B------:R1:W-:Y:S04]  /*99190*/  STL [R1+0x14dc], R3 ;  /* 0x0014dc0301007387 */ /* 0x0003e80000100800 */
[----:B------:R-:W-:Y:S01]  /*991a0*/  STL [R1+0x190], R5 ;  /* 0x0001900501007387 */ /* 0x000fe20000100800 */
[----:B------:R-:W-:Y:S02]  /*991b0*/  LOP3.LUT R26, R26, 0xffff, RZ, 0xc0, !PT ;  /* 0x0000ffff1a1a7812 */ /* 0x000fe400078ec0ff */
[----:B0-----:R-:W-:-:S02]  /*991c0*/  LOP3.LUT R13, R27, 0xffff, RZ, 0xc0, !PT ;  /* 0x0000ffff1b0d7812 */ /* 0x001fc400078ec0ff */
[----:B------:R-:W-:Y:S02]  /*991d0*/  PRMT R21, R26, 0x3340, R0 ;  /* 0x000033401a157816 */ /* 0x000fe40000000000 */
[----:B----4-:R-:W-:Y:S02]  /*991e0*/  LOP3.LUT R17, R8, 0xffff, RZ, 0xc0, !PT ;  /* 0x0000ffff08117812 */ /* 0x010fe400078ec0ff */
[----:B---3--:R-:W-:Y:S02]  /*991f0*/  LOP3.LUT R10, R10, 0xffff, RZ, 0xc0, !PT ;  /* 0x0000ffff0a0a7812 */ /* 0x008fe400078ec0ff */
[----:B--2---:R-:W-:Y:S02]  /*99200*/  LOP3.LUT R11, R11, 0xffff, RZ, 0xc0, !PT ;  /* 0x0000ffff0b0b7812 */ /* 0x004fe400078ec0ff */
[----:B------:R-:W-:-:S05]  /*99210*/  LOP3.LUT R9, R9, 0xffff, RZ, 0xc0, !PT ;  /* 0x0000ffff09097812 */ /* 0x000fca00078ec0ff */
[----:B------:R-:W-:Y:S04]  /*99220*/  STL [R1+0x11c], R9 ;  /* 0x00011c0901007387 */ /* 0x000fe80000100800 */
[----:B------:R-:W-:Y:S04]  /*99230*/  STL [R1+0x1cc], R11 ;  /* 0x0001cc0b01007387 */ /* 0x000fe80000100800 */
[----:B------:R-:W-:Y:S04]  /*99240*/  STL [R1+0x15c], R10 ;  /* 0x00015c0a01007387 */ /* 0x000fe80000100800 */
[----:B-1----:R-:W2:Y:S04]  /*99250*/  LDL.LU R3, [R1+0x200] ;  /* 0x0002000001037983 */ /* 0x002ea80000300800 */
[----:B------:R-:W-:Y:S04]  /*99260*/  STL [R1+0x1c8], R17 ;  /* 0x0001c81101007387 */ /* 0x000fe80000100800 */
[----:B------:R-:W3:Y:S01]  /*99270*/  LDL.LU R28, [R1+0x1fc] ;  /* 0x0001fc00011c7983 */ /* 0x000ee20000300800 */
[----:B------:R-:W-:-:S03]  /*99280*/  LOP3.LUT R12, R4, 0xffff, RZ, 0xc0, !PT ;  /* 0x0000ffff040c7812 */ /* 0x000fc600078ec0ff */
[----:B------:R-:W4:Y:S01]  /*99290*/  LDL.LU R8, [R1+0x1f8] ;  /* 0x0001f80001087983 */ /* 0x000f220000300800 */
[----:B------:R-:W-:-:S03]  /*992a0*/  LOP3.LUT R4, R15, 0xffff, RZ, 0xc0, !PT ;  /* 0x0000ffff0f047812 */ /* 0x000fc600078ec0ff */
[----:B------:R-:W4:Y:S04]  /*992b0*/  LDL.LU R15, [R1+0x1d4] ;  /* 0x0001d400010f7983 */ /* 0x000f280000300800 */
[----:B------:R-:W4:Y:S04]  /*992c0*/  LDL.LU R27, [R1+0x3700] ;  /* 0x00370000011b7983 */ /* 0x000f280000300800 */
[----:B------:R-:W-:Y:S01]  /*992d0*/  STL [R1+0x1bc], R12 ;  /* 0x0001bc0c01007387 */ /* 0x000fe20000100800 */
[----:B------:R-:W-:-:S03]  /*992e0*/  LOP3.LUT R29, R29, 0xffff, RZ, 0xc0, !PT ;  /* 0x0000ffff1d1d7812 */ /* 0x000fc600078ec0ff */
[----:B------:R0:W-:Y:S04]  /*992f0*/  STL [R1+0x1f0], R4 ;  /* 0x0001f00401007387 */ /* 0x0001e80000100800 */
[----:B------:R-:W-:Y:S01]  /*99300*/  STL [R1+0x36f0], R26 ;  /* 0x0036f01a01007387 */ /* 0x000fe20000100800 */
[--C-:B------:R-:W-:Y:S02]  /*99310*/  PRMT R19, R4, 0x3340, R0.reuse ;  /* 0x0000334004137816 */ /* 0x100fe40000000000 */
[----:B------:R-:W-:Y:S02]  /*99320*/  PRMT R20, R12, 0x3340, R0 ;  /* 0x000033400c147816 */ /* 0x000fe40000000000 */
[----:B------:R-:W-:Y:S01]  /*99330*/  PRMT R25, R5, 0x3340, R29 ;  /* 0x0000334005197816 */ /* 0x000fe2000000001d */
[----:B0-----:R-:W4:Y:S04]  /*99340*/  LDL.LU R4, [R1+0x1c0] ;  /* 0x0001c00001047983 */ /* 0x001f280000300800 */
[----:B------:R-:W4:Y:S04]  /*99350*/  LDL.LU R16, [R1+0x158] ;  /* 0x0001580001107983 */ /* 0x000f280000300800 */
[----:B------:R-:W4:Y:S04]  /*99360*/  LDL.LU R12, [R1+0xec] ;  /* 0x0000ec00010c7983 */ /* 0x000f280000300800 */
[----:B------:R-:W4:Y:S04]  /*99370*/  LDL.LU R5, [R1+0x6c] ;  /* 0x00006c0001057983 */ /* 0x000f280000300800 */
[----:B------:R0:W-:Y:S01]  /*99380*/  STL [R1+0x36f4], R29 ;  /* 0x0036f41d01007387 */ /* 0x0001e20000100800 */
[----:B------:R-:W-:-:S02]  /*99390*/  PRMT R23, R11, 0x3340, R17 ;  /* 0x000033400b177816 */ /* 0x000fc40000000011 */
[----:B------:R-:W-:Y:S01]  /*993a0*/  PRMT R11, R25, 0x5410, R21 ;  /* 0x00005410190b7816 */ /* 0x000fe20000000015 */
[----:B0-----:R-:W4:Y:S04]  /*993b0*/  LDL.LU R29, [R1+0x1d0] ;  /* 0x0001d000011d7983 */ /* 0x001f280000300800 */
[----:B------:R-:W4:Y:S04]  /*993c0*/  LDL.LU R17, [R1+0x138] ;  /* 0x0001380001117983 */ /* 0x000f280000300800 */
[----:B------:R-:W4:Y:S01]  /*993d0*/  LDL.LU R21, [R1+0x140] ;  /* 0x0001400001157983 */ /* 0x000f220000300800 */
[----:B------:R-:W-:-:S02]  /*993e0*/  LOP3.LUT R7, R7, 0xffff, RZ, 0xc0, !PT ;  /* 0x0000ffff07077812 */ /* 0x000fc400078ec0ff */
[----:B------:R-:W-:Y:S02]  /*993f0*/  LOP3.LUT R6, R6, 0xffff, RZ, 0xc0, !PT ;  /* 0x0000ffff06067812 */ /* 0x000fe400078ec0ff */
[----:B------:R-:W-:Y:S02]  /*99400*/  PRMT R24, R9, 0x3340, R10 ;  /* 0x0000334009187816 */ /* 0x000fe4000000000a */
[----:B------:R-:W-:Y:S02]  /*99410*/  PRMT R22, R7, 0x3340, R6 ;  /* 0x0000334007167816 */ /* 0x000fe40000000006 */
[----:B------:R-:W-:Y:S02]  /*99420*/  PRMT R18, R13, 0x3340, R0 ;  /* 0x000033400d127816 */ /* 0x000fe40000000000 */
[----:B------:R-:W-:Y:S02]  /*99430*/  PRMT R9, R23, 0x5410, R19 ;  /* 0x0000541017097816 */ /* 0x000fe40000000013 */
[----:B------:R-:W-:Y:S01]  /*99440*/  PRMT R10, R22, 0x5410, R20 ;  /* 0x00005410160a7816 */ /* 0x000fe20000000014 */
[----:B------:R-:W-:Y:S04]  /*99450*/  STL [R1+0x36cc], R11 ;  /* 0x0036cc0b01007387 */ /* 0x000fe80000100800 */
[----:B------:R0:W-:Y:S04]  /*99460*/  STL [R1+0x36d0], R10 ;  /* 0x0036d00a01007387 */ /* 0x0001e80000100800 */
[----:B------:R3:W-:Y:S01]  /*99470*/  STL [R1+0x36d4], R9 ;  /* 0x0036d40901007387 */ /* 0x0007e20000100800 */
[----:B0-----:R-:W-:-:S05]  /*99480*/  PRMT R10, R24, 0x5410, R18 ;  /* 0x00005410180a7816 */ /* 0x001fca0000000012 */
[----:B------:R0:W-:Y:S01]  /*99490*/  STL [R1+0x14c8], R10 ;  /* 0x0014c80a01007387 */ /* 0x0001e20000100800 */
[----:B--2---:R-:W-:Y:S02]  /*994a0*/  LOP3.LUT R23, R3, 0xffff, RZ, 0xc0, !PT ;  /* 0x0000ffff03177812 */ /* 0x004fe400078ec0ff */
[----:B---3--:R-:W-:-:S03]  /*994b0*/  LOP3.LUT R9, R28, 0xffff, RZ, 0xc0, !PT ;  /* 0x0000ffff1c097812 */ /* 0x008fc600078ec0ff */
[----:B------:R-:W-:Y:S01]  /*994c0*/  STL [R1+0x1e0], R23 ;  /* 0x0001e01701007387 */ /* 0x000fe20000100800 */
[----:B----4-:R-:W-:-:S03]  /*994d0*/  LOP3.LUT R3, R15, 0xffff, RZ, 0xc0, !PT ;  /* 0x0000ffff0f037812 */ /* 0x010fc600078ec0ff */
[----:B------:R-:W-:Y:S04]  /*994e0*/  STL [R1+0x1fc], R9 ;  /* 0x0001fc0901007387 */ /* 0x000fe80000100800 */
[----:B------:R-:W2:Y:S04]  /*994f0*/  LDL.LU R11, [R1+0x24c] ;  /* 0x00024c00010b7983 */ /* 0x000ea80000300800 */
[----:B------:R-:W3:Y:S01]  /*99500*/  LDL.LU R28, [R1+0x208] ;  /* 0x00020800011c7983 */ /* 0x000ee20000300800 */
[----:B------:R-:W-:-:S03]  /*99510*/  LOP3.LUT R26, R8, 0xffff, RZ, 0xc0, !PT ;  /* 0x0000ffff081a7812 */ /* 0x000fc600078ec0ff */
[----:B------:R-:W-:Y:S04]  /*99520*/  STL [R1+0x1e4], R3 ;  /* 0x0001e40301007387 */ /* 0x000fe80000100800 */
[----:B------:R-:W4:Y:S04]  /*99530*/  LDL.LU R8, [R1+0x204] ;  /* 0x0002040001087983 */ /* 0x000f280000300800 */
[----:B------:R-:W3:Y:S01]  /*99540*/  LDL.LU R15, [R1+0x1ec] ;  /* 0x0001ec00010f7983 */ /* 0x000ee20000300800 */
[----:B------:R-:W-:Y:S02]  /*99550*/  LOP3.LUT R27, R27, 0xffff, RZ, 0xc0, !PT ;  /* 0x0000ffff1b1b7812 */ /* 0x000fe400078ec0ff */
[----:B------:R-:W-:-:S02]  /*99560*/  LOP3.LUT R4, R4, 0xffff, RZ, 0xc0, !PT ;  /* 0x0000ffff04047812 */ /* 0x000fc400078ec0ff */
[----:B------:R-:W-:Y:S02]  /*99570*/  LOP3.LUT R16, R16, 0xffff, RZ, 0xc0, !PT ;  /* 0x0000ffff10107812 */ /* 0x000fe400078ec0ff */
[----:B------:R-:W-:Y:S02]  /*99580*/  PRMT R25, R26, 0x3340, R4 ;  /* 0x000033401a197816 */ /* 0x000fe40000000004 */
[----:B------:R-:W-:Y:S02]  /*99590*/  LOP3.LUT R24, R29, 0xffff, RZ, 0xc0, !PT ;  /* 0x0000ffff1d187812 */ /* 0x000fe400078ec0ff */
[----:B------:R-:W-:Y:S02]  /*995a0*/  LOP3.LUT R29, R12, 0xffff, RZ, 0xc0, !PT ;  /* 0x0000ffff0c1d7812 */ /* 0x000fe400078ec0ff */
[----:B------:R-:W-:Y:S02]  /*995b0*/  LOP3.LUT R12, R5, 0xffff, RZ, 0xc0, !PT ;  /* 0x0000ffff050c7812 */ /* 0x000fe400078ec0ff */
[----:B------:R-:W-:-:S02]  /*995c0*/  LOP3.LUT R19, R21, 0xffff, RZ, 0xc0, !PT ;  /* 0x0000ffff15137812 */ /* 0x000fc400078ec0ff */
[----:B------:R-:W-:Y:S01]  /*995d0*/  LOP3.LUT R20, R17, 0xffff, RZ, 0xc0, !PT ;  /* 0x0000ffff11147812 */ /* 0x000fe200078ec0ff */
[----:B------:R1:W-:Y:S04]  /*995e0*/  STL [R1+0x1f8], R24 ;  /* 0x0001f81801007387 */ /* 0x0003e80000100800 */
[----:B------:R-:W3:Y:S04]  /*995f0*/  LDL.LU R5, [R1+0x1d8] ;  /* 0x0001d80001057983 */ /* 0x000ee80000300800 */
[----:B0-----:R-:W3:Y:S01]  /*99600*/  LDL.LU R10, [R1+0x19c] ;  /* 0x00019c00010a7983 */ /* 0x001ee20000300800 */
[----:B------:R-:W-:-:S03]  /*99610*/  PRMT R21, R29, 0x3340, R0 ;  /* 0x000033401d157816 */ /* 0x000fc60000000000 */
[----:B------:R0:W-:Y:S04]  /*99620*/  STL [R1+0x6c], R12 ;  /* 0x00006c0c01007387 */ /* 0x0001e80000100800 */
[----:B------:R-:W-:Y:S04]  /*99630*/  STL [R1+0x1d0], R19 ;  /* 0x0001d01301007387 */ /* 0x000fe80000100800 */
[----:B------:R-:W3:Y:S01]  /*99640*/  LDL.LU R17, [R1+0x118] ;  /* 0x0001180001117983 */ /* 0x000ee20000300800 */
[----:B------:R-:W-:-:S03]  /*99650*/  PRMT R18, R12, 0x3340, R0 ;  /* 0x000033400c127816 */ /* 0x000fc60000000000 */
[----:B------:R-:W-:Y:S01]  /*99660*/  STL [R1+0x200], R20 ;  /* 0x0002001401007387 */ /* 0x000fe20000100800 */
[----:B-1----:R-:W-:Y:S02]  /*99670*/  PRMT R24, R9, 0x3340, R24 ;  /* 0x0000334009187816 */ /* 0x002fe40000000018 */
[----:B------:R-:W-:Y:S02]  /*99680*/  PRMT R9, R25, 0x5410, R21 ;  /* 0x0000541019097816 */ /* 0x000fe40000000015 */
[----:B------:R-:W-:Y:S02]  /*99690*/  PRMT R22, R27, 0x3340, R16 ;  /* 0x000033401b167816 */ /* 0x000fe40000000010 */
[----:B------:R-:W-:Y:S01]  /*996a0*/  PRMT R23, R23, 0x3340, R3 ;  /* 0x0000334017177816 */ /* 0x000fe20000000003 */
[----:B0-----:R-:W3:Y:S04]  /*996b0*/  LDL.LU R12, [R1+0x110] ;  /* 0x00011000010c7983 */ /* 0x001ee80000300800 */
[----:B------:R-:W3:Y:S04]  /*996c0*/  LDL.LU R3, [R1+0x36fc] ;  /* 0x0036fc0001037983 */ /* 0x000ee80000300800 */
[----:B------:R-:W3:Y:S04]  /*996d0*/  LDL.LU R25, [R1+0xc0] ;  /* 0x0000c00001197983 */ /* 0x000ee80000300800 */
[----:B------:R-:W3:Y:S04]  /*996e0*/  LDL.LU R21, [R1+0xbc] ;  /* 0x0000bc0001157983 */ /* 0x000ee80000300800 */
[----:B------:R0:W-:Y:S02]  /*996f0*/  STL [R1+0x14d4], R9 ;  /* 0x0014d40901007387 */ /* 0x0001e40000100800 */
[----:B0-----:R-:W-:-:S02]  /*99700*/  PRMT R9, R22, 0x5410, R18 ;  /* 0x0000541016097816 */ /* 0x001fc40000000012 */
[----:B------:R-:W3:Y:S04]  /*99710*/  LDL.LU R22, [R1+0x1e8] ;  /* 0x0001e80001167983 */ /* 0x000ee80000300800 */
[----:B------:R-:W3:Y:S01]  /*99720*/  LDL.LU R18, [R1+0x198] ;  /* 0x0001980001127983 */ /* 0x000ee20000300800 */
[--C-:B------:R-:W-:Y:S02]  /*99730*/  PRMT R19, R19, 0x3340, R0.reuse ;  /* 0x0000334013137816 */ /* 0x100fe40000000000 */
[----:B------:R-:W-:Y:S01]  /*99740*/  PRMT R20, R20, 0x3340, R0 ;  /* 0x0000334014147816 */ /* 0x000fe20000000000 */
[----:B------:R0:W-:Y:S01]  /*99750*/  STL [R1+0x14d0], R9 ;  /* 0x0014d00901007387 */ /* 0x0001e20000100800 */
[----:B------:R-:W-:Y:S02]  /*99760*/  PRMT R19, R23, 0x5410, R19 ;  /* 0x0000541017137816 */ /* 0x000fe40000000013 */
[----:B0-----:R-:W-:-:S03]  /*99770*/  PRMT R9, R24, 0x5410, R20 ;  /* 0x0000541018097816 */ /* 0x001fc60000000014 */
[----:B------:R-:W-:Y:S04]  /*99780*/  STL [R1+0x14ac], R19 ;  /* 0x0014ac1301007387 */ /* 0x000fe80000100800 */
[----:B------:R4:W-:Y:S01]  /*99790*/  STL [R1+0x14b0], R9 ;  /* 0x0014b00901007387 */ /* 0x0009e20000100800 */
[----:B--2---:R-:W-:Y:S02]  /*997a0*/  LOP3.LUT R23, R11, 0xffff, RZ, 0xc0, !PT ;  /* 0x0000ffff0b177812 */ /* 0x004fe400078ec0ff */
[----:B----4-:R-:W-:Y:S02]  /*997b0*/  LOP3.LUT R9, R8, 0xffff, RZ, 0xc0, !PT ;  /* 0x0000ffff08097812 */ /* 0x010fe400078ec0ff */
[----:B---3--:R-:W-:Y:S01]  /*997c0*/  LOP3.LUT R11, R15, 0xffff, RZ, 0xc0, !PT ;  /* 0x0000ffff0f0b7812 */ /* 0x008fe200078ec0ff */
[----:B------:R-:W-:Y:S04]  /*997d0*/  STL [R1+0x138], R23 ;  /* 0x0001381701007387 */ /* 0x000fe80000100800 */
[----:B------:R-:W2:Y:S04]  /*997e0*/  LDL.LU R8, [R1+0x1f4] ;  /* 0x0001f40001087983 */ /* 0x000ea80000300800 */
[----:B------:R0:W-:Y:S04]  /*997f0*/  STL [R1+0x1d4], R9 ;  /* 0x0001d40901007387 */ /* 0x0001e80000100800 */
[----:B------:R-:W3:Y:S04]  /*99800*/  LDL.LU R15, [R1+0x184] ;  /* 0x00018400010f7983 */ /* 0x000ee80000300800 */
[----:B------:R-:W-:Y:S01]  /*99810*/  STL [R1+0x1dc], R11 ;  /* 0x0001dc0b01007387 */ /* 0x000fe20000100800 */
[----:B------:R-:W-:-:S02]  /*99820*/  LOP3.LUT R10, R10, 0xffff, RZ, 0xc0, !PT ;  /* 0x0000ffff0a0a7812 */ /* 0x000fc400078ec0ff */
[----:B------:R-:W-:Y:S02]  /*99830*/  LOP3.LUT R17, R17, 0xffff, RZ, 0xc0, !PT ;  /* 0x0000ffff11117812 */ /* 0x000fe400078ec0ff */
[----:B------:R-:W-:Y:S02]  /*99840*/  LOP3.LUT R19, R25, 0xffff, RZ, 0xc0, !PT ;  /* 0x0000ffff19137812 */ /* 0x000fe400078ec0ff */
[----:B------:R-:W-:Y:S02]  /*99850*/  PRMT R25, R9, 0x3340, R10 ;  /* 0x0000334009197816 */ /* 0x000fe4000000000a */
[----:B------:R-:W-:Y:S02]  /*99860*/  LOP3.LUT R24, R22, 0xffff, RZ, 0xc0, !PT ;  /* 0x0000ffff16187812 */ /* 0x000fe400078ec0ff */
[----:B------:R-:W-:Y:S02]  /*99870*/  LOP3.LUT R22, R18, 0xffff, RZ, 0xc0, !PT ;  /* 0x0000ffff12167812 */ /* 0x000fe400078ec0ff */
[----:B------:R-:W-:-:S02]  /*99880*/  LOP3.LUT R18, R21, 0xffff, RZ, 0xc0, !PT ;  /* 0x0000ffff15127812 */ /* 0x000fc400078ec0ff */
[----:B------:R-:W-:Y:S01]  /*99890*/  PRMT R21, R19, 0x3340, R0 ;  /* 0x0000334013157816 */ /* 0x000fe20000000000 */
[----:B------:R-:W-:Y:S04]  /*998a0*/  STL [R1+0x140], R24 ;  /* 0x0001401801007387 */ /* 0x000fe80000100800 */
[----:B------:R1:W-:Y:S04]  /*998b0*/  STL [R1+0x19c], R10 ;  /* 0x00019c0a01007387 */ /* 0x0003e80000100800 */
[----:B------:R4:W-:Y:S04]  /*998c0*/  STL [R1+0x1d8], R22 ;  /* 0x0001d81601007387 */ /* 0x0009e80000100800 */
[----:B------:R4:W-:Y:S04]  /*998d0*/  STL [R1+0x198], R19 ;  /* 0x0001981301007387 */ /* 0x0009e80000100800 */
[----:B------:R4:W-:Y:S01]  /*998e0*/  STL [R1+0x1ec], R18 ;  /* 0x0001ec1201007387 */ /* 0x0009e20000100800 */
[----:B------:R-:W-:-:S03]  /*998f0*/  PRMT R21, R25, 0x5410, R21 ;  /* 0x0000541019157816 */ /* 0x000fc60000000015 */
[----:B0-----:R-:W3:Y:S01]  /*99900*/  LDL.LU R9, [R1+0x30] ;  /* 0x0000300001097983 */ /* 0x001ee20000300800 */
[----:B------:R-:W-:-:S03]  /*99910*/  PRMT R23, R23, 0x3340, R24 ;  /* 0x0000334017177816 */ /* 0x000fc60000000018 */
[----:B-1----:R-:W3:Y:S01]  /*99920*/  LDL.LU R10, [R1+0x3c] ;  /* 0x00003c00010a7983 */ /* 0x002ee20000300800 */
[----:B----4-:R-:W-:Y:S02]  /*99930*/  PRMT R22, R11, 0x3340, R22 ;  /* 0x000033400b167816 */ /* 0x010fe40000000016 */
[--C-:B------:R-:W-:Y:S01]  /*99940*/  PRMT R19, R18, 0x3340, R0.reuse ;  /* 0x0000334012137816 */ /* 0x100fe20000000000 */
[----:B------:R-:W4:Y:S01]  /*99950*/  LDL.LU R11, [R1+0x44] ;  /* 0x00004400010b7983 */ /* 0x000f220000300800 */
[----:B------:R-:W-:-:S03]  /*99960*/  PRMT R18, R17, 0x3340, R0 ;  /* 0x0000334011127816 */ /* 0x000fc60000000000 */
[----:B------:R-:W4:Y:S01]  /*99970*/  LDL.LU R25, [R1+0x9c] ;  /* 0x00009c0001197983 */ /* 0x000f220000300800 */
[----:B------:R-:W-:-:S03]  /*99980*/  PRMT R19, R22, 0x5410, R19 ;  /* 0x0000541016137816 */ /* 0x000fc60000000013 */
[----:B------:R0:W-:Y:S01]  /*99990*/  STL [R1+0x14a0], R21 ;  /* 0x0014a01501007387 */ /* 0x0001e20000100800 */
[----:B------:R-:W-:-:S03]  /*999a0*/  PRMT R23, R23, 0x5410, R18 ;  /* 0x0000541017177816 */ /* 0x000fc60000000012 */
[----:B0-----:R-:W4:Y:S04]  /*999b0*/  LDL.LU R21, [R1+0x10] ;  /* 0x0000100001157983 */ /* 0x001f280000300800 */
[----:B------:R-:W4:Y:S04]  /*999c0*/  LDL.LU R22, [R1+0x8] ;  /* 0x0000080001167983 */ /* 0x000f280000300800 */
[----:B------:R0:W-:Y:S04]  /*999d0*/  STL [R1+0x149c], R19 ;  /* 0x00149c1301007387 */ /* 0x0001e80000100800 */
[----:B0-----:R-:W4:Y:S04]  /*999e0*/  LDL.LU R19, [R1+0x14] ;  /* 0x0000140001137983 */ /* 0x001f280000300800 */
[----:B------:R-:W4:Y:S01]  /*999f0*/  LDL.LU R18, [R1+0xc] ;  /* 0x00000c0001127983 */ /* 0x000f220000300800 */
[----:B------:R-:W-:-:S02]  /*99a00*/  LOP3.LUT R28, R28, 0xffff, RZ, 0xc0, !PT ;  /* 0x0000ffff1c1c7812 */ /* 0x000fc400078ec0ff */
[----:B------:R-:W-:Y:S02]  /*99a10*/  LOP3.LUT R5, R5, 0xffff, RZ, 0xc0, !PT ;  /* 0x0000ffff05057812 */ /* 0x000fe400078ec0ff */
[----:B------:R-:W-:Y:S02]  /*99a20*/  LOP3.LUT R12, R12, 0xffff, RZ, 0xc0, !PT ;  /* 0x0000ffff0c0c7812 */ /* 0x000fe400078ec0ff */
[----:B------:R-:W-:Y:S02]  /*99a30*/  PRMT R24, R28, 0x3340, R5 ;  /* 0x000033401c187816 */ /* 0x000fe40000000005 */
[----:B------:R-:W-:Y:S01]  /*99a40*/  PRMT R20, R12, 0x3340, R0 ;  /* 0x000033400c147816 */ /* 0x000fe20000000000 */
[----:B------:R-:W-:Y:S03]  /*99a50*/  STL [R1+0x14c0], R23 ;  /* 0x0014c01701007387 */ /* 0x000fe60000100800 */
[----:B------:R-:W-:-:S02]  /*99a60*/  PRMT R20, R24, 0x5410, R20 ;  /* 0x0000541018147816 */ /* 0x000fc40000000014 */
[----:B------:R-:W4:Y:S04]  /*99a70*/  LDL.LU R24, [R1+0x28] ;  /* 0x0000280001187983 */ /* 0x000f280000300800 */
[----:B------:R0:W-:Y:S01]  /*99a80*/  STL [R1+0x14bc], R20 ;  /* 0x0014bc1401007387 */ /* 0x0001e20000100800 */
[----:B--2---:R-:W-:Y:S02]  /*99a90*/  LOP3.LUT R8, R8, 0xffff, RZ, 0xc0, !PT ;  /* 0x0000ffff08087812 */ /* 0x004fe400078ec0ff */
[----:B---3--:R-:W-:Y:S02]  /*99aa0*/  LOP3.LUT R15, R15, 0xffff, RZ, 0xc0, !PT ;  /* 0x0000ffff0f0f7812 */ /* 0x008fe400078ec0ff */
[----:B----4-:R-:W-:-:S04]  /*99ab0*/  LOP3.LUT R25, R25, 0xffff, RZ, 0xc0, !PT ;  /* 0x0000ffff19197812 */ /* 0x010fc800078ec0ff */
[----:B0-----:R-:W-:Y:S02]  /*99ac0*/  PRMT R20, R25, 0x3340, R0 ;  /* 0x0000334019147816 */ /* 0x001fe40000000000 */
[----:B------:R-:W-:-:S04]  /*99ad0*/  SHF.R.U32.HI R22, RZ, 0x8, R22 ;  /* 0x00000008ff167819 */ /* 0x000fc80000011616 */
[----:B------:R-:W-:Y:S02]  /*99ae0*/  LOP3.LUT R22, R22, 0xffff, RZ, 0xc0, !PT ;  /* 0x0000ffff16167812 */ /* 0x000fe400078ec0ff */
[----:B------:R-:W-:Y:S02]  /*99af0*/  SHF.R.U32.HI R23, RZ, 0x8, R18 ;  /* 0x00000008ff177819 */ /* 0x000fe40000011612 */
[----:B------:R-:W-:Y:S02]  /*99b00*/  SHF.R.U32.HI R18, RZ, 0x8, R19 ;  /* 0x00000008ff127819 */ /* 0x000fe40000011613 */
[----:B------:R-:W-:Y:S02]  /*99b10*/  SHF.R.U32.HI R19, RZ, 0x8, R21 ;  /* 0x00000008ff137819 */ /* 0x000fe40000011615 */
[----:B------:R-:W-:-:S04]  /*99b20*/  PRMT R21, R8, 0x3340, R15 ;  /* 0x0000334008157816 */ /* 0x000fc8000000000f */
[----:B------:R-:W-:Y:S02]  /*99b30*/  PRMT R21, R21, 0x5410, R20 ;  /* 0x0000541015157816 */ /* 0x000fe40000000014 */
[----:B------:R-:W2:Y:S04]  /*99b40*/  LDL.LU R20, [R1+0x20] ;  /* 0x0000200001147983 */ /* 0x000ea80000300800 */
[----:B------:R0:W-:Y:S02]  /*99b50*/  STL [R1+0x14b4], R21 ;  /* 0x0014b41501007387 */ /* 0x0001e40000100800 */
[----:B0-----:R-:W-:Y:S02]  /*99b60*/  PRMT R21, R22, 0x3340, R0 ;  /* 0x0000334016157816 */ /* 0x001fe40000000000 */
[----:B------:R-:W3:Y:S01]  /*99b70*/  LDL.LU R22, [R1+0x24] ;  /* 0x0000240001167983 */ /* 0x000ee20000300800 */
[----:B------:R-:W-:-:S02]  /*99b80*/  LOP3.LUT R23, R23, 0xffff, RZ, 0xc0, !PT ;  /* 0x0000ffff17177812 */ /* 0x000fc400078ec0ff */
[----:B------:R-:W-:Y:S02]  /*99b90*/  LOP3.LUT R18, R18, 0xffff, RZ, 0xc0, !PT ;  /* 0x0000ffff12127812 */ /* 0x000fe400078ec0ff */
[----:B------:R-:W-:Y:S02]  /*99ba0*/  LOP3.LUT R19, R19, 0xffff, RZ, 0xc0, !PT ;  /* 0x0000ffff13137812 */ /* 0x000fe400078ec0ff */
[----:B------:R-:W-:Y:S01]  /*99bb0*/  PRMT R23, R23, 0x3340, R18 ;  /* 0x0000334017177816 */ /* 0x000fe20000000012 */
[----:B------:R0:W-:Y:S01]  /*99bc0*/  STL [R1+0xbc], R21 ;  /* 0x0000bc1501007387 */ /* 0x0001e20000100800 */
[----:B------:R-:W-:-:S03]  /*99bd0*/  PRMT R18, R19, 0x3340, R0 ;  /* 0x0000334013127816 */ /* 0x000fc60000000000 */
[----:B------:R1:W-:Y:S01]  /*99be0*/  STL [R1+0x110], R23 ;  /* 0x0001101701007387 */ /* 0x0003e20000100800 */
[----:B------:R-:W-:Y:S02]  /*99bf0*/  SHF.R.U32.HI R19, RZ, 0x8, R11 ;  /* 0x00000008ff137819 */ /* 0x000fe4000001160b */
[----:B0-----:R-:W-:Y:S02]  /*99c00*/  SHF.R.U32.HI R21, RZ, 0x8, R24 ;  /* 0x00000008ff157819 */ /* 0x001fe40000011618 */
[----:B------:R-:W4:Y:S01]  /*99c10*/  LDL.LU R24, [R1+0x54] ;  /* 0x0000540001187983 */ /* 0x000f220000300800 */
[----:B-1----:R-:W-:-:S03]  /*99c20*/  SHF.R.U32.HI R23, RZ, 0x8, R9 ;  /* 0x00000008ff177819 */ /* 0x002fc60000011609 */
[----:B------:R0:W-:Y:S01]  /*99c30*/  STL [R1+0xb0], R18 ;  /* 0x0000b01201007387 */ /* 0x0001e20000100800 */
[----:B------:R-:W-:-:S03]  /*99c40*/  LOP3.LUT R21, R21, 0xffff, RZ, 0xc0, !PT ;  /* 0x0000ffff15157812 */ /* 0x000fc600078ec0ff */
[----:B------:R-:W4:Y:S01]  /*99c50*/  LDL.LU R9, [R1+0xa8] ;  /* 0x0000a80001097983 */ /* 0x000f220000300800 */
[----:B------:R-:W-:Y:S02]  /*99c60*/  LOP3.LUT R23, R23, 0xffff, RZ, 0xc0, !PT ;  /* 0x0000ffff17177812 */ /* 0x000fe400078ec0ff */
[----:B------:R-:W-:Y:S02]  /*99c70*/  LOP3.LUT R19, R19, 0xffff, RZ, 0xc0, !PT ;  /* 0x0000ffff13137812 */ /* 0x000fe400078ec0ff */
[----:B0-----:R-:W-:Y:S02]  /*99c80*/  SHF.R.U32.HI R18, RZ, 0x8, R10 ;  /* 0x00000008ff127819 */ /* 0x001fe4000001160a */
[----:B------:R-:W-:Y:S01]  /*99c90*/  PRMT R23, R23, 0x3340, R0 ;  /* 0x0000334017177816 */ /* 0x000fe20000000000 */
[----:B------:R-:W4:Y:S04]  /*99ca0*/  LDL.LU R10, [R1+0x60] ;  /* 0x00006000010a7983 */ /* 0x000f280000300800 */
[----:B------:R-:W4:Y:S01]  /*99cb0*/  LDL.LU R11, [R1+0x64] ;  /* 0x00006400010b7983 */ /* 0x000f220000300800 */
[----:B------:R-:W-:-:S04]  /*99cc0*/  LOP3.LUT R18, R18, 0xffff, RZ, 0xc0, !PT ;  /* 0x0000ffff12127812 */ /* 0x000fc800078ec0ff */
[----:B------:R-:W-:Y:S02]  /*99cd0*/  PRMT R19, R18, 0x3340, R19 ;  /* 0x0000334012137816 */ /* 0x000fe40000000013 */
[----:B---3--:R-:W-:-:S04]  /*99ce0*/  SHF.R.U32.HI R22, RZ, 0x8, R22 ;  /* 0x00000008ff167819 */ /* 0x008fc80000011616 */
[----:B------:R-:W-:-:S04]  /*99cf0*/  LOP3.LUT R22, R22, 0xffff, RZ, 0xc0, !PT ;  /* 0x0000ffff16167812 */ /* 0x000fc800078ec0ff */
[----:B------:R-:W-:Y:S02]  /*99d00*/  PRMT R21, R21, 0x3340, R22 ;  /* 0x0000334015157816 */ /* 0x000fe40000000016 */
[----:B------:R-:W3:Y:S04]  /*99d10*/  LDL.LU R22, [R1+0x40] ;  /* 0x0000400001167983 */ /* 0x000ee80000300800 */
[----:B------:R0:W-:Y:S04]  /*99d20*/  STL [R1+0xec], R21 ;  /* 0x0000ec1501007387 */ /* 0x0001e80000100800 */
[----:B0-----:R-:W3:Y:S04]  /*99d30*/  LDL.LU R21, [R1+0x48] ;  /* 0x0000480001157983 */ /* 0x001ee80000300800 */
[----:B------:R0:W-:Y:S04]  /*99d40*/  STL [R1+0xac], R23 ;  /* 0x0000ac1701007387 */ /* 0x0001e80000100800 */
[----:B0-----:R-:W3:Y:S04]  /*99d50*/  LDL.LU R23, [R1+0x4c] ;  /* 0x00004c0001177983 */ /* 0x001ee80000300800 */
[----:B------:R-:W3:Y:S04]  /*99d60*/  LDL.LU R18, [R1+0x34] ;  /* 0x0000340001127983 */ /* 0x000ee80000300800 */
[----:B------:R0:W-:Y:S04]  /*99d70*/  STL [R1+0xc0], R19 ;  /* 0x0000c01301007387 */ /* 0x0001e80000100800 */
[----:B0-----:R-:W3:Y:S01]  /*99d80*/  LDL.LU R19, [R1+0x38] ;  /* 0x0000380001137983 */ /* 0x001ee20000300800 */
[----:B--2---:R-:W-:-:S04]  /*99d90*/  SHF.R.U32.HI R20, RZ, 0x8, R20 ;  /* 0x00000008ff147819 */ /* 0x004fc80000011614 */
[----:B------:R-:W-:-:S04]  /*99da0*/  LOP3.LUT R20, R20, 0xffff, RZ, 0xc0, !PT ;  /* 0x0000ffff14147812 */ /* 0x000fc800078ec0ff */
[----:B------:R-:W-:-:S05]  /*99db0*/  PRMT R20, R20, 0x3340, R0 ;  /* 0x0000334014147816 */ /* 0x000fca0000000000 */
[----:B------:R0:W-:Y:S01]  /*99dc0*/  STL [R1+0x123c], R20 ;  /* 0x00123c1401007387 */ /* 0x0001e20000100800 */
[----:B----4-:R-:W-:Y:S02]  /*99dd0*/  LOP3.LUT R9, R9, 0xffff, RZ, 0xc0, !PT ;  /* 0x0000ffff09097812 */ /* 0x010fe400078ec0ff */
[----:B---3--:R-:W-:-:S04]  /*99de0*/  SHF.R.U32.HI R22, RZ, 0x8, R22 ;  /* 0x00000008ff167819 */ /* 0x008fc80000011616 */
[----:B------:R-:W-:Y:S02]  /*99df0*/  LOP3.LUT R22, R22, 0xffff, RZ, 0xc0, !PT ;  /* 0x0000ffff16167812 */ /* 0x000fe400078ec0ff */
[----:B------:R-:W-:Y:S02]  /*99e00*/  SHF.R.U32.HI R21, RZ, 0x8, R21 ;  /* 0x00000008ff157819 */ /* 0x000fe40000011615 */
[----:B0-----:R-:W-:-:S04]  /*99e10*/  SHF.R.U32.HI R20, RZ, 0x8, R18 ;  /* 0x00000008ff147819 */ /* 0x001fc80000011612 */
[----:B------:R-:W-:Y:S02]  /*99e20*/  LOP3.LUT R20, R20, 0xffff, RZ, 0xc0, !PT ;  /* 0x0000ffff14147812 */ /* 0x000fe400078ec0ff */
[----:B------:R-:W-:Y:S02]  /*99e30*/  SHF.R.U32.HI R18, RZ, 0x8, R19 ;  /* 0x00000008ff127819 */ /* 0x000fe40000011613 */
[----:B------:R-:W-:Y:S02]  /*99e40*/  SHF.R.U32.HI R19, RZ, 0x8, R23 ;  /* 0x00000008ff137819 */ /* 0x000fe40000011617 */
[----:B------:R-:W-:Y:S01]  /*99e50*/  LOP3.LUT R21, R21, 0xffff, RZ, 0xc0, !PT ;  /* 0x0000ffff15157812 */ /* 0x000fe200078ec0ff */
[----:B------:R-:W2:Y:S01]  /*99e60*/  LDL.LU R23, [R1+0x84] ;  /* 0x0000840001177983 */ /* 0x000ea20000300800 */
[----:B------:R-:W-:Y:S02]  /*99e70*/  LOP3.LUT R18, R18, 0xffff, RZ, 0xc0, !PT ;  /* 0x0000ffff12127812 */ /* 0x000fe400078ec0ff */
[----:B------:R-:W-:-:S02]  /*99e80*/  LOP3.LUT R19, R19, 0xffff, RZ, 0xc0, !PT ;  /* 0x0000ffff13137812 */ /* 0x000fc400078ec0ff */
[----:B------:R-:W-:Y:S02]  /*99e90*/  PRMT R20, R20, 0x3340, R18 ;  /* 0x0000334014147816 */ /* 0x000fe40000000012 */
[----:B------:R-:W-:Y:S02]  /*99ea0*/  SHF.R.U32.HI R18, RZ, 0x8, R24 ;  /* 0x00000008ff127819 */ /* 0x000fe40000011618 */
[----:B------:R-:W-:Y:S01]  /*99eb0*/  PRMT R19, R21, 0x3340, R19 ;  /* 0x0000334015137816 */ /* 0x000fe20000000013 */
[----:B------:R0:W-:Y:S01]  /*99ec0*/  STL [R1+0x130c], R20 ;  /* 0x00130c1401007387 */ /* 0x0001e20000100800 */
[----:B------:R-:W-:Y:S02]  /*99ed0*/  LOP3.LUT R18, R18, 0xffff, RZ, 0xc0, !PT ;  /* 0x0000ffff12127812 */ /* 0x000fe400078ec0ff */
[----:B0-----:R-:W-:Y:S02]  /*99ee0*/  PRMT R20, R22, 0x3340, R0 ;  /* 0x0000334016147816 */ /* 0x001fe40000000000 */
[----:B------:R-:W3:Y:S04]  /*99ef0*/  LDL.LU R22, [R1+0x1b8] ;  /* 0x0001b80001167983 */ /* 0x000ee80000300800 */
[----:B------:R-:W-:Y:S04]  /*99f00*/  STL [R1+0x1210], R20 ;  /* 0x0012101401007387 */ /* 0x000fe80000100800 */
[----:B------:R0:W-:Y:S04]  /*99f10*/  STL [R1+0x1304], R19 ;  /* 0x0013041301007387 */ /* 0x0001e80000100800 */
[----:B------:R1:W-:Y:S04]  /*99f20*/  STL [R1+0x14e8], R9 ;  /* 0x0014e80901007387 */ /* 0x0003e80000100800 */
[----:B------:R-:W4:Y:S01]  /*99f30*/  LDL.LU R24, [R1+0x74] ;  /* 0x0000740001187983 */ /* 0x000f220000300800 */
[----:B0-----:R-:W-:-:S02]  /*99f40*/  SHF.R.U32.HI R19, RZ, 0x8, R10 ;  /* 0x00000008ff137819 */ /* 0x001fc4000001160a */
[----:B------:R-:W-:Y:S02]  /*99f50*/  PRMT R10, R18, 0x3340, R0 ;  /* 0x00003340120a7816 */ /* 0x000fe40000000000 */
[----:B------:R-:W2:Y:S01]  /*99f60*/  LDL.LU R18, [R1+0x240] ;  /* 0x0002400001127983 */ /* 0x000ea20000300800 */
[----:B------:R-:W-:Y:S02]  /*99f70*/  SHF.R.U32.HI R20, RZ, 0x8, R11 ;  /* 0x00000008ff147819 */ /* 0x000fe4000001160b */
[----:B------:R-:W-:Y:S02]  /*99f80*/  SHF.R.U32.HI R21, RZ, 0x8, R9 ;  /* 0x00000008ff157819 */ /* 0x000fe40000011609 */
[----:B------:R-:W-:Y:S01]  /*99f90*/  LOP3.LUT R19, R19, 0xffff, RZ, 0xc0, !PT ;  /* 0x0000ffff13137812 */ /* 0x000fe200078ec0ff */
[----:B-1----:R-:W4:Y:S01]  /*99fa0*/  LDL.LU R9, [R1+0x5c] ;  /* 0x00005c0001097983 */ /* 0x002f220000300800 */
[----:B------:R-:W-:Y:S02]  /*99fb0*/  LOP3.LUT R20, R20, 0xffff, RZ, 0xc0, !PT ;  /* 0x0000ffff14147812 */ /* 0x000fe400078ec0ff */
[----:B------:R-:W-:Y:S01]  /*99fc0*/  LOP3.LUT R21, R21, 0xffff, RZ, 0xc0, !PT ;  /* 0x0000ffff15157812 */ /* 0x000fe200078ec0ff */
[----:B------:R0:W-:Y:S01]  /*99fd0*/  STL [R1+0xe38], R10 ;  /* 0x000e380a01007387 */ /* 0x0001e20000100800 */
[----:B------:R-:W-:-:S02]  /*99fe0*/  PRMT R20, R19, 0x3340, R20 ;  /* 0x0000334013147816 */ /* 0x000fc40000000014 */
[----:B------:R-:W-:Y:S01]  /*99ff0*/  PRMT R21, R21, 0x3340, R0 ;  /* 0x0000334015157816 */ /* 0x000fe20000000000 */
[----:B0-----:R-:W4:Y:S04]  /*9a000*/  LDL.LU R10, [R1+0x8c] ;  /* 0x00008c00010a7983 */ /* 0x001f280000300800 */
[----:B------:R-:W4:Y:S04]  /*9a010*/  LDL.LU R11, [R1+0x94] ;  /* 0x00009400010b7983 */ /* 0x000f280000300800 */
[----:B------:R-:W4:Y:S04]  /*9a020*/  LDL.LU R19, [R1+0xb4] ;  /* 0x0000b40001137983 */ /* 0x000f280000300800 */
[----:B------:R0:W-:Y:S04]  /*9a030*/  STL [R1+0x12ec], R20 ;  /* 0x0012ec1401007387 */ /* 0x0001e80000100800 */
[----:B0-----:R-:W4:Y:S04]  /*9a040*/  LDL.LU R20, [R1+0x58] ;  /* 0x0000580001147983 */ /* 0x001f280000300800 */
[----:B------:R0:W-:Y:S01]  /*9a050*/  STL [R1+0x125c], R21 ;  /* 0x00125c1501007387 */ /* 0x0001e20000100800 */
[----:B---3--:R-:W-:-:S02]  /*9a060*/  LOP3.LUT R22, R22, 0xffff, RZ, 0xc0, !PT ;  /* 0x0000ffff16167812 */ /* 0x008fc400078ec0ff */
[----:B--2---:R-:W-:-:S04]  /*9a070*/  LOP3.LUT R18, R18, 0xffff, RZ, 0xc0, !PT ;  /* 0x0000ffff12127812 */ /* 0x004fc800078ec0ff */
[----:B0-----:R-:W-:Y:S02]  /*9a080*/  SHF.R.U32.HI R21, RZ, 0x8, R18 ;  /* 0x00000008ff157819 */ /* 0x001fe40000011612 */
[--C-:B------:R-:W-:Y:S02]  /*9a090*/  PRMT R18, R18, 0x3340, R22.reuse ;  /* 0x0000334012127816 */ /* 0x100fe40000000016 */
[----:B------:R-:W-:-:S03]  /*9a0a0*/  SHF.R.U32.HI R22, RZ, 0x8, R22 ;  /* 0x00000008ff167819 */ /* 0x000fc60000011616 */
[----:B------:R0:W-:Y:S01]  /*9a0b0*/  STL [R1+0x14cc], R18 ;  /* 0x0014cc1201007387 */ /* 0x0001e20000100800 */
[----:B------:R-:W-:Y:S02]  /*9a0c0*/  LOP3.LUT R22, R22, 0xffff, RZ, 0xc0, !PT ;  /* 0x0000ffff16167812 */ /* 0x000fe400078ec0ff */
[----:B------:R-:W-:Y:S01]  /*9a0d0*/  LOP3.LUT R21, R21, 0xffff, RZ, 0xc0, !PT ;  /* 0x0000ffff15157812 */ /* 0x000fe200078ec0ff */
[----:B0-----:R-:W2:Y:S03]  /*9a0e0*/  LDL.LU R18, [R1+0xa4] ;  /* 0x0000a40001127983 */ /* 0x001ea60000300800 */
[----:B------:R-:W-:Y:S02]  /*9a0f0*/  PRMT R21, R21, 0x3340, R22 ;  /* 0x0000334015157816 */ /* 0x000fe40000000016 */
[----:B------:R-:W3:Y:S01]  /*9a100*/  LDL.LU R22, [R1+0x78] ;  /* 0x0000780001167983 */ /* 0x000ee20000300800 */
[----:B------:R-:W-:-:S02]  /*9a110*/  SHF.R.U32.HI R23, RZ, 0x8, R23 ;  /* 0x00000008ff177819 */ /* 0x000fc40000011617 */
[----:B----4-:R-:W-:Y:S02]  /*9a120*/  SHF.R.U32.HI R19, RZ, 0x8, R19 ;  /* 0x00000008ff137819 */ /* 0x010fe40000011613 */
[----:B------:R-:W-:Y:S01]  /*9a130*/  LOP3.LUT R23, R23, 0xffff, RZ, 0xc0, !PT ;  /* 0x0000ffff17177812 */ /* 0x000fe200078ec0ff */
[----:B------:R0:W-:Y:S01]  /*9a140*/  STL [R1+0x12e8], R21 ;  /* 0x0012e81501007387 */ /* 0x0001e20000100800 */
[----:B------:R-:W-:Y:S02]  /*9a150*/  SHF.R.U32.HI R20, RZ, 0x8, R20 ;  /* 0x00000008ff147819 */ /* 0x000fe40000011614 */
[----:B------:R-:W-:Y:S02]  /*9a160*/  LOP3.LUT R19, R19, 0xffff, RZ, 0xc0, !PT ;  /* 0x0000ffff13137812 */ /* 0x000fe400078ec0ff */
[----:B------:R-:W-:Y:S02]  /*9a170*/  LOP3.LUT R20, R20, 0xffff, RZ, 0xc0, !PT ;  /* 0x0000ffff14147812 */ /* 0x000fe400078ec0ff */
[----:B0-----:R-:W-:-:S02]  /*9a180*/  PRMT R21, R23, 0x3340, R0 ;  /* 0x0000334017157816 */ /* 0x001fc40000000000 */
[----:B------:R-:W-:-:S03]  /*9a190*/  SHF.R.U32.HI R23, RZ, 0x8, R9 ;  /* 0x00000008ff177819 */ /* 0x000fc60000011609 */
[----:B------:R0:W-:Y:S01]  /*9a1a0*/  STL [R1+0x126c], R21 ;  /* 0x00126c1501007387 */ /* 0x0001e20000100800 */
[----:B------:R-:W-:Y:S02]  /*9a1b0*/  LOP3.LUT R23, R23, 0xffff, RZ, 0xc0, !PT ;  /* 0x0000ffff17177812 */ /* 0x000fe400078ec0ff */
[----:B0-----:R-:W-:-:S04]  /*9a1c0*/  SHF.R.U32.HI R21, RZ, 0x8, R24 ;  /* 0x00000008ff157819 */ /* 0x001fc80000011618 */
[----:B------:R-:W-:Y:S02]  /*9a1d0*/  LOP3.LUT R21, R21, 0xffff, RZ, 0xc0, !PT ;  /* 0x0000ffff15157812 */ /* 0x000fe400078ec0ff */
[----:B------:R-:W-:Y:S02]  /*9a1e0*/  PRMT R23, R23, 0x3340, R0 ;  /* 0x0000334017177816 */ /* 0x000fe40000000000 */
[----:B--2---:R-:W-:-:S04]  /*9a1f0*/  SHF.R.U32.HI R18, RZ, 0x8, R18 ;  /* 0x00000008ff127819 */ /* 0x004fc80000011612 */
[----:B------:R-:W-:Y:S02]  /*9a200*/  LOP3.LUT R18, R18, 0xffff, RZ, 0xc0, !PT ;  /* 0x0000ffff12127812 */ /* 0x000fe400078ec0ff */
[----:B---3--:R-:W-:Y:S02]  /*9a210*/  SHF.R.U32.HI R22, RZ, 0x8, R22 ;  /* 0x00000008ff167819 */ /* 0x008fe40000011616 */
[----:B------:R-:W-:Y:S02]  /*9a220*/  PRMT R19, R18, 0x3340, R19 ;  /* 0x0000334012137816 */ /* 0x000fe40000000013 */
[----:B------:R-:W-:Y:S02]  /*9a230*/  PRMT R18, R20, 0x3340, R0 ;  /* 0x0000334014127816 */ /* 0x000fe40000000000 */
[----:B------:R-:W2:Y:S04]  /*9a240*/  LDL.LU R20, [R1+0x68] ;  /* 0x0000680001147983 */ /* 0x000ea80000300800 */
[----:B------:R0:W-:Y:S04]  /*9a250*/  STL [R1+0x1320], R19 ;  /* 0x0013201301007387 */ /* 0x0001e80000100800 */
[----:B------:R1:W-:Y:S01]  /*9a260*/  STL [R1+0x1270], R18 ;  /* 0x0012701201007387 */ /* 0x0003e20000100800 */
[----:B------:R-:W-:-:S03]  /*9a270*/  LOP3.LUT R22, R22, 0xffff, RZ, 0xc0, !PT ;  /* 0x0000ffff16167812 */ /* 0x000fc600078ec0ff */
[----:B------:R-:W3:Y:S04]  /*9a280*/  LDL.LU R24, [R1+0x18] ;  /* 0x0000180001187983 */ /* 0x000ee80000300800 */
[----:B------:R-:W4:Y:S01]  /*9a290*/  LDL.LU R9, [R1+0x124] ;  /* 0x0001240001097983 */ /* 0x000f220000300800 */
[----:B------:R-:W-:Y:S02]  /*9a2a0*/  PRMT R21, R21, 0x3340, R22 ;  /* 0x0000334015157816 */ /* 0x000fe40000000016 */
[----:B0-----:R-:W-:Y:S02]  /*9a2b0*/  SHF.R.U32.HI R19, RZ, 0x8, R11 ;  /* 0x00000008ff137819 */ /* 0x001fe4000001160b */
[----:B-1----:R-:W-:Y:S02]  /*9a2c0*/  SHF.R.U32.HI R18, RZ, 0x8, R10 ;  /* 0x00000008ff127819 */ /* 0x002fe4000001160a */
[----:B------:R-:W4:Y:S01]  /*9a2d0*/  LDL.LU R10, [R1+0x70] ;  /* 0x00007000010a7983 */ /* 0x000f220000300800 */
[----:B------:R-:W-:-:S02]  /*9a2e0*/  LOP3.LUT R19, R19, 0xffff, RZ, 0xc0, !PT ;  /* 0x0000ffff13137812 */ /* 0x000fc400078ec0ff */
[----:B------:R-:W-:Y:S01]  /*9a2f0*/  LOP3.LUT R18, R18, 0xffff, RZ, 0xc0, !PT ;  /* 0x0000ffff12127812 */ /* 0x000fe200078ec0ff */
[----:B------:R-:W4:Y:S04]  /*9a300*/  LDL.LU R11, [R1+0xb8] ;  /* 0x0000b800010b7983 */ /* 0x000f280000300800 */
[----:B------:R-:W3:Y:S04]  /*9a310*/  LDL.LU R22, [R1+0xc4] ;  /* 0x0000c40001167983 */ /* 0x000ee80000300800 */
[----:B------:R0:W-:Y:S01]  /*9a320*/  STL [R1+0x131c], R21 ;  /* 0x00131c1501007387 */ /* 0x0001e20000100800 */
[----:B------:R-:W-:-:S03]  /*9a330*/  PRMT R19, R18, 0x3340, R19 ;  /* 0x0000334012137816 */ /* 0x000fc60000000013 */
[----:B0-----:R-:W4:Y:S04]  /*9a340*/  LDL.LU R21, [R1+0xd4] ;  /* 0x0000d40001157983 */ /* 0x001f280000300800 */
[----:B------:R0:W-:Y:S04]  /*9a350*/  STL [R1+0x1268], R23 ;  /* 0x0012681701007387 */ /* 0x0001e80000100800 */
[----:B0-----:R-:W4:Y:S04]  /*9a360*/  LDL.LU R23, [R1+0xdc] ;  /* 0x0000dc0001177983 */ /* 0x001f280000300800 */
[----:B------:R-:W4:Y:S04]  /*9a370*/  LDL.LU R18, [R1+0xc8] ;  /* 0x0000c80001127983 */ /* 0x000f280000300800 */
[----:B------:R0:W-:Y:S04]  /*9a380*/  STL [R1+0x1314], R19 ;  /* 0x0013141301007387 */ /* 0x0001e80000100800 */
[----:B0-----:R-:W4:Y:S01]  /*9a390*/  LDL.LU R19, [R1+0xcc] ;  /* 0x0000cc0001137983 */ /* 0x001f220000300800 */
[----:B--2---:R-:W-:-:S04]  /*9a3a0*/  SHF.R.U32.HI R20, RZ, 0x8, R20 ;  /* 0x00000008ff147819 */ /* 0x004fc80000011614 */
[----:B------:R-:W-:-:S04]  /*9a3b0*/  LOP3.LUT R20, R20, 0xffff, RZ, 0xc0, !PT ;  /* 0x0000ffff14147812 */ /* 0x000fc800078ec0ff */
[----:B------:R-:W-:-:S05]  /*9a3c0*/  PRMT R20, R20, 0x3340, R0 ;  /* 0x0000334014147816 */ /* 0x000fca0000000000 */
[----:B------:R0:W-:Y:S01]  /*9a3d0*/  STL [R1+0x1260], R20 ;  /* 0x0012601401007387 */ /* 0x0001e20000100800 */
[----:B---3--:R-:W-:-:S04]  /*9a3e0*/  SHF.R.U32.HI R22, RZ, 0x8, R22 ;  /* 0x00000008ff167819 */ /* 0x008fc80000011616 */
[----:B------:R-:W-:Y:S02]  /*9a3f0*/  LOP3.LUT R22, R22, 0xffff, RZ, 0xc0, !PT ;  /* 0x0000ffff16167812 */ /* 0x000fe400078ec0ff */
[----:B----4-:R-:W-:Y:S02]  /*9a400*/  SHF.R.U32.HI R21, RZ, 0x8, R21 ;  /* 0x00000008ff157819 */ /* 0x010fe40000011615 */
        /* <DEDUP_REMOVED lines=13> */
[----:B------:R-:W-:Y:S02]  /*9a4e0*/  LOP3.LUT R18, R18, 0xffff, RZ, 0xc0, !PT ;  /* 0x0000ffff12127812 */ /* 0x000fe400078ec0ff */
[----:B0-----:R-:W-:-:S02]  /*9a4f0*/  PRMT R20, R22, 0x3340, R0 ;  /* 0x0000334016147816 */ /* 0x001fc40000000000 */
[----:B------:R-:W3:Y:S04]  /*9a500*/  LDL.LU R22, [R1+0x20c] ;  /* 0x00020c0001167983 */ /* 0x000ee80000300800 */
[----:B------:R0:W-:Y:S04]  /*9a510*/  STL [R1+0x1264], R20 ;  /* 0x0012641401007387 */ /* 0x0001e80000100800 */
[----:B------:R1:W-:Y:S04]  /*9a520*/  STL [R1+0x1310], R19 ;  /* 0x0013101301007387 */ /* 0x0003e80000100800 */
[----:B------:R4:W-:Y:S01]  /*9a530*/  STL [R1+0x14d8], R9 ;  /* 0x0014d80901007387 */ /* 0x0009e20000100800 */
[----:B------:R-:W-:-:S02]  /*9a540*/  PRMT R18, R18, 0x3340, R0 ;  /* 0x0000334012127816 */ /* 0x000fc40000000000 */
[----:B------:R-:W-:Y:S01]  /*9a550*/  SHF.R.U32.HI R21, RZ, 0x8, R9 ;  /* 0x00000008ff157819 */ /* 0x000fe20000011609 */
[----:B------:R-:W2:Y:S01]  /*9a560*/  LDL.LU R24, [R1+0x108] ;  /* 0x0001080001187983 */ /* 0x000ea20000300800 */
[----:B0-----:R-:W-:Y:S02]  /*9a570*/  SHF.R.U32.HI R20, RZ, 0x8, R11 ;  /* 0x00000008ff147819 */ /* 0x001fe4000001160b */
[----:B-1----:R-:W-:Y:S01]  /*9a580*/  SHF.R.U32.HI R19, RZ, 0x8, R10 ;  /* 0x00000008ff137819 */ /* 0x002fe2000001160a */
[----:B----4-:R-:W4:Y:S04]  /*9a590*/  LDL.LU R9, [R1+0x13c] ;  /* 0x00013c0001097983 */ /* 0x010f280000300800 */
[----:B------:R-:W4:Y:S04]  /*9a5a0*/  LDL.LU R10, [R1+0x148] ;  /* 0x00014800010a7983 */ /* 0x000f280000300800 */
[----:B------:R-:W4:Y:S04]  /*9a5b0*/  LDL.LU R11, [R1+0x1c] ;  /* 0x00001c00010b7983 */ /* 0x000f280000300800 */
[----:B------:R0:W-:Y:S04]  /*9a5c0*/  STL [R1+0x1b8], R18 ;  /* 0x0001b81201007387 */ /* 0x0001e80000100800 */
[----:B0-----:R-:W2:Y:S01]  /*9a5d0*/  LDL.LU R18, [R1+0x258] ;  /* 0x0002580001127983 */ /* 0x001ea20000300800 */
[----:B------:R-:W-:-:S02]  /*9a5e0*/  LOP3.LUT R19, R19, 0xffff, RZ, 0xc0, !PT ;  /* 0x0000ffff13137812 */ /* 0x000fc400078ec0ff */
[----:B------:R-:W-:Y:S02]  /*9a5f0*/  LOP3.LUT R20, R20, 0xffff, RZ, 0xc0, !PT ;  /* 0x0000ffff14147812 */ /* 0x000fe400078ec0ff */
[----:B------:R-:W-:Y:S02]  /*9a600*/  LOP3.LUT R21, R21, 0xffff, RZ, 0xc0, !PT ;  /* 0x0000ffff15157812 */ /* 0x000fe400078ec0ff */
[----:B------:R-:W-:Y:S02]  /*9a610*/  PRMT R20, R19, 0x3340, R20 ;  /* 0x0000334013147816 */ /* 0x000fe40000000014 */
[----:B------:R-:W-:Y:S01]  /*9a620*/  PRMT R21, R21, 0x3340, R0 ;  /* 0x0000334015157816 */ /* 0x000fe20000000000 */
        /* <DEDUP_REMOVED lines=8> */
[----:B------:R-:W-:Y:S02]  /*9a6b0*/  SHF.R.U32.HI R22, RZ, 0x8, R22 ;  /* 0x00000008ff167819 */ /* 0x000fe40000011616 */
[----:B------:R-:W-:Y:S02]  /*9a6c0*/  LOP3.LUT R21, R21, 0xffff, RZ, 0xc0, !PT ;  /* 0x0000ffff15157812 */ /* 0x000fe400078ec0ff */
[----:B------:R-:W-:Y:S01]  /*9a6d0*/  LOP3.LUT R22, R22, 0xffff, RZ, 0xc0, !PT ;  /* 0x0000ffff16167812 */ /* 0x000fe200078ec0ff */
[----:B------:R0:W-:Y:S03]  /*9a6e0*/  STL [R1+0x14b8], R18 ;  /* 0x0014b81201007387 */ /* 0x0001e60000100800 */
[----:B------:R-:W-:Y:S01]  /*9a6f0*/  PRMT R22, R21, 0x3340, R22 ;  /* 0x0000334015167816 */ /* 0x000fe20000000016 */
[----:B0-----:R-:W2:Y:S04]  /*9a700*/  LDL.LU R18, [R1+0xe0] ;  /* 0x0000e00001127983 */ /* 0x001ea80000300800 */
[----:B------:R-:W3:Y:S04]  /*9a710*/  LDL.LU R21, [R1+0x128] ;  /* 0x0001280001157983 */ /* 0x000ee80000300800 */
[----:B------:R0:W-:Y:S04]  /*9a720*/  STL [R1+0x12dc], R22 ;  /* 0x0012dc1601007387 */ /* 0x0001e80000100800 */
[----:B0-----:R-:W3:Y:S01]  /*9a730*/  LDL.LU R22, [R1+0x120] ;  /* 0x0001200001167983 */ /* 0x001ee20000300800 */
[----:B------:R-:W-:-:S02]  /*9a740*/  SHF.R.U32.HI R23, RZ, 0x8, R23 ;  /* 0x00000008ff177819 */ /* 0x000fc40000011617 */
[----:B----4-:R-:W-:Y:S02]  /*9a750*/  SHF.R.U32.HI R19, RZ, 0x8, R19 ;  /* 0x00000008ff137819 */ /* 0x010fe40000011613 */
[----:B------:R-:W-:Y:S02]  /*9a760*/  SHF.R.U32.HI R20, RZ, 0x8, R20 ;  /* 0x00000008ff147819 */ /* 0x000fe40000011614 */
[----:B------:R-:W-:Y:S02]  /*9a770*/  LOP3.LUT R23, R23, 0xffff, RZ, 0xc0, !PT ;  /* 0x0000ffff17177812 */ /* 0x000fe400078ec0ff */
[----:B------:R-:W-:Y:S02]  /*9a780*/  LOP3.LUT R19, R19, 0xffff, RZ, 0xc0, !PT ;  /* 0x0000ffff13137812 */ /* 0x000fe400078ec0ff */
[----:B------:R-:W-:Y:S02]  /*9a790*/  LOP3.LUT R20, R20, 0xffff, RZ, 0xc0, !PT ;  /* 0x0000ffff14147812 */ /* 0x000fe400078ec0ff */
[----:B------:R-:W-:-:S05]  /*9a7a0*/  PRMT R23, R23, 0x3340, R0 ;  /* 0x0000334017177816 */ /* 0x000fca0000000000 */
[----:B------:R0:W-:Y:S02]  /*9a7b0*/  STL [R1+0x1254], R23 ;  /* 0x0012541701007387 */ /* 0x0001e40000100800 */
[----:B0-----:R-:W-:Y:S02]  /*9a7c0*/  SHF.R.U32.HI R23, RZ, 0x8, R24 ;  /* 0x00000008ff177819 */ /* 0x001fe40000011618 */
[----:B--2---:R-:W-:Y:S02]  /*9a7d0*/  SHF.R.U32.HI R18, RZ, 0x8, R18 ;  /* 0x00000008ff127819 */ /* 0x004fe40000011612 */
[----:B---3--:R-:W-:Y:S02]  /*9a7e0*/  SHF.R.U32.HI R21, RZ, 0x8, R21 ;  /* 0x00000008ff157819 */ /* 0x008fe40000011615 */
[----:B------:R-:W-:Y:S02]  /*9a7f0*/  LOP3.LUT R18, R18, 0xffff, RZ, 0xc0, !PT ;  /* 0x0000ffff12127812 */ /* 0x000fe400078ec0ff */
[----:B------:R-:W-:-:S02]  /*9a800*/  LOP3.LUT R21, R21, 0xffff, RZ, 0xc0, !PT ;  /* 0x0000ffff15157812 */ /* 0x000fc400078ec0ff */
[----:B------:R-:W-:Y:S02]  /*9a810*/  PRMT R19, R18, 0x3340, R19 ;  /* 0x0000334012137816 */ /* 0x000fe40000000013 */
[----:B------:R-:W-:Y:S02]  /*9a820*/  PRMT R18, R20, 0x3340, R0 ;  /* 0x0000334014127816 */ /* 0x000fe40000000000 */
[----:B------:R-:W-:Y:S01]  /*9a830*/  SHF.R.U32.HI R22, RZ, 0x8, R22 ;  /* 0x00000008ff167819 */ /* 0x000fe20000011616 */
[----:B------:R0:W-:Y:S03]  /*9a840*/  STL [R1+0x12f0], R19 ;  /* 0x0012f01301007387 */ /* 0x0001e60000100800 */
[----:B------:R-:W-:Y:S01]  /*9a850*/  LOP3.LUT R22, R22, 0xffff, RZ, 0xc0, !PT ;  /* 0x0000ffff16167812 */ /* 0x000fe200078ec0ff */
[----:B------:R1:W-:Y:S04]  /*9a860*/  STL [R1+0x1250], R18 ;  /* 0x0012501201007387 */ /* 0x0003e80000100800 */
[----:B------:R-:W2:Y:S01]  /*9a870*/  LDL.LU R24, [R1+0x234] ;  /* 0x0002340001187983 */ /* 0x000ea20000300800 */
[----:B------:R-:W-:-:S02]  /*9a880*/  PRMT R22, R21, 0x3340, R22 ;  /* 0x0000334015167816 */ /* 0x000fc40000000016 */
[----:B------:R-:W-:Y:S02]  /*9a890*/  SHF.R.U32.HI R20, RZ, 0x8, R11 ;  /* 0x00000008ff147819 */ /* 0x000fe4000001160b */
[----:B0-----:R-:W-:Y:S02]  /*9a8a0*/  SHF.R.U32.HI R19, RZ, 0x8, R10 ;  /* 0x00000008ff137819 */ /* 0x001fe4000001160a */
[----:B-1----:R-:W-:Y:S02]  /*9a8b0*/  SHF.R.U32.HI R18, RZ, 0x8, R9 ;  /* 0x00000008ff127819 */ /* 0x002fe40000011609 */
[----:B------:R-:W3:Y:S04]  /*9a8c0*/  LDL.LU R9, [R1+0x170] ;  /* 0x0001700001097983 */ /* 0x000ee80000300800 */
[----:B------:R-:W4:Y:S04]  /*9a8d0*/  LDL.LU R10, [R1+0x150] ;  /* 0x00015000010a7983 */ /* 0x000f280000300800 */
[----:B------:R-:W4:Y:S04]  /*9a8e0*/  LDL.LU R11, [R1+0x14c] ;  /* 0x00014c00010b7983 */ /* 0x000f280000300800 */
[----:B------:R-:W2:Y:S04]  /*9a8f0*/  LDL.LU R21, [R1+0xf4] ;  /* 0x0000f40001157983 */ /* 0x000ea80000300800 */
[----:B------:R0:W-:Y:S04]  /*9a900*/  STL [R1+0x12d4], R22 ;  /* 0x0012d41601007387 */ /* 0x0001e80000100800 */
[----:B0-----:R-:W3:Y:S01]  /*9a910*/  LDL.LU R22, [R1+0xfc] ;  /* 0x0000fc0001167983 */ /* 0x001ee20000300800 */
[----:B------:R-:W-:-:S02]  /*9a920*/  LOP3.LUT R23, R23, 0xffff, RZ, 0xc0, !PT ;  /* 0x0000ffff17177812 */ /* 0x000fc400078ec0ff */
[----:B------:R-:W-:Y:S02]  /*9a930*/  LOP3.LUT R18, R18, 0xffff, RZ, 0xc0, !PT ;  /* 0x0000ffff12127812 */ /* 0x000fe400078ec0ff */
[----:B------:R-:W-:Y:S02]  /*9a940*/  LOP3.LUT R19, R19, 0xffff, RZ, 0xc0, !PT ;  /* 0x0000ffff13137812 */ /* 0x000fe400078ec0ff */
[--C-:B------:R-:W-:Y:S02]  /*9a950*/  PRMT R23, R23, 0x3340, R0.reuse ;  /* 0x0000334017177816 */ /* 0x100fe40000000000 */
[----:B------:R-:W-:Y:S02]  /*9a960*/  LOP3.LUT R20, R20, 0xffff, RZ, 0xc0, !PT ;  /* 0x0000ffff14147812 */ /* 0x000fe400078ec0ff */
[----:B------:R-:W-:Y:S01]  /*9a970*/  PRMT R19, R18, 0x3340, R19 ;  /* 0x0000334012137816 */ /* 0x000fe20000000013 */
[----:B------:R0:W-:Y:S01]  /*9a980*/  STL [R1+0x1248], R23 ;  /* 0x0012481701007387 */ /* 0x0001e20000100800 */
[----:B------:R-:W-:-:S03]  /*9a990*/  PRMT R20, R20, 0x3340, R0 ;  /* 0x0000334014147816 */ /* 0x000fc60000000000 */
[----:B0-----:R-:W4:Y:S04]  /*9a9a0*/  LDL.LU R23, [R1+0xf8] ;  /* 0x0000f80001177983 */ /* 0x001f280000300800 */
[----:B------:R-:W4:Y:S04]  /*9a9b0*/  LDL.LU R18, [R1+0x10c] ;  /* 0x00010c0001127983 */ /* 0x000f280000300800 */
[----:B------:R0:W-:Y:S04]  /*9a9c0*/  STL [R1+0x12d0], R19 ;  /* 0x0012d01301007387 */ /* 0x0001e80000100800 */
[----:B0-----:R-:W4:Y:S04]  /*9a9d0*/  LDL.LU R19, [R1+0x114] ;  /* 0x0001140001137983 */ /* 0x001f280000300800 */
[----:B------:R0:W-:Y:S04]  /*9a9e0*/  STL [R1+0x124c], R20 ;  /* 0x00124c1401007387 */ /* 0x0001e80000100800 */
[----:B0-----:R-:W4:Y:S01]  /*9a9f0*/  LDL.LU R20, [R1+0x104] ;  /* 0x0001040001147983 */ /* 0x001f220000300800 */
[----:B--2---:R-:W-:-:S04]  /*9aa00*/  SHF.R.U32.HI R21, RZ, 0x8, R21 ;  /* 0x00000008ff157819 */ /* 0x004fc80000011615 */
[----:B------:R-:W-:Y:S02]  /*9aa10*/  LOP3.LUT R21, R21, 0xffff, RZ, 0xc0, !PT ;  /* 0x0000ffff15157812 */ /* 0x000fe400078ec0ff */
[----:B---3--:R-:W-:-:S04]  /*9aa20*/  SHF.R.U32.HI R22, RZ, 0x8, R22 ;  /* 0x00000008ff167819 */ /* 0x008fc80000011616 */
[----:B------:R-:W-:-:S04]  /*9aa30*/  LOP3.LUT R22, R22, 0xffff, RZ, 0xc0, !PT ;  /* 0x0000ffff16167812 */ /* 0x000fc800078ec0ff */
[----:B------:R-:W-:Y:S02]  /*9aa40*/  PRMT R21, R21, 0x3340, R22 ;  /* 0x0000334015157816 */ /* 0x000fe40000000016 */
[----:B------:R-:W2:Y:S04]  /*9aa50*/  LDL.LU R22, [R1+0x26c] ;  /* 0x00026c0001167983 */ /* 0x000ea80000300800 */
[----:B------:R0:W-:Y:S01]  /*9aa60*/  STL [R1+0x12cc], R21 ;  /* 0x0012cc1501007387 */ /* 0x0001e20000100800 */
[----:B----4-:R-:W-:Y:S02]  /*9aa70*/  SHF.R.U32.HI R23, RZ, 0x8, R23 ;  /* 0x00000008ff177819 */ /* 0x010fe40000011617 */
[----:B------:R-:W-:Y:S02]  /*9aa80*/  SHF.R.U32.HI R18, RZ, 0x8, R18 ;  /* 0x00000008ff127819 */ /* 0x000fe40000011612 */
[----:B------:R-:W-:-:S02]  /*9aa90*/  LOP3.LUT R23, R23, 0xffff, RZ, 0xc0, !PT ;  /* 0x0000ffff17177812 */ /* 0x000fc400078ec0ff */
[----:B------:R-:W-:Y:S02]  /*9aaa0*/  LOP3.LUT R18, R18, 0xffff, RZ, 0xc0, !PT ;  /* 0x0000ffff12127812 */ /* 0x000fe400078ec0ff */
[----:B------:R-:W-:Y:S02]  /*9aab0*/  SHF.R.U32.HI R19, RZ, 0x8, R19 ;  /* 0x00000008ff137819 */ /* 0x000fe40000011613 */
[----:B0-----:R-:W-:Y:S02]  /*9aac0*/  PRMT R21, R23, 0x3340, R0 ;  /* 0x0000334017157816 */ /* 0x001fe40000000000 */
[----:B------:R-:W-:Y:S02]  /*9aad0*/  LOP3.LUT R19, R19, 0xffff, RZ, 0xc0, !PT ;  /* 0x0000ffff13137812 */ /* 0x000fe400078ec0ff */
[----:B------:R-:W-:Y:S02]  /*9aae0*/  SHF.R.U32.HI R20, RZ, 0x8, R20 ;  /* 0x00000008ff147819 */ /* 0x000fe40000011614 */
[----:B------:R-:W-:-:S02]  /*9aaf0*/  PRMT R19, R18, 0x3340, R19 ;  /* 0x0000334012137816 */ /* 0x000fc40000000013 */
[----:B------:R-:W-:Y:S01]  /*9ab00*/  LOP3.LUT R20, R20, 0xffff, RZ, 0xc0, !PT ;  /* 0x0000ffff14147812 */ /* 0x000fe200078ec0ff */
[----:B------:R-:W-:Y:S04]  /*9ab10*/  STL [R1+0x1244], R21 ;  /* 0x0012441501007387 */ /* 0x000fe80000100800 */
[----:B------:R0:W-:Y:S01]  /*9ab20*/  STL [R1+0x12c8], R19 ;  /* 0x0012c81301007387 */ /* 0x0001e20000100800 */
[----:B------:R-:W-:Y:S02]  /*9ab30*/  PRMT R18, R20, 0x3340, R0 ;  /* 0x0000334014127816 */ /* 0x000fe40000000000 */
[----:B------:R-:W-:-:S03]  /*9ab40*/  LOP3.LUT R9, R9, 0xffff, RZ, 0xc0, !PT ;  /* 0x0000ffff09097812 */ /* 0x000fc600078ec0ff */
[----:B------:R1:W-:Y:S01]  /*9ab50*/  STL [R1+0x1240], R18 ;  /* 0x0012401201007387 */ /* 0x0003e20000100800 */
[----:B0-----:R-:W-:-:S03]  /*9ab60*/  LOP3.LUT R19, R24, 0xffff, RZ, 0xc0, !PT ;  /* 0x0000ffff18137812 */ /* 0x001fc600078ec0ff */
[----:B------:R0:W-:Y:S04]  /*9ab70*/  STL [R1+0x14c4], R9 ;  /* 0x0014c40901007387 */ /* 0x0001e80000100800 */
[----:B------:R-:W3:Y:S01]  /*9ab80*/  LDL.LU R24, [R1+0x100] ;  /* 0x0001000001187983 */ /* 0x000ee20000300800 */
[----:B-1----:R-:W-:-:S04]  /*9ab90*/  SHF.R.U32.HI R18, RZ, 0x8, R10 ;  /* 0x00000008ff127819 */ /* 0x002fc8000001160a */
[----:B------:R-:W-:Y:S01]  /*9aba0*/  LOP3.LUT R18, R18, 0xffff, RZ, 0xc0, !PT ;  /* 0x0000ffff12127812 */ /* 0x000fe200078ec0ff */
[----:B------:R-:W-:Y:S01]  /*9abb0*/  IMAD.SHL.U32 R23, R3, 0x8, RZ ;  /* 0x0000000803177824 */ /* 0x000fe200078e00ff */
[----:B--2---:R-:W-:Y:S02]  /*9abc0*/  LOP3.LUT R21, R22, 0xffff, RZ, 0xc0, !PT ;  /* 0x0000ffff16157812 */ /* 0x004fe400078ec0ff */
[----:B------:R-:W-:Y:S02]  /*9abd0*/  SHF.R.U32.HI R22, RZ, 0x8, R11 ;  /* 0x00000008ff167819 */ /* 0x000fe4000001160b */
[----:B------:R-:W-:Y:S02]  /*9abe0*/  PRMT R10, R21, 0x3340, R19 ;  /* 0x00003340150a7816 */ /* 0x000fe40000000013 */
[----:B------:R-:W-:Y:S02]  /*9abf0*/  LOP3.LUT R22, R22, 0xffff, RZ, 0xc0, !PT ;  /* 0x0000ffff16167812 */ /* 0x000fe400078ec0ff */
[----:B------:R-:W-:-:S02]  /*9ac00*/  SHF.R.U32.HI R20, RZ, 0x8, R21 ;  /* 0x00000008ff147819 */ /* 0x000fc40000011615 */
[----:B------:R-:W-:Y:S01]  /*9ac10*/  SHF.R.U32.HI R21, RZ, 0x8, R9 ;  /* 0x00000008ff157819 */ /* 0x000fe20000011609 */
[----:B------:R1:W-:Y:S04]  /*9ac20*/  STL [R1+0x1480], R10 ;  /* 0x0014800a01007387 */ /* 0x0003e80000100800 */
[----:B0-----:R-:W2:Y:S01]  /*9ac30*/  LDL.LU R9, [R1+0x12c] ;  /* 0x00012c0001097983 */ /* 0x001ea20000300800 */
[----:B------:R-:W-:Y:S02]  /*9ac40*/  PRMT R22, R18, 0x3340, R22 ;  /* 0x0000334012167816 */ /* 0x000fe40000000016 */
[----:B------:R-:W-:Y:S02]  /*9ac50*/  SHF.R.U32.HI R19, RZ, 0x8, R19 ;  /* 0x00000008ff137819 */ /* 0x000fe40000011613 */
[----:B------:R-:W-:Y:S01]  /*9ac60*/  LOP3.LUT R21, R21, 0xffff, RZ, 0xc0, !PT ;  /* 0x0000ffff15157812 */ /* 0x000fe200078ec0ff */
[----:B-1----:R-:W4:Y:S04]  /*9ac70*/  LDL.LU R10, [R1+0x50] ;  /* 0x00005000010a7983 */ /* 0x002f280000300800 */
[----:B------:R-:W2:Y:S04]  /*9ac80*/  LDL.LU R11, [R1+0x134] ;  /* 0x00013400010b7983 */ /* 0x000ea80000300800 */
[----:B------:R0:W-:Y:S01]  /*9ac90*/  STL [R1+0x36d8], R3 ;  /* 0x0036d80301007387 */ /* 0x0001e20000100800 */
[----:B------:R-:W-:-:S02]  /*9aca0*/  LOP3.LUT R19, R19, 0xffff, RZ, 0xc0, !PT ;  /* 0x0000ffff13137812 */ /* 0x000fc400078ec0ff */
[----:B------:R-:W-:Y:S01]  /*9acb0*/  LOP3.LUT R20, R20, 0xffff, RZ, 0xc0, !PT ;  /* 0x0000ffff14147812 */ /* 0x000fe200078ec0ff */
[----:B0-----:R-:W3:Y:S04]  /*9acc0*/  LDL.LU R3, [R1+0x7c] ;  /* 0x00007c0001037983 */ /* 0x001ee80000300800 */
[----:B------:R-:W4:Y:S04]  /*9acd0*/  LDL.LU R18, [R1+0x2c] ;  /* 0x00002c0001127983 */ /* 0x000f280000300800 */
[----:B------:R0:W-:Y:S01]  /*9ace0*/  STL [R1+0x12bc], R22 ;  /* 0x0012bc1601007387 */ /* 0x0001e20000100800 */
[----:B------:R-:W-:-:S02]  /*9acf0*/  PRMT R20, R20, 0x3340, R19 ;  /* 0x0000334014147816 */ /* 0x000fc40000000013 */
[----:B0-----:R-:W-:Y:S02]  /*9ad00*/  PRMT R22, R21, 0x3340, R0 ;  /* 0x0000334015167816 */ /* 0x001fe40000000000 */
[----:B------:R-:W2:Y:S04]  /*9ad10*/  LDL.LU R21, [R1+0xf0] ;  /* 0x0000f00001157983 */ /* 0x000ea80000300800 */
[----:B------:R0:W-:Y:S04]  /*9ad20*/  STL [R1+0x1238], R22 ;  /* 0x0012381601007387 */ /* 0x0001e80000100800 */
[----:B------:R-:W3:Y:S04]  /*9ad30*/  LDL.LU R19, [R1+0x80] ;  /* 0x0000800001137983 */ /* 0x000ee80000300800 */
[----:B------:R2:W-:Y:S01]  /*9ad40*/  STL [R1+0x12c0], R20 ;  /* 0x0012c01401007387 */ /* 0x0005e20000100800 */
[----:B0-----:R-:W-:-:S03]  /*9ad50*/  LOP3.LUT R22, R23, 0x100, RZ, 0xc0, !PT ;  /* 0x0000010017167812 */ /* 0x001fc600078ec0ff */
[----:B------:R-:W3:Y:S02]  /*9ad60*/  LDL.LU R23, [R1+0x178] ;  /* 0x0001780001177983 */ /* 0x000ee40000300800 */
[----:B------:R-:W-:Y:S01]  /*9ad70*/  IMAD.IADD R2, R2, 0x1, R22 ;  /* 0x0000000102027824 */ /* 0x000fe200078e0216 */
[----:B----4-:R-:W-:-:S04]  /*9ad80*/  SHF.R.U32.HI R18, RZ, 0x8, R18 ;  /* 0x00000008ff127819 */ /* 0x010fc80000011612 */
[----:B------:R-:W-:-:S04]  /*9ad90*/  LOP3.LUT R18, R18, 0xffff, RZ, 0xc0, !PT ;  /* 0x0000ffff12127812 */ /* 0x000fc800078ec0ff */
[----:B------:R-:W-:Y:S02]  /*9ada0*/  PRMT R18, R18, 0x3340, R0 ;  /* 0x0000334012127816 */ /* 0x000fe40000000000 */
[----:B--2---:R-:W-:Y:S02]  /*9adb0*/  SHF.R.U32.HI R20, RZ, 0x8, R21 ;  /* 0x00000008ff147819 */ /* 0x004fe40000011615 */
[----:B---3--:R-:W-:Y:S02]  /*9adc0*/  SHF.R.U32.HI R21, RZ, 0x8, R3 ;  /* 0x00000008ff157819 */ /* 0x008fe40000011603 */
[----:B------:R-:W-:Y:S01]  /*9add0*/  SHF.R.U32.HI R19, RZ, 0x8, R19 ;  /* 0x00000008ff137819 */ /* 0x000fe20000011613 */
[----:B------:R-:W2:Y:S01]  /*9ade0*/  LDL.LU R3, [R1+0x16c] ;  /* 0x00016c0001037983 */ /* 0x000ea20000300800 */
[----:B------:R-:W-:Y:S02]  /*9adf0*/  LOP3.LUT R20, R20, 0xffff, RZ, 0xc0, !PT ;  /* 0x0000ffff14147812 */ /* 0x000fe400078ec0ff */
[----:B------:R-:W-:-:S02]  /*9ae00*/  LOP3.LUT R21, R21, 0xffff, RZ, 0xc0, !PT ;  /* 0x0000ffff15157812 */ /* 0x000fc400078ec0ff */
[----:B------:R-:W-:Y:S01]  /*9ae10*/  LOP3.LUT R19, R19, 0xffff, RZ, 0xc0, !PT ;  /* 0x0000ffff13137812 */ /* 0x000fe200078ec0ff */
[----:B------:R-:W3:Y:S04]  /*9ae20*/  LDL.LU R22, [R1+0x174] ;  /* 0x0001740001167983 */ /* 0x000ee80000300800 */
[----:B------:R0:W-:Y:S01]  /*9ae30*/  STL [R1+0x1234], R18 ;  /* 0x0012341201007387 */ /* 0x0001e20000100800 */
[----:B------:R-:W-:-:S03]  /*9ae40*/  PRMT R19, R19, 0x3340, R20 ;  /* 0x0000334013137816 */ /* 0x000fc60000000014 */
[----:B------:R-:W-:Y:S01]  /*9ae50*/  STL [R1+0x1c0], R2 ;  /* 0x0001c00201007387 */ /* 0x000fe20000100800 */
[----:B------:R-:W-:Y:S02]  /*9ae60*/  SHF.R.U32.HI R20, RZ, 0x8, R24 ;  /* 0x00000008ff147819 */ /* 0x000fe40000011618 */
[----:B0-----:R-:W-:Y:S01]  /*9ae70*/  PRMT R18, R21, 0x3340, R0 ;  /* 0x0000334015127816 */ /* 0x001fe20000000000 */
[----:B------:R-:W-:Y:S04]  /*9ae80*/  STL [R1+0x12b8], R19 ;  /* 0x0012b81301007387 */ /* 0x000fe80000100800 */
[----:B------:R0:W-:Y:S01]  /*9ae90*/  STL [R1+0x1230], R18 ;  /* 0x0012301201007387 */ /* 0x0001e20000100800 */
[----:B------:R-:W-:Y:S02]  /*9aea0*/  LOP3.LUT R20, R20, 0xffff, RZ, 0xc0, !PT ;  /* 0x0000ffff14147812 */ /* 0x000fe400078ec0ff */
[----:B------:R-:W-:-:S02]  /*9aeb0*/  SHF.R.U32.HI R21, RZ, 0x8, R14 ;  /* 0x00000008ff157819 */ /* 0x000fc4000001160e */
[----:B------:R-:W-:Y:S01]  /*9aec0*/  SHF.R.U32.HI R24, RZ, 0x8, R11 ;  /* 0x00000008ff187819 */ /* 0x000fe2000001160b */
[----:B------:R-:W4:Y:S01]  /*9aed0*/  LDL.LU R14, [R1+0x36f8] ;  /* 0x0036f800010e7983 */ /* 0x000f220000300800 */
[----:B0-----:R-:W-:Y:S02]  /*9aee0*/  SHF.R.U32.HI R18, RZ, 0x8, R9 ;  /* 0x00000008ff127819 */ /* 0x001fe40000011609 */
[----:B------:R-:W-:Y:S02]  /*9aef0*/  SHF.R.U32.HI R19, RZ, 0x8, R10 ;  /* 0x00000008ff137819 */ /* 0x000fe4000001160a */
[----:B------:R-:W4:Y:S01]  /*9af00*/  LDL.LU R10, [R1+0x1b0] ;  /* 0x0001b000010a7983 */ /* 0x000f220000300800 */
[----:B------:R-:W-:Y:S02]  /*9af10*/  LOP3.LUT R18, R18, 0xffff, RZ, 0xc0, !PT ;  /* 0x0000ffff12127812 */ /* 0x000fe400078ec0ff */
[----:B------:R-:W-:Y:S01]  /*9af20*/  LOP3.LUT R19, R19, 0xffff, RZ, 0xc0, !PT ;  /* 0x0000ffff13137812 */ /* 0x000fe200078ec0ff */
[----:B------:R-:W4:Y:S01]  /*9af30*/  LDL.LU R11, [R1+0x1a0] ;  /* 0x0001a000010b7983 */ /* 0x000f220000300800 */
[----:B------:R-:W-:-:S03]  /*9af40*/  PRMT R9, R20, 0x3340, R18 ;  /* 0x0000334014097816 */ /* 0x000fc60000000012 */
[----:B------:R-:W4:Y:S04]  /*9af50*/  LDL.LU R18, [R1+0x160] ;  /* 0x0001600001127983 */ /* 0x000f280000300800 */
[----:B------:R-:W4:Y:S04]  /*9af60*/  LDL.LU R20, [R1+0x154] ;  /* 0x0001540001147983 */ /* 0x000f280000300800 */
[----:B------:R0:W-:Y:S02]  /*9af70*/  STL [R1+0x12ac], R9 ;  /* 0x0012ac0901007387 */ /* 0x0001e40000100800 */
[----:B0-----:R-:W-:-:S02]  /*9af80*/  PRMT R9, R19, 0x3340, R0 ;  /* 0x0000334013097816 */ /* 0x001fc40000000000 */
[----:B------:R-:W4:Y:S01]  /*9af90*/  LDL.LU R19, [R1+0x164] ;  /* 0x0001640001137983 */ /* 0x000f220000300800 */
[----:B------:R-:W-:Y:S02]  /*9afa0*/  LOP3.LUT R21, R21, 0xffff, RZ, 0xc0, !PT ;  /* 0x0000ffff15157812 */ /* 0x000fe400078ec0ff */
[----:B------:R-:W-:Y:S02]  /*9afb0*/  LOP3.LUT R24, R24, 0xffff, RZ, 0xc0, !PT ;  /* 0x0000ffff18187812 */ /* 0x000fe400078ec0ff */
[----:B------:R-:W-:Y:S01]  /*9afc0*/  SHF.R.U32.HI R23, RZ, 0x8, R23 ;  /* 0x00000008ff177819 */ /* 0x000fe20000011617 */
[----:B------:R-:W-:Y:S01]  /*9afd0*/  STL [R1+0x1228], R9 ;  /* 0x0012280901007387 */ /* 0x000fe20000100800 */
[----:B------:R-:W-:Y:S02]  /*9afe0*/  PRMT R24, R24, 0x3340, R21 ;  /* 0x0000334018187816 */ /* 0x000fe40000000015 */
[----:B------:R-:W-:Y:S01]  /*9aff0*/  LOP3.LUT R23, R23, 0xffff, RZ, 0xc0, !PT ;  /* 0x0000ffff17177812 */ /* 0x000fe200078ec0ff */
[----:B------:R-:W4:Y:S04]  /*9b000*/  LDL.LU R21, [R1+0x18c] ;  /* 0x00018c0001157983 */ /* 0x000f280000300800 */
[----:B------:R0:W-:Y:S04]  /*9b010*/  STL [R1+0x12b0], R24 ;  /* 0x0012b01801007387 */ /* 0x0001e80000100800 */
[----:B0-----:R-:W4:Y:S01]  /*9b020*/  LDL.LU R24, [R1+0x15c] ;  /* 0x00015c0001187983 */ /* 0x001f220000300800 */
[----:B---3--:R-:W-:-:S04]  /*9b030*/  SHF.R.U32.HI R22, RZ, 0x8, R22 ;  /* 0x00000008ff167819 */ /* 0x008fc80000011616 */
[----:B------:R-:W-:-:S04]  /*9b040*/  LOP3.LUT R22, R22, 0xffff, RZ, 0xc0, !PT ;  /* 0x0000ffff16167812 */ /* 0x000fc800078ec0ff */
[----:B------:R-:W-:Y:S02]  /*9b050*/  PRMT R9, R22, 0x3340, R23 ;  /* 0x0000334016097816 */ /* 0x000fe40000000017 */
[----:B--2---:R-:W-:Y:S02]  /*9b060*/  SHF.R.U32.HI R22, RZ, 0x8, R3 ;  /* 0x00000008ff167819 */ /* 0x004fe40000011603 */
[----:B----4-:R-:W-:-:S04]  /*9b070*/  SHF.R.U32.HI R18, RZ, 0x8, R18 ;  /* 0x00000008ff127819 */ /* 0x010fc80000011612 */
[----:B------:R-:W-:Y:S02]  /*9b080*/  LOP3.LUT R18, R18, 0xffff, RZ, 0xc0, !PT ;  /* 0x0000ffff12127812 */ /* 0x000fe400078ec0ff */
[----:B------:R-:W-:-:S04]  /*9b090*/  SHF.R.U32.HI R19, RZ, 0x8, R19 ;  /* 0x00000008ff137819 */ /* 0x000fc80000011613 */
[----:B------:R-:W-:-:S04]  /*9b0a0*/  LOP3.LUT R19, R19, 0xffff, RZ, 0xc0, !PT ;  /* 0x0000ffff13137812 */ /* 0x000fc800078ec0ff */
[----:B------:R-:W-:Y:S02]  /*9b0b0*/  PRMT R3, R18, 0x3340, R19 ;  /* 0x0000334012037816 */ /* 0x000fe40000000013 */
[----:B------:R-:W2:Y:S04]  /*9b0c0*/  LDL.LU R18, [R1+0x188] ;  /* 0x0001880001127983 */ /* 0x000ea80000300800 */
[----:B------:R-:W3:Y:S01]  /*9b0d0*/  LDL.LU R19, [R1+0x1b4] ;  /* 0x0001b40001137983 */ /* 0x000ee20000300800 */
[----:B------:R-:W-:Y:S02]  /*9b0e0*/  SHF.R.U32.HI R20, RZ, 0x8, R20 ;  /* 0x00000008ff147819 */ /* 0x000fe40000011614 */
[----:B------:R-:W-:Y:S02]  /*9b0f0*/  SHF.R.U32.HI R21, RZ, 0x8, R21 ;  /* 0x00000008ff157819 */ /* 0x000fe40000011615 */
[----:B------:R-:W-:-:S02]  /*9b100*/  LOP3.LUT R20, R20, 0xffff, RZ, 0xc0, !PT ;  /* 0x0000ffff14147812 */ /* 0x000fc400078ec0ff */
[----:B------:R-:W-:Y:S02]  /*9b110*/  LOP3.LUT R21, R21, 0xffff, RZ, 0xc0, !PT ;  /* 0x0000ffff15157812 */ /* 0x000fe400078ec0ff */
[----:B------:R-:W-:Y:S01]  /*9b120*/  PRMT R20, R20, 0x3340, R0 ;  /* 0x0000334014147816 */ /* 0x000fe20000000000 */
[----:B------:R0:W-:Y:S01]  /*9b130*/  STL [R1+0xa0], R3 ;  /* 0x0000a00301007387 */ /* 0x0001e20000100800 */
[----:B------:R-:W-:-:S03]  /*9b140*/  SHF.R.U32.HI R23, RZ, 0x8, R14 ;  /* 0x00000008ff177819 */ /* 0x000fc6000001160e */
[----:B------:R3:W-:Y:S01]  /*9b150*/  STL [R1+0x5c], R20 ;  /* 0x00005c1401007387 */ /* 0x0007e20000100800 */
[----:B------:R-:W-:Y:S02]  /*9b160*/  LOP3.LUT R22, R22, 0xffff, RZ, 0xc0, !PT ;  /* 0x0000ffff16167812 */ /* 0x000fe400078ec0ff */
[----:B------:R-:W-:Y:S02]  /*9b170*/  LOP3.LUT R23, R23, 0xffff, RZ, 0xc0, !PT ;  /* 0x0000ffff17177812 */ /* 0x000fe400078ec0ff */
[----:B0-----:R-:W-:Y:S02]  /*9b180*/  PRMT R3, R21, 0x3340, R0 ;  /* 0x0000334015037816 */ /* 0x001fe40000000000 */
[----:B------:R-:W-:Y:S02]  /*9b190*/  PRMT R14, R22, 0x3340, R23 ;  /* 0x00003340160e7816 */ /* 0x000fe40000000017 */
[----:B------:R-:W-:Y:S01]  /*9b1a0*/  SHF.R.U32.HI R22, RZ, 0x8, R11 ;  /* 0x00000008ff167819 */ /* 0x000fe2000001160b */
[----:B------:R-:W4:Y:S01]  /*9b1b0*/  LDL.LU R23, [R1+0x11c] ;  /* 0x00011c0001177983 */ /* 0x000f220000300800 */
[----:B--2---:R-:W-:-:S02]  /*9b1c0*/  SHF.R.U32.HI R21, RZ, 0x8, R18 ;  /* 0x00000008ff157819 */ /* 0x004fc40000011612 */
[----:B---3--:R-:W-:Y:S02]  /*9b1d0*/  SHF.R.U32.HI R20, RZ, 0x8, R19 ;  /* 0x00000008ff147819 */ /* 0x008fe40000011613 */
[----:B------:R-:W-:Y:S02]  /*9b1e0*/  SHF.R.U32.HI R18, RZ, 0x8, R10 ;  /* 0x00000008ff127819 */ /* 0x000fe4000001160a */
[----:B------:R-:W-:Y:S02]  /*9b1f0*/  LOP3.LUT R20, R20, 0xffff, RZ, 0xc0, !PT ;  /* 0x0000ffff14147812 */ /* 0x000fe400078ec0ff */
[----:B------:R-:W-:-:S04]  /*9b200*/  LOP3.LUT R18, R18, 0xffff, RZ, 0xc0, !PT ;  /* 0x0000ffff12127812 */ /* 0x000fc800078ec0ff */
[----:B------:R-:W-:Y:S02]  /*9b210*/  PRMT R11, R20, 0x3340, R18 ;  /* 0x00003340140b7816 */ /* 0x000fe40000000012 */
[----:B------:R-:W2:Y:S04]  /*9b220*/  LDL.LU R20, [R1+0x1a8] ;  /* 0x0001a80001147983 */ /* 0x000ea80000300800 */
[----:B------:R-:W3:Y:S01]  /*9b230*/  LDL.LU R18, [R1+0x1ac] ;  /* 0x0001ac0001127983 */ /* 0x000ee20000300800 */
[----:B------:R-:W-:Y:S02]  /*9b240*/  SHF.R.U32.HI R19, RZ, 0x8, R13 ;  /* 0x00000008ff137819 */ /* 0x000fe4000001160d */
[----:B------:R-:W-:Y:S02]  /*9b250*/  LOP3.LUT R22, R22, 0xffff, RZ, 0xc0, !PT ;  /* 0x0000ffff16167812 */ /* 0x000fe400078ec0ff */
[----:B------:R-:W-:-:S02]  /*9b260*/  LOP3.LUT R19, R19, 0xffff, RZ, 0xc0, !PT ;  /* 0x0000ffff13137812 */ /* 0x000fc400078ec0ff */
[--C-:B------:R-:W-:Y:S02]  /*9b270*/  PRMT R10, R22, 0x3340, R0.reuse ;  /* 0x00003340160a7816 */ /* 0x100fe40000000000 */
[----:B------:R-:W-:Y:S02]  /*9b280*/  PRMT R22, R19, 0x3340, R0 ;  /* 0x0000334013167816 */ /* 0x000fe40000000000 */
[----:B------:R-:W-:-:S03]  /*9b290*/  LOP3.LUT R21, R21, 0xffff, RZ, 0xc0, !PT ;  /* 0x0000ffff15157812 */ /* 0x000fc600078ec0ff */
[----:B------:R4:W-:Y:S01]  /*9b2a0*/  STL [R1+0x18c], R22 ;  /* 0x00018c1601007387 */ /* 0x0009e20000100800 */
[----:B------:R-:W-:Y:S02]  /*9b2b0*/  PRMT R13, R21, 0x3340, R0 ;  /* 0x00003340150d7816 */ /* 0x000fe40000000000 */
[----:B----4-:R-:W-:Y:S02]  /*9b2c0*/  SHF.R.U32.HI R22, RZ, 0x8, R23 ;  /* 0x00000008ff167819 */ /* 0x010fe40000011617 */
[----:B------:R-:W-:Y:S02]  /*9b2d0*/  SHF.R.U32.HI R23, RZ, 0x8, R4 ;  /* 0x00000008ff177819 */ /* 0x000fe40000011604 */
[----:B------:R-:W-:Y:S02]  /*9b2e0*/  LOP3.LUT R22, R22, 0xffff, RZ, 0xc0, !PT ;  /* 0x0000ffff16167812 */ /* 0x000fe400078ec0ff */
[----:B---3--:R-:W-:Y:S02]  /*9b2f0*/  SHF.R.U32.HI R19, RZ, 0x8, R18 ;  /* 0x00000008ff137819 */ /* 0x008fe40000011612 */
[----:B------:R-:W-:-:S02]  /*9b300*/  SHF.R.U32.HI R18, RZ, 0x8, R24 ;  /* 0x00000008ff127819 */ /* 0x000fc40000011618 */
[----:B--2---:R-:W-:Y:S02]  /*9b310*/  SHF.R.U32.HI R21, RZ, 0x8, R20 ;  /* 0x00000008ff157819 */ /* 0x004fe40000011614 */
[----:B------:R-:W-:Y:S02]  /*9b320*/  LOP3.LUT R18, R18, 0xffff, RZ, 0xc0, !PT ;  /* 0x0000ffff12127812 */ /* 0x000fe400078ec0ff */
[----:B------:R-:W-:Y:S02]  /*9b330*/  SHF.R.U32.HI R20, RZ, 0x8, R29 ;  /* 0x00000008ff147819 */ /* 0x000fe4000001161d */
[----:B------:R-:W-:Y:S01]  /*9b340*/  SHF.R.U32.HI R24, RZ, 0x8, R26 ;  /* 0x00000008ff187819 */ /* 0x000fe2000001161a */
[----:B------:R-:W2:Y:S04]  /*9b350*/  LDL.LU R29, [R1+0x36f4] ;  /* 0x0036f400011d7983 */ /* 0x000ea80000300800 */
[----:B------:R-:W3:Y:S01]  /*9b360*/  LDL.LU R26, [R1+0x36f0] ;  /* 0x0036f000011a7983 */ /* 0x000ee20000300800 */
[----:B------:R-:W-:-:S03]  /*9b370*/  PRMT R4, R22, 0x3340, R18 ;  /* 0x0000334016047816 */ /* 0x000fc60000000012 */
[----:B------:R-:W4:Y:S01]  /*9b380*/  LDL.LU R18, [R1+0x1c4] ;  /* 0x0001c40001127983 */ /* 0x000f220000300800 */
[----:B------:R-:W-:Y:S02]  /*9b390*/  LOP3.LUT R20, R20, 0xffff, RZ, 0xc0, !PT ;  /* 0x0000ffff14147812 */ /* 0x000fe400078ec0ff */
[----:B------:R-:W-:Y:S02]  /*9b3a0*/  LOP3.LUT R21, R21, 0xffff, RZ, 0xc0, !PT ;  /* 0x0000ffff15157812 */ /* 0x000fe400078ec0ff */
[----:B------:R-:W-:Y:S02]  /*9b3b0*/  LOP3.LUT R19, R19, 0xffff, RZ, 0xc0, !PT ;  /* 0x0000ffff13137812 */ /* 0x000fe400078ec0ff */
[----:B------:R-:W-:Y:S02]  /*9b3c0*/  LOP3.LUT R24, R24, 0xffff, RZ, 0xc0, !PT ;  /* 0x0000ffff18187812 */ /* 0x000fe400078ec0ff */
[----:B------:R-:W-:Y:S01]  /*9b3d0*/  LOP3.LUT R23, R23, 0xffff, RZ, 0xc0, !PT ;  /* 0x0000ffff17177812 */ /* 0x000fe200078ec0ff */
[----:B------:R-:W2:Y:S01]  /*9b3e0*/  LDL.LU R22, [R1+0x190] ;  /* 0x0001900001167983 */ /* 0x000ea20000300800 */
[----:B------:R-:W-:-:S03]  /*9b3f0*/  PRMT R20, R20, 0x3340, R0 ;  /* 0x0000334014147816 */ /* 0x000fc60000000000 */
[----:B------:R0:W-:Y:S02]  /*9b400*/  STL [R1+0x12a4], R4 ;  /* 0x0012a40401007387 */ /* 0x0001e40000100800 */
[----:B0-----:R-:W-:Y:S02]  /*9b410*/  PRMT R4, R21, 0x3340, R19 ;  /* 0x0000334015047816 */ /* 0x001fe40000000013 */
[----:B------:R-:W-:Y:S02]  /*9b420*/  PRMT R19, R24, 0x3340, R23 ;  /* 0x0000334018137816 */ /* 0x000fe40000000017 */
[----:B------:R-:W2:Y:S04]  /*9b430*/  LDL.LU R24, [R1+0x6c] ;  /* 0x00006c0001187983 */ /* 0x000ea80000300800 */
[----:B------:R0:W-:Y:S01]  /*9b440*/  STL [R1+0x188], R20 ;  /* 0x0001881401007387 */ /* 0x0001e20000100800 */
[----:B------:R-:W-:-:S03]  /*9b450*/  SHF.R.U32.HI R21, RZ, 0x8, R6 ;  /* 0x00000008ff157819 */ /* 0x000fc60000011606 */
[----:B------:R2:W-:Y:S01]  /*9b460*/  STL [R1+0x12a0], R19 ;  /* 0x0012a01301007387 */ /* 0x0005e20000100800 */
[----:B------:R-:W-:Y:S02]  /*9b470*/  LOP3.LUT R21, R21, 0xffff, RZ, 0xc0, !PT ;  /* 0x0000ffff15157812 */ /* 0x000fe400078ec0ff */
[----:B0-----:R-:W-:-:S04]  /*9b480*/  SHF.R.U32.HI R20, RZ, 0x8, R7 ;  /* 0x00000008ff147819 */ /* 0x001fc80000011607 */
[----:B------:R-:W-:Y:S02]  /*9b490*/  LOP3.LUT R20, R20, 0xffff, RZ, 0xc0, !PT ;  /* 0x0000ffff14147812 */ /* 0x000fe400078ec0ff */
[----:B----4-:R-:W-:-:S04]  /*9b4a0*/  SHF.R.U32.HI R18, RZ, 0x8, R18 ;  /* 0x00000008ff127819 */ /* 0x010fc80000011612 */
[----:B------:R-:W-:Y:S02]  /*9b4b0*/  LOP3.LUT R18, R18, 0xffff, RZ, 0xc0, !PT ;  /* 0x0000ffff12127812 */ /* 0x000fe400078ec0ff */
[----:B---3--:R-:W-:Y:S02]  /*9b4c0*/  SHF.R.U32.HI R23, RZ, 0x8, R26 ;  /* 0x00000008ff177819 */ /* 0x008fe4000001161a */
[----:B------:R-:W-:Y:S02]  /*9b4d0*/  PRMT R26, R20, 0x3340, R21 ;  /* 0x00003340141a7816 */ /* 0x000fe40000000015 */
[----:B------:R-:W-:Y:S02]  /*9b4e0*/  PRMT R6, R18, 0x3340, R0 ;  /* 0x0000334012067816 */ /* 0x000fe40000000000 */
[----:B------:R-:W3:Y:S04]  /*9b4f0*/  LDL.LU R18, [R1+0x1bc] ;  /* 0x0001bc0001127983 */ /* 0x000ee80000300800 */
[----:B------:R-:W4:Y:S04]  /*9b500*/  LDL.LU R20, [R1+0x1cc] ;  /* 0x0001cc0001147983 */ /* 0x000f280000300800 */
[----:B------:R-:W4:Y:S01]  /*9b510*/  LDL.LU R21, [R1+0x1c8] ;  /* 0x0001c80001157983 */ /* 0x000f220000300800 */
[----:B--2---:R-:W-:-:S02]  /*9b520*/  SHF.R.U32.HI R19, RZ, 0x8, R22 ;  /* 0x00000008ff137819 */ /* 0x004fc40000011616 */
[----:B------:R-:W-:Y:S02]  /*9b530*/  SHF.R.U32.HI R22, RZ, 0x8, R29 ;  /* 0x00000008ff167819 */ /* 0x000fe4000001161d */
[----:B------:R-:W-:Y:S02]  /*9b540*/  LOP3.LUT R19, R19, 0xffff, RZ, 0xc0, !PT ;  /* 0x0000ffff13137812 */ /* 0x000fe400078ec0ff */
[----:B------:R-:W-:Y:S02]  /*9b550*/  LOP3.LUT R22, R22, 0xffff, RZ, 0xc0, !PT ;  /* 0x0000ffff16167812 */ /* 0x000fe400078ec0ff */
[----:B------:R-:W-:Y:S02]  /*9b560*/  LOP3.LUT R23, R23, 0xffff, RZ, 0xc0, !PT ;  /* 0x0000ffff17177812 */ /* 0x000fe400078ec0ff */
[----:B------:R-:W-:Y:S02]  /*9b570*/  PRMT R29, R19, 0x3340, R22 ;  /* 0x00003340131d7816 */ /* 0x000fe40000000016 */
[----:B------:R-:W-:-:S02]  /*9b580*/  SHF.R.U32.HI R19, RZ, 0x8, R24 ;  /* 0x00000008ff137819 */ /* 0x000fc40000011618 */
[----:B------:R-:W-:Y:S01]  /*9b590*/  PRMT R7, R23, 0x3340, R0 ;  /* 0x0000334017077816 */ /* 0x000fe20000000000 */
[----:B------:R-:W2:Y:S01]  /*9b5a0*/  LDL.LU R24, [R1+0x138] ;  /* 0x0001380001187983 */ /* 0x000ea20000300800 */
[----:B------:R-:W-:Y:S02]  /*9b5b0*/  LOP3.LUT R19, R19, 0xffff, RZ, 0xc0, !PT ;  /* 0x0000ffff13137812 */ /* 0x000fe400078ec0ff */
[----:B---3--:R-:W-:Y:S02]  /*9b5c0*/  SHF.R.U32.HI R18, RZ, 0x8, R18 ;  /* 0x00000008ff127819 */ /* 0x008fe40000011612 */
[----:B----4-:R-:W-:Y:S02]  /*9b5d0*/  SHF.R.U32.HI R22, RZ, 0x8, R20 ;  /* 0x00000008ff167819 */ /* 0x010fe40000011614 */
[----:B------:R-:W-:Y:S02]  /*9b5e0*/  SHF.R.U32.HI R23, RZ, 0x8, R21 ;  /* 0x00000008ff177819 */ /* 0x000fe40000011615 */
[----:B------:R-:W-:-:S02]  /*9b5f0*/  SHF.R.U32.HI R21, RZ, 0x8, R16 ;  /* 0x00000008ff157819 */ /* 0x000fc40000011610 */
[----:B------:R-:W-:Y:S02]  /*9b600*/  LOP3.LUT R18, R18, 0xffff, RZ, 0xc0, !PT ;  /* 0x0000ffff12127812 */ /* 0x000fe400078ec0ff */
[----:B------:R-:W-:Y:S02]  /*9b610*/  SHF.R.U32.HI R20, RZ, 0x8, R27 ;  /* 0x00000008ff147819 */ /* 0x000fe4000001161b */
[--C-:B------:R-:W-:Y:S02]  /*9b620*/  PRMT R16, R19, 0x3340, R0.reuse ;  /* 0x0000334013107816 */ /* 0x100fe40000000000 */
[----:B------:R-:W-:Y:S02]  /*9b630*/  LOP3.LUT R21, R21, 0xffff, RZ, 0xc0, !PT ;  /* 0x0000ffff15157812 */ /* 0x000fe400078ec0ff */
[----:B------:R-:W-:Y:S02]  /*9b640*/  PRMT R27, R18, 0x3340, R0 ;  /* 0x00003340121b7816 */ /* 0x000fe40000000000 */
[----:B------:R-:W-:Y:S01]  /*9b650*/  LOP3.LUT R20, R20, 0xffff, RZ, 0xc0, !PT ;  /* 0x0000ffff14147812 */ /* 0x000fe200078ec0ff */
[----:B------:R-:W3:Y:S04]  /*9b660*/  LDL.LU R18, [R1+0x28c] ;  /* 0x00028c0001127983 */ /* 0x000ee80000300800 */
[----:B------:R-:W4:Y:S04]  /*9b670*/  LDL.LU R19, [R1+0x228] ;  /* 0x0002280001137983 */ /* 0x000f280000300800 */
[----:B------:R0:W-:Y:S02]  /*9b680*/  STL [R1+0x178], R16 ;  /* 0x0001781001007387 */ /* 0x0001e40000100800 */
[----:B0-----:R-:W-:-:S02]  /*9b690*/  PRMT R16, R20, 0x3340, R21 ;  /* 0x0000334014107816 */ /* 0x001fc40000000015 */
[----:B------:R-:W2:Y:S04]  /*9b6a0*/  LDL.LU R21, [R1+0x268] ;  /* 0x0002680001157983 */ /* 0x000ea80000300800 */
[----:B------:R-:W2:Y:S01]  /*9b6b0*/  LDL.LU R20, [R1+0x1f0] ;  /* 0x0001f00001147983 */ /* 0x000ea20000300800 */
[----:B------:R-:W-:Y:S02]  /*9b6c0*/  LOP3.LUT R23, R23, 0xffff, RZ, 0xc0, !PT ;  /* 0x0000ffff17177812 */ /* 0x000fe400078ec0ff */
[----:B------:R-:W-:Y:S01]  /*9b6d0*/  LOP3.LUT R22, R22, 0xffff, RZ, 0xc0, !PT ;  /* 0x0000ffff16167812 */ /* 0x000fe200078ec0ff */
[----:B------:R0:W-:Y:S03]  /*9b6e0*/  STL [R1+0x128c], R16 ;  /* 0x00128c1001007387 */ /* 0x0001e60000100800 */
[----:B0-----:R-:W-:-:S02]  /*9b6f0*/  PRMT R16, R22, 0x3340, R23 ;  /* 0x0000334016107816 */ /* 0x001fc40000000017 */
[----:B------:R-:W2:Y:S01]  /*9b700*/  LDL.LU R23, [R1+0x1d0] ;  /* 0x0001d00001177983 */ /* 0x000ea20000300800 */
[----:B---3--:R-:W-:Y:S02]  /*9b710*/  LOP3.LUT R18, R18, 0xffff, RZ, 0xc0, !PT ;  /* 0x0000ffff12127812 */ /* 0x008fe400078ec0ff */
[----:B----4-:R-:W-:Y:S02]  /*9b720*/  LOP3.LUT R19, R19, 0xffff, RZ, 0xc0, !PT ;  /* 0x0000ffff13137812 */ /* 0x010fe400078ec0ff */
[----:B------:R-:W-:-:S03]  /*9b730*/  SHF.R.U32.HI R22, RZ, 0x8, R18 ;  /* 0x00000008ff167819 */ /* 0x000fc60000011612 */
[----:B------:R0:W-:Y:S01]  /*9b740*/  STL [R1+0x13f4], R19 ;  /* 0x0013f41301007387 */ /* 0x0001e20000100800 */
[----:B--2---:R-:W-:Y:S02]  /*9b750*/  LOP3.LUT R21, R21, 0xffff, RZ, 0xc0, !PT ;  /* 0x0000ffff15157812 */ /* 0x004fe400078ec0ff */
[----:B0-----:R-:W-:Y:S02]  /*9b760*/  SHF.R.U32.HI R19, RZ, 0x8, R19 ;  /* 0x00000008ff137819 */ /* 0x001fe40000011613 */
[--C-:B------:R-:W-:Y:S02]  /*9b770*/  PRMT R18, R18, 0x3340, R21.reuse ;  /* 0x0000334012127816 */ /* 0x100fe40000000015 */
[----:B------:R-:W-:Y:S02]  /*9b780*/  SHF.R.U32.HI R20, RZ, 0x8, R20 ;  /* 0x00000008ff147819 */ /* 0x000fe40000011614 */
[----:B------:R-:W-:Y:S02]  /*9b790*/  SHF.R.U32.HI R21, RZ, 0x8, R21 ;  /* 0x00000008ff157819 */ /* 0x000fe40000011615 */
[----:B------:R-:W-:Y:S01]  /*9b7a0*/  LOP3.LUT R19, R19, 0xffff, RZ, 0xc0, !PT ;  /* 0x0000ffff13137812 */ /* 0x000fe200078ec0ff */
[----:B------:R0:W-:Y:S01]  /*9b7b0*/  STL [R1+0x1338], R18 ;  /* 0x0013381201007387 */ /* 0x0001e20000100800 */
[----:B------:R-:W-:-:S02]  /*9b7c0*/  LOP3.LUT R20, R20, 0xffff, RZ, 0xc0, !PT ;  /* 0x0000ffff14147812 */ /* 0x000fc400078ec0ff */
[----:B------:R-:W-:Y:S02]  /*9b7d0*/  LOP3.LUT R22, R22, 0xffff, RZ, 0xc0, !PT ;  /* 0x0000ffff16167812 */ /* 0x000fe400078ec0ff */
[----:B------:R-:W-:Y:S02]  /*9b7e0*/  LOP3.LUT R21, R21, 0xffff, RZ, 0xc0, !PT ;  /* 0x0000ffff15157812 */ /* 0x000fe400078ec0ff */
[--C-:B------:R-:W-:Y:S02]  /*9b7f0*/  PRMT R19, R19, 0x3340, R0.reuse ;  /* 0x0000334013137816 */ /* 0x100fe40000000000 */
[----:B0-----:R-:W-:Y:S02]  /*9b800*/  SHF.R.U32.HI R18, RZ, 0x8, R17 ;  /* 0x00000008ff127819 */ /* 0x001fe40000011611 */
[----:B------:R-:W-:Y:S02]  /*9b810*/  PRMT R17, R20, 0x3340, R0 ;  /* 0x0000334014117816 */ /* 0x000fe40000000000 */
[----:B------:R-:W-:Y:S01]  /*9b820*/  PRMT R21, R22, 0x3340, R21 ;  /* 0x0000334016157816 */ /* 0x000fe20000000015 */
[----:B------:R-:W2:Y:S01]  /*9b830*/  LDL.LU R20, [R1+0x1fc] ;  /* 0x0001fc0001147983 */ /* 0x000ea20000300800 */
[----:B------:R-:W-:-:S03]  /*9b840*/  LOP3.LUT R18, R18, 0xffff, RZ, 0xc0, !PT ;  /* 0x0000ffff12127812 */ /* 0x000fc600078ec0ff */
[----:B------:R0:W-:Y:S01]  /*9b850*/  STL [R1+0x174], R19 ;  /* 0x0001741301007387 */ /* 0x0001e20000100800 */
[----:B------:R-:W-:-:S03]  /*9b860*/  PRMT R18, R18, 0x3340, R0 ;  /* 0x0000334012127816 */ /* 0x000fc60000000000 */
[----:B0-----:R-:W3:Y:S04]  /*9b870*/  LDL.LU R19, [R1+0x1e0] ;  /* 0x0001e00001137983 */ /* 0x001ee80000300800 */
[----:B------:R-:W4:Y:S04]  /*9b880*/  LDL.LU R22, [R1+0x1e4] ;  /* 0x0001e40001167983 */ /* 0x000f280000300800 */
[----:B------:R0:W-:Y:S04]  /*9b890*/  STL [R1+0x1290], R21 ;  /* 0x0012901501007387 */ /* 0x0001e80000100800 */
[----:B0-----:R-:W3:Y:S04]  /*9b8a0*/  LDL.LU R21, [R1+0x1f8] ;  /* 0x0001f80001157983 */ /* 0x001ee80000300800 */
[----:B------:R0:W-:Y:S04]  /*9b8b0*/  STL [R1+0x170], R18 ;  /* 0x0001701201007387 */ /* 0x0001e80000100800 */
[----:B0-----:R-:W4:Y:S01]  /*9b8c0*/  LDL.LU R18, [R1+0x140] ;  /* 0x0001400001127983 */ /* 0x001f220000300800 */
[----:B------:R-:W-:-:S04]  /*9b8d0*/  SHF.R.U32.HI R24, RZ, 0x8, R24 ;  /* 0x00000008ff187819 */ /* 0x000fc80000011618 */
[----:B------:R-:W-:Y:S02]  /*9b8e0*/  LOP3.LUT R24, R24, 0xffff, RZ, 0xc0, !PT ;  /* 0x0000ffff18187812 */ /* 0x000fe400078ec0ff */
[----:B--2---:R-:W-:-:S04]  /*9b8f0*/  SHF.R.U32.HI R20, RZ, 0x8, R20 ;  /* 0x00000008ff147819 */ /* 0x004fc80000011614 */
[----:B------:R-:W-:Y:S02]  /*9b900*/  LOP3.LUT R20, R20, 0xffff, RZ, 0xc0, !PT ;  /* 0x0000ffff14147812 */ /* 0x000fe400078ec0ff */
[----:B---3--:R-:W-:Y:S02]  /*9b910*/  SHF.R.U32.HI R21, RZ, 0x8, R21 ;  /* 0x00000008ff157819 */ /* 0x008fe40000011615 */
[----:B----4-:R-:W-:-:S04]  /*9b920*/  SHF.R.U32.HI R18, RZ, 0x8, R18 ;  /* 0x00000008ff127819 */ /* 0x010fc80000011612 */
[----:B------:R-:W-:-:S04]  /*9b930*/  LOP3.LUT R18, R18, 0xffff, RZ, 0xc0, !PT ;  /* 0x0000ffff12127812 */ /* 0x000fc800078ec0ff */
[----:B------:R-:W-:Y:S02]  /*9b940*/  PRMT R24, R24, 0x3340, R18 ;  /* 0x0000334018187816 */ /* 0x000fe40000000012 */
[----:B------:R-:W2:Y:S01]  /*9b950*/  LDL.LU R18, [R1+0x200] ;  /* 0x0002000001127983 */ /* 0x000ea20000300800 */
[----:B------:R-:W-:-:S03]  /*9b960*/  LOP3.LUT R21, R21, 0xffff, RZ, 0xc0, !PT ;  /* 0x0000ffff15157812 */ /* 0x000fc600078ec0ff */
[----:B------:R0:W-:Y:S01]  /*9b970*/  STL [R1+0x1a0], R24 ;  /* 0x0001a01801007387 */ /* 0x0001e20000100800 */
[----:B------:R-:W-:-:S03]  /*9b980*/  PRMT R21, R20, 0x3340, R21 ;  /* 0x0000334014157816 */ /* 0x000fc60000000015 */
[----:B0-----:R-:W3:Y:S04]  /*9b990*/  LDL.LU R24, [R1+0x1dc] ;  /* 0x0001dc0001187983 */ /* 0x001ee80000300800 */
[----:B------:R-:W4:Y:S01]  /*9b9a0*/  LDL.LU R20, [R1+0x198] ;  /* 0x0001980001147983 */ /* 0x000f220000300800 */
[----:B------:R-:W-:Y:S02]  /*9b9b0*/  SHF.R.U32.HI R19, RZ, 0x8, R19 ;  /* 0x00000008ff137819 */ /* 0x000fe40000011613 */
[----:B------:R-:W-:Y:S02]  /*9b9c0*/  SHF.R.U32.HI R22, RZ, 0x8, R22 ;  /* 0x00000008ff167819 */ /* 0x000fe40000011616 */
[----:B------:R-:W-:Y:S02]  /*9b9d0*/  LOP3.LUT R19, R19, 0xffff, RZ, 0xc0, !PT ;  /* 0x0000ffff13137812 */ /* 0x000fe400078ec0ff */
[----:B------:R-:W-:-:S02]  /*9b9e0*/  LOP3.LUT R22, R22, 0xffff, RZ, 0xc0, !PT ;  /* 0x0000ffff16167812 */ /* 0x000fc400078ec0ff */
[----:B------:R-:W-:Y:S01]  /*9b9f0*/  SHF.R.U32.HI R23, RZ, 0x8, R23 ;  /* 0x00000008ff177819 */ /* 0x000fe20000011617 */
[----:B------:R0:W-:Y:S01]  /*9ba00*/  STL [R1+0x1284], R21 ;  /* 0x0012841501007387 */ /* 0x0001e20000100800 */
[----:B------:R-:W-:Y:S02]  /*9ba10*/  PRMT R22, R19, 0x3340, R22 ;  /* 0x0000334013167816 */ /* 0x000fe40000000016 */
[----:B------:R-:W-:Y:S01]  /*9ba20*/  LOP3.LUT R23, R23, 0xffff, RZ, 0xc0, !PT ;  /* 0x0000ffff17177812 */ /* 0x000fe200078ec0ff */
[----:B0-----:R-:W3:Y:S04]  /*9ba30*/  LDL.LU R21, [R1+0x1d8] ;  /* 0x0001d80001157983 */ /* 0x001ee80000300800 */
[----:B------:R-:W3:Y:S04]  /*9ba40*/  LDL.LU R19, [R1+0x1d4] ;  /* 0x0001d40001137983 */ /* 0x000ee80000300800 */
[----:B------:R0:W-:Y:S01]  /*9ba50*/  STL [R1+0x1280], R22 ;  /* 0x0012801601007387 */ /* 0x0001e20000100800 */
[----:B------:R-:W-:-:S03]  /*9ba60*/  PRMT R23, R23, 0x3340, R0 ;  /* 0x0000334017177816 */ /* 0x000fc60000000000 */
[----:B0-----:R-:W3:Y:S04]  /*9ba70*/  LDL.LU R22, [R1+0x19c] ;  /* 0x00019c0001167983 */ /* 0x001ee80000300800 */
[----:B------:R4:W-:Y:S01]  /*9ba80*/  STL [R1+0x16c], R23 ;  /* 0x00016c1701007387 */ /* 0x0009e20000100800 */
[----:B--2---:R-:W-:-:S04]  /*9ba90*/  SHF.R.U32.HI R18, RZ, 0x8, R18 ;  /* 0x00000008ff127819 */ /* 0x004fc80000011612 */
[----:B------:R-:W-:-:S04]  /*9baa0*/  LOP3.LUT R18, R18, 0xffff, RZ, 0xc0, !PT ;  /* 0x0000ffff12127812 */ /* 0x000fc800078ec0ff */
[----:B------:R-:W-:Y:S02]  /*9bab0*/  PRMT R18, R18, 0x3340, R0 ;  /* 0x0000334012127816 */ /* 0x000fe40000000000 */
[----:B----4-:R-:W-:Y:S02]  /*9bac0*/  SHF.R.U32.HI R23, RZ, 0x8, R20 ;  /* 0x00000008ff177819 */ /* 0x010fe40000011614 */
[----:B---3--:R-:W-:Y:S02]  /*9bad0*/  SHF.R.U32.HI R20, RZ, 0x8, R24 ;  /* 0x00000008ff147819 */ /* 0x008fe40000011618 */
[----:B------:R-:W2:Y:S04]  /*9bae0*/  LDL.LU R24, [R1+0x274] ;  /* 0x0002740001187983 */ /* 0x000ea80000300800 */
[----:B------:R0:W-:Y:S04]  /*9baf0*/  STL [R1+0x168], R18 ;  /* 0x0001681201007387 */ /* 0x0001e80000100800 */
[----:B0-----:R-:W3:Y:S01]  /*9bb00*/  LDL.LU R18, [R1+0x1ec] ;  /* 0x0001ec0001127983 */ /* 0x001ee20000300800 */
[----:B------:R-:W-:-:S02]  /*9bb10*/  SHF.R.U32.HI R21, RZ, 0x8, R21 ;  /* 0x00000008ff157819 */ /* 0x000fc40000011615 */
[----:B------:R-:W-:Y:S02]  /*9bb20*/  SHF.R.U32.HI R19, RZ, 0x8, R19 ;  /* 0x00000008ff137819 */ /* 0x000fe40000011613 */
[----:B------:R-:W-:Y:S02]  /*9bb30*/  LOP3.LUT R20, R20, 0xffff, RZ, 0xc0, !PT ;  /* 0x0000ffff14147812 */ /* 0x000fe400078ec0ff */
[----:B------:R-:W-:Y:S02]  /*9bb40*/  LOP3.LUT R21, R21, 0xffff, RZ, 0xc0, !PT ;  /* 0x0000ffff15157812 */ /* 0x000fe400078ec0ff */
[----:B------:R-:W-:Y:S02]  /*9bb50*/  LOP3.LUT R19, R19, 0xffff, RZ, 0xc0, !PT ;  /* 0x0000ffff13137812 */ /* 0x000fe400078ec0ff */
[----:B------:R-:W-:Y:S02]  /*9bb60*/  LOP3.LUT R23, R23, 0xffff, RZ, 0xc0, !PT ;  /* 0x0000ffff17177812 */ /* 0x000fe400078ec0ff */
[----:B------:R-:W-:-:S02]  /*9bb70*/  SHF.R.U32.HI R22, RZ, 0x8, R22 ;  /* 0x00000008ff167819 */ /* 0x000fc40000011616 */
[----:B------:R-:W-:Y:S02]  /*9bb80*/  PRMT R21, R20, 0x3340, R21 ;  /* 0x0000334014157816 */ /* 0x000fe40000000015 */
[----:B------:R-:W-:-:S04]  /*9bb90*/  LOP3.LUT R22, R22, 0xffff, RZ, 0xc0, !PT ;  /* 0x0000ffff16167812 */ /* 0x000fc800078ec0ff */
[----:B------:R-:W-:Y:S02]  /*9bba0*/  PRMT R20, R19, 0x3340, R22 ;  /* 0x0000334013147816 */ /* 0x000fe40000000016 */
[----:B------:R-:W-:Y:S01]  /*9bbb0*/  PRMT R19, R23, 0x3340, R0 ;  /* 0x0000334017137816 */ /* 0x000fe20000000000 */
[----:B------:R-:W-:Y:S04]  /*9bbc0*/  STL [R1+0x198], R21 ;  /* 0x0001981501007387 */ /* 0x000fe80000100800 */
[----:B------:R-:W4:Y:S04]  /*9bbd0*/  LDL.LU R23, [R1+0x27c] ;  /* 0x00027c0001177983 */ /* 0x000f280000300800 */
[----:B------:R-:W-:Y:S04]  /*9bbe0*/  STL [R1+0x194], R20 ;  /* 0x0001941401007387 */ /* 0x000fe80000100800 */
[----:B------:R0:W-:Y:S01]  /*9bbf0*/  STL [R1+0x164], R19 ;  /* 0x0001641301007387 */ /* 0x0001e20000100800 */
[----:B------:R-:W-:-:S02]  /*9bc00*/  SHF.R.U32.HI R22, RZ, 0x8, R28 ;  /* 0x00000008ff167819 */ /* 0x000fc4000001161c */
[----:B0-----:R-:W-:Y:S02]  /*9bc10*/  SHF.R.U32.HI R19, RZ, 0x8, R12 ;  /* 0x00000008ff137819 */ /* 0x001fe4000001160c */
[----:B------:R-:W-:Y:S01]  /*9bc20*/  SHF.R.U32.HI R21, RZ, 0x8, R5 ;  /* 0x00000008ff157819 */ /* 0x000fe20000011605 */
[----:B------:R-:W2:Y:S04]  /*9bc30*/  LDL.LU R12, [R1+0x36ec] ;  /* 0x0036ec00010c7983 */ /* 0x000ea80000300800 */
[----:B------:R-:W2:Y:S01]  /*9bc40*/  LDL.LU R28, [R1+0x36e8] ;  /* 0x0036e800011c7983 */ /* 0x000ea20000300800 */
[----:B------:R-:W-:-:S03]  /*9bc50*/  LOP3.LUT R19, R19, 0xffff, RZ, 0xc0, !PT ;  /* 0x0000ffff13137812 */ /* 0x000fc600078ec0ff */
[----:B------:R-:W2:Y:S01]  /*9bc60*/  LDL.LU R5, [R1+0x36e4] ;  /* 0x0036e40001057983 */ /* 0x000ea20000300800 */
[----:B------:R-:W-:Y:S02]  /*9bc70*/  LOP3.LUT R21, R21, 0xffff, RZ, 0xc0, !PT ;  /* 0x0000ffff15157812 */ /* 0x000fe400078ec0ff */
[----:B------:R-:W-:Y:S02]  /*9bc80*/  PRMT R19, R19, 0x3340, R0 ;  /* 0x0000334013137816 */ /* 0x000fe40000000000 */
[----:B------:R-:W-:-:S04]  /*9bc90*/  LOP3.LUT R22, R22, 0xffff, RZ, 0xc0, !PT ;  /* 0x0000ffff16167812 */ /* 0x000fc800078ec0ff */
[----:B------:R-:W-:Y:S02]  /*9bca0*/  PRMT R22, R22, 0x3340, R21 ;  /* 0x0000334016167816 */ /* 0x000fe40000000015 */
[----:B---3--:R-:W-:-:S04]  /*9bcb0*/  SHF.R.U32.HI R20, RZ, 0x8, R18 ;  /* 0x00000008ff147819 */ /* 0x008fc80000011612 */
[----:B------:R-:W-:Y:S02]  /*9bcc0*/  LOP3.LUT R20, R20, 0xffff, RZ, 0xc0, !PT ;  /* 0x0000ffff14147812 */ /* 0x000fe400078ec0ff */
[----:B------:R-:W-:Y:S02]  /*9bcd0*/  SHF.R.U32.HI R18, RZ, 0x8, R25 ;  /* 0x00000008ff127819 */ /* 0x000fe40000011619 */
[----:B------:R-:W3:Y:S01]  /*9bce0*/  LDL.LU R25, [R1+0x280] ;  /* 0x0002800001197983 */ /* 0x000ee20000300800 */
[----:B------:R-:W-:-:S05]  /*9bcf0*/  PRMT R20, R20, 0x3340, R0 ;  /* 0x0000334014147816 */ /* 0x000fca0000000000 */
[----:B------:R0:W-:Y:S04]  /*9bd00*/  STL [R1+0x158], R20 ;  /* 0x0001581401007387 */ /* 0x0001e80000100800 */
[----:B0-----:R-:W3:Y:S04]  /*9bd10*/  LDL.LU R20, [R1+0x294] ;  /* 0x0002940001147983 */ /* 0x001ee80000300800 */
[----:B------:R0:W-:Y:S04]  /*9bd20*/  STL [R1+0x160], R19 ;  /* 0x0001601301007387 */ /* 0x0001e80000100800 */
[----:B0-----:R-:W3:Y:S04]  /*9bd30*/  LDL.LU R19, [R1+0x290] ;  /* 0x0002900001137983 */ /* 0x001ee80000300800 */
[----:B------:R-:W3:Y:S01]  /*9bd40*/  LDL.LU R21, [R1+0x29c] ;  /* 0x00029c0001157983 */ /* 0x000ee20000300800 */
[----:B------:R-:W-:-:S03]  /*9bd50*/  LOP3.LUT R18, R18, 0xffff, RZ, 0xc0, !PT ;  /* 0x0000ffff12127812 */ /* 0x000fc600078ec0ff */
[----:B------:R0:W-:Y:S02]  /*9bd60*/  STL [R1+0x19c], R22 ;  /* 0x00019c1601007387 */ /* 0x0001e40000100800 */
[----:B0-----:R-:W-:-:S05]  /*9bd70*/  PRMT R22, R18, 0x3340, R0 ;  /* 0x0000334012167816 */ /* 0x001fca0000000000 */
[----:B------:R4:W-:Y:S02]  /*9bd80*/  STL [R1+0x15c], R22 ;  /* 0x00015c1601007387 */ /* 0x0009e40000100800 */
[----:B----4-:R-:W-:Y:S02]  /*9bd90*/  LOP3.LUT R22, R23, 0xffff, RZ, 0xc0, !PT ;  /* 0x0000ffff17167812 */ /* 0x010fe400078ec0ff */
[----:B--2---:R-:W-:Y:S02]  /*9bda0*/  LOP3.LUT R23, R24, 0xffff, RZ, 0xc0, !PT ;  /* 0x0000ffff18177812 */ /* 0x004fe400078ec0ff */
[----:B------:R-:W-:Y:S02]  /*9bdb0*/  SHF.R.U32.HI R24, RZ, 0x8, R8 ;  /* 0x00000008ff187819 */ /* 0x000fe40000011608 */
[----:B------:R-:W2:Y:S01]  /*9bdc0*/  LDL.LU R8, [R1+0x36e0] ;  /* 0x0036e00001087983 */ /* 0x000ea20000300800 */
[----:B---3--:R-:W-:Y:S02]  /*9bdd0*/  LOP3.LUT R20, R20, 0xffff, RZ, 0xc0, !PT ;  /* 0x0000ffff14147812 */ /* 0x008fe400078ec0ff */
[----:B------:R-:W-:-:S02]  /*9bde0*/  LOP3.LUT R19, R19, 0xffff, RZ, 0xc0, !PT ;  /* 0x0000ffff13137812 */ /* 0x000fc400078ec0ff */
[----:B------:R-:W-:Y:S02]  /*9bdf0*/  LOP3.LUT R18, R21, 0xffff, RZ, 0xc0, !PT ;  /* 0x0000ffff15127812 */ /* 0x000fe400078ec0ff */
[----:B------:R-:W-:Y:S02]  /*9be00*/  LOP3.LUT R21, R25, 0xffff, RZ, 0xc0, !PT ;  /* 0x0000ffff19157812 */ /* 0x000fe400078ec0ff */
[----:B------:R-:W-:Y:S02]  /*9be10*/  SHF.R.U32.HI R25, RZ, 0x8, R15 ;  /* 0x00000008ff197819 */ /* 0x000fe4000001160f */
[----:B------:R-:W-:Y:S02]  /*9be20*/  SHF.R.U32.HI R15, RZ, 0x8, R19 ;  /* 0x00000008ff0f7819 */ /* 0x000fe40000011613 */
[----:B------:R-:W-:-:S05]  /*9be30*/  PRMT R19, R19, 0x3340, R23 ;  /* 0x0000334013137816 */ /* 0x000fca0000000017 */
[----:B------:R0:W-:Y:S02]  /*9be40*/  STL [R1+0x12c4], R19 ;  /* 0x0012c41301007387 */ /* 0x0001e40000100800 */
[----:B0-----:R-:W-:Y:S01]  /*9be50*/  IMAD.MOV.U32 R19, RZ, RZ, R15 ;  /* 0x000000ffff137224 */ /* 0x001fe200078e000f */
[----:B------:R-:W-:Y:S02]  /*9be60*/  SHF.R.U32.HI R15, RZ, 0x8, R20 ;  /* 0x00000008ff0f7819 */ /* 0x000fe40000011614 */
[----:B------:R-:W-:-:S05]  /*9be70*/  PRMT R20, R20, 0x3340, R22 ;  /* 0x0000334014147816 */ /* 0x000fca0000000016 */
[----:B------:R0:W-:Y:S02]  /*9be80*/  STL [R1+0x1ac], R20 ;  /* 0x0001ac1401007387 */ /* 0x0001e40000100800 */
[----:B0-----:R-:W-:Y:S01]  /*9be90*/  IMAD.MOV.U32 R20, RZ, RZ, R15 ;  /* 0x000000ffff147224 */ /* 0x001fe200078e000f */
[----:B------:R-:W-:Y:S02]  /*9bea0*/  SHF.R.U32.HI R15, RZ, 0x8, R18 ;  /* 0x00000008ff0f7819 */ /* 0x000fe40000011612 */
[----:B------:R-:W-:-:S05]  /*9beb0*/  PRMT R18, R18, 0x3340, R21 ;  /* 0x0000334012127816 */ /* 0x000fca0000000015 */
[----:B------:R0:W-:Y:S01]  /*9bec0*/  STL [R1+0x1a8], R18 ;  /* 0x0001a81201007387 */ /* 0x0001e20000100800 */
[----:B------:R-:W-:Y:S02]  /*9bed0*/  SHF.R.U32.HI R23, RZ, 0x8, R23 ;  /* 0x00000008ff177819 */ /* 0x000fe40000011617 */
[----:B------:R-:W-:Y:S01]  /*9bee0*/  SHF.R.U32.HI R21, RZ, 0x8, R21 ;  /* 0x00000008ff157819 */ /* 0x000fe20000011615 */
[----:B0-----:R-:W-:Y:S01]  /*9bef0*/  IMAD.MOV.U32 R18, RZ, RZ, R19 ;  /* 0x000000ffff127224 */ /* 0x001fe200078e0013 */
[----:B------:R-:W-:-:S03]  /*9bf00*/  LOP3.LUT R19, R24, 0xffff, RZ, 0xc0, !PT ;  /* 0x0000ffff18137812 */ /* 0x000fc600078ec0ff */
[----:B------:R-:W-:Y:S01]  /*9bf10*/  IMAD.MOV.U32 R24, RZ, RZ, R18 ;  /* 0x000000ffff187224 */ /* 0x000fe200078e0012 */
[----:B------:R-:W-:Y:S02]  /*9bf20*/  LOP3.LUT R18, R25, 0xffff, RZ, 0xc0, !PT ;  /* 0x0000ffff19127812 */ /* 0x000fe400078ec0ff */
[----:B------:R-:W-:Y:S02]  /*9bf30*/  SHF.R.U32.HI R22, RZ, 0x8, R22 ;  /* 0x00000008ff167819 */ /* 0x000fe40000011616 */
[----:B------:R-:W-:Y:S02]  /*9bf40*/  LOP3.LUT R25, R24, 0xffff, RZ, 0xc0, !PT ;  /* 0x0000ffff18197812 */ /* 0x000fe400078ec0ff */
[----:B------:R-:W-:Y:S01]  /*9bf50*/  LOP3.LUT R24, R23, 0xffff, RZ, 0xc0, !PT ;  /* 0x0000ffff17187812 */ /* 0x000fe200078ec0ff */
[----:B------:R-:W-:Y:S01]  /*9bf60*/  IMAD.MOV.U32 R23, RZ, RZ, R21 ;  /* 0x000000ffff177224 */ /* 0x000fe200078e0015 */
[----:B------:R-:W-:Y:S02]  /*9bf70*/  PRMT R19, R19, 0x3340, R18 ;  /* 0x0000334013137816 */ /* 0x000fe40000000012 */
[----:B------:R-:W-:-:S02]  /*9bf80*/  LOP3.LUT R21, R22, 0xffff, RZ, 0xc0, !PT ;  /* 0x0000ffff16157812 */ /* 0x000fc400078ec0ff */
[----:B------:R-:W-:Y:S02]  /*9bf90*/  LOP3.LUT R22, R15, 0xffff, RZ, 0xc0, !PT ;  /* 0x0000ffff0f167812 */ /* 0x000fe400078ec0ff */
[----:B------:R-:W3:Y:S04]  /*9bfa0*/  LDL.LU R15, [R1+0x36dc] ;  /* 0x0036dc00010f7983 */ /* 0x000ee80000300800 */
[----:B------:R-:W4:Y:S04]  /*9bfb0*/  LDL.LU R18, [R1+0x2a4] ;  /* 0x0002a40001127983 */ /* 0x000f280000300800 */
[----:B------:R0:W-:Y:S01]  /*9bfc0*/  STL [R1+0x190], R19 ;  /* 0x0001901301007387 */ /* 0x0001e20000100800 */
[----:B------:R-:W-:-:S03]  /*9bfd0*/  PRMT R25, R25, 0x3340, R24 ;  /* 0x0000334019197816 */ /* 0x000fc60000000018 */
[----:B0-----:R-:W2:Y:S04]  /*9bfe0*/  LDL.LU R19, [R1+0x270] ;  /* 0x0002700001137983 */ /* 0x001ea80000300800 */
[----:B------:R-:W3:Y:S01]  /*9bff0*/  LDL.LU R24, [R1+0x284] ;  /* 0x0002840001187983 */ /* 0x000ee20000300800 */
[----:B------:R-:W-:Y:S02]  /*9c000*/  LOP3.LUT R20, R20, 0xffff, RZ, 0xc0, !PT ;  /* 0x0000ffff14147812 */ /* 0x000fe400078ec0ff */
[----:B------:R-:W-:Y:S02]  /*9c010*/  LOP3.LUT R23, R23, 0xffff, RZ, 0xc0, !PT ;  /* 0x0000ffff17177812 */ /* 0x000fe400078ec0ff */
[----:B------:R-:W-:Y:S02]  /*9c020*/  PRMT R21, R20, 0x3340, R21 ;  /* 0x0000334014157816 */ /* 0x000fe40000000015 */
[----:B------:R-:W-:Y:S01]  /*9c030*/  PRMT R20, R22, 0x3340, R23 ;  /* 0x0000334016147816 */ /* 0x000fe20000000017 */
[----:B------:R-:W-:Y:S04]  /*9c040*/  STL [R1+0x129c], R25 ;  /* 0x00129c1901007387 */ /* 0x000fe80000100800 */
[----:B------:R-:W2:Y:S04]  /*9c050*/  LDL.LU R22, [R1+0x2ac] ;  /* 0x0002ac0001167983 */ /* 0x000ea80000300800 */
[----:B------:R0:W-:Y:S04]  /*9c060*/  STL [R1+0x1298], R21 ;  /* 0x0012981501007387 */ /* 0x0001e80000100800 */
[----:B------:R-:W2:Y:S04]  /*9c070*/  LDL.LU R23, [R1+0x278] ;  /* 0x0002780001177983 */ /* 0x000ea80000300800 */
[----:B------:R-:W-:Y:S04]  /*9c080*/  STL [R1+0x1294], R20 ;  /* 0x0012941401007387 */ /* 0x000fe80000100800 */
[----:B------:R1:W-:Y:S01]  /*9c090*/  STL [R1+0x3648], R28 ;  /* 0x0036481c01007387 */ /* 0x0003e20000100800 */
[----:B0-----:R-:W-:Y:S01]  /*9c0a0*/  IMAD R21, R28, UR5, RZ ;  /* 0x000000051c157c24 */ /* 0x001fe2000f8e02ff */
[----:B------:R-:W-:-:S02]  /*9c0b0*/  ULDC UR5, c[0x0][0x248] ;  /* 0x0000920000057ab9 */ /* 0x000fc40000000800 */
[----:B-1----:R-:W2:Y:S04]  /*9c0c0*/  LDL.LU R28, [R1+0x298] ;  /* 0x00029800011c7983 */ /* 0x002ea80000300800 */
[----:B------:R0:W-:Y:S02]  /*9c0d0*/  STL [R1+0x148], R21 ;  /* 0x0001481501007387 */ /* 0x0001e40000100800 */
[----:B0-----:R-:W-:Y:S01]  /*9c0e0*/  VIADD R21, R21, UR7 ;  /* 0x0000000715157c36 */ /* 0x001fe20008000000 */
[----:B------:R-:W-:Y:S01]  /*9c0f0*/  ULDC UR7, c[0x0][0x248] ;  /* 0x0000920000077ab9 */ /* 0x000fe20000000800 */
[----:B----4-:R-:W-:Y:S02]  /*9c100*/  LOP3.LUT R18, R18, 0xffff, RZ, 0xc0, !PT ;  /* 0x0000ffff12127812 */ /* 0x010fe400078ec0ff */
[----:B---3--:R-:W-:-:S02]  /*9c110*/  LOP3.LUT R20, R24, 0xffff, RZ, 0xc0, !PT ;  /* 0x0000ffff18147812 */ /* 0x008fc400078ec0ff */
[----:B--2---:R-:W-:Y:S02]  /*9c120*/  LOP3.LUT R24, R19, 0xffff, RZ, 0xc0, !PT ;  /* 0x0000ffff13187812 */ /* 0x004fe400078ec0ff */
[----:B------:R-:W-:Y:S02]  /*9c130*/  SHF.R.U32.HI R19, RZ, 0x8, R18 ;  /* 0x00000008ff137819 */ /* 0x000fe40000011612 */
[--C-:B------:R-:W-:Y:S02]  /*9c140*/  PRMT R18, R18, 0x3340, R20.reuse ;  /* 0x0000334012127816 */ /* 0x100fe40000000014 */
[----:B------:R-:W-:Y:S01]  /*9c150*/  SHF.R.U32.HI R20, RZ, 0x8, R20 ;  /* 0x00000008ff147819 */ /* 0x000fe20000011614 */
[----:B------:R-:W-:Y:S04]  /*9c160*/  STL [R1+0x12fc], R24 ;  /* 0x0012fc1801007387 */ /* 0x000fe80000100800 */
[----:B------:R0:W-:Y:S01]  /*9c170*/  STL [R1+0x1a4], R18 ;  /* 0x0001a41201007387 */ /* 0x0001e20000100800 */
[----:B------:R-:W-:-:S02]  /*9c180*/  LOP3.LUT R19, R19, 0xffff, RZ, 0xc0, !PT ;  /* 0x0000ffff13137812 */ /* 0x000fc400078ec0ff */
[----:B------:R-:W-:Y:S01]  /*9c190*/  LOP3.LUT R20, R20, 0xffff, RZ, 0xc0, !PT ;  /* 0x0000ffff14147812 */ /* 0x000fe200078ec0ff */
[----:B------:R1:W-:Y:S01]  /*9c1a0*/  STL [R1+0x124], R21 ;  /* 0x0001241501007387 */ /* 0x0003e20000100800 */
[----:B0-----:R-:W-:Y:S02]  /*9c1b0*/  SHF.R.U32.HI R18, RZ, 0x8, R24 ;  /* 0x00000008ff127819 */ /* 0x001fe40000011618 */
[----:B------:R-:W-:Y:S01]  /*9c1c0*/  PRMT R19, R19, 0x3340, R20 ;  /* 0x0000334013137816 */ /* 0x000fe20000000014 */
[----:B-1----:R-:W-:Y:S01]  /*9c1d0*/  VIADD R21, R21, UR9 ;  /* 0x0000000915157c36 */ /* 0x002fe20008000000 */
[----:B------:R-:W-:Y:S02]  /*9c1e0*/  LOP3.LUT R18, R18, 0xffff, RZ, 0xc0, !PT ;  /* 0x0000ffff12127812 */ /* 0x000fe400078ec0ff */
[----:B------:R-:W-:Y:S01]  /*9c1f0*/  LOP3.LUT R20, R22, 0xffff, RZ, 0xc0, !PT ;  /* 0x0000ffff16147812 */ /* 0x000fe200078ec0ff */
[----:B------:R-:W-:Y:S01]  /*9c200*/  ULDC UR9, c[0x0][0x248] ;  /* 0x0000920000097ab9 */ /* 0x000fe20000000800 */
[----:B------:R-:W-:Y:S01]  /*9c210*/  VIADD R25, R21, UR5 ;  /* 0x0000000515197c36 */ /* 0x000fe20008000000 */
[----:B------:R-:W-:Y:S01]  /*9c220*/  PRMT R18, R18, 0x3340, R0 ;  /* 0x0000334012127816 */ /* 0x000fe20000000000 */
[----:B------:R0:W-:Y:S04]  /*9c230*/  STL [R1+0x13c], R21 ;  /* 0x00013c1501007387 */ /* 0x0001e80000100800 */
[----:B------:R1:W-:Y:S01]  /*9c240*/  STL [R1+0x1288], R19 ;  /* 0x0012881301007387 */ /* 0x0003e20000100800 */
[----:B------:R-:W-:-:S03]  /*9c250*/  ULDC UR5, c[0x0][0x248] ;  /* 0x0000920000057ab9 */ /* 0x000fc60000000800 */
[----:B0-----:R-:W2:Y:S04]  /*9c260*/  LDL.LU R21, [R1+0x2b0] ;  /* 0x0002b00001157983 */ /* 0x001ea80000300800 */
[----:B------:R-:W3:Y:S04]  /*9c270*/  LDL.LU R24, [R1+0x2a0] ;  /* 0x0002a00001187983 */ /* 0x000ee80000300800 */
[----:B------:R-:W-:Y:S04]  /*9c280*/  STL [R1+0x150], R18 ;  /* 0x0001501201007387 */ /* 0x000fe80000100800 */
[----:B------:R0:W-:Y:S01]  /*9c290*/  STL [R1+0x50], R25 ;  /* 0x0000501901007387 */ /* 0x0001e20000100800 */
[----:B-1----:R-:W-:Y:S01]  /*9c2a0*/  VIADD R19, R25, UR5 ;  /* 0x0000000519137c36 */ /* 0x002fe20008000000 */
[----:B------:R-:W-:-:S02]  /*9c2b0*/  ULDC UR5, c[0x0][0x248] ;  /* 0x0000920000057ab9 */ /* 0x000fc40000000800 */
[----:B0-----:R-:W4:Y:S01]  /*9c2c0*/  LDL.LU R25, [R1+0x25c] ;  /* 0x00025c0001197983 */ /* 0x001f220000300800 */
[----:B------:R-:W-:-:S03]  /*9c2d0*/  VIADD R22, R19, UR7 ;  /* 0x0000000713167c36 */ /* 0x000fc60008000000 */
[----:B------:R0:W-:Y:S04]  /*9c2e0*/  STL [R1+0x44], R19 ;  /* 0x0000441301007387 */ /* 0x0001e80000100800 */
[----:B------:R1:W-:Y:S01]  /*9c2f0*/  STL [R1+0x12e4], R20 ;  /* 0x0012e41401007387 */ /* 0x0003e20000100800 */
[----:B------:R-:W-:Y:S01]  /*9c300*/  LOP3.LUT R18, R23, 0xffff, RZ, 0xc0, !PT ;  /* 0x0000ffff17127812 */ /* 0x000fe200078ec0ff */
[----:B------:R-:W-:Y:S02]  /*9c310*/  ULDC UR7, c[0x0][0x248] ;  /* 0x0000920000077ab9 */ /* 0x000fe40000000800 */
[----:B------:R1:W-:Y:S01]  /*9c320*/  STL [R1+0x38], R22 ;  /* 0x0000381601007387 */ /* 0x0003e20000100800 */
[----:B0-----:R-:W-:Y:S02]  /*9c330*/  LOP3.LUT R19, R28, 0xffff, RZ, 0xc0, !PT ;  /* 0x0000ffff1c137812 */ /* 0x001fe400078ec0ff */
[----:B-1----:R-:W-:Y:S01]  /*9c340*/  SHF.R.U32.HI R20, RZ, 0x8, R20 ;  /* 0x00000008ff147819 */ /* 0x002fe20000011614 */
[----:B------:R-:W-:-:S02]  /*9c350*/  VIADD R22, R22, UR5 ;  /* 0x0000000516167c36 */ /* 0x000fc40008000000 */
[----:B------:R0:W-:Y:S04]  /*9c360*/  STL [R1+0x12d8], R19 ;  /* 0x0012d81301007387 */ /* 0x0001e80000100800 */
[----:B------:R1:W-:Y:S01]  /*9c370*/  STL [R1+0x12e0], R18 ;  /* 0x0012e01201007387 */ /* 0x0003e20000100800 */
[----:B------:R-:W-:Y:S01]  /*9c380*/  LOP3.LUT R20, R20, 0xffff, RZ, 0xc0, !PT ;  /* 0x0000ffff14147812 */ /* 0x000fe200078ec0ff */
[----:B------:R-:W-:Y:S02]  /*9c390*/  ULDC UR5, c[0x0][0x248] ;  /* 0x0000920000057ab9 */ /* 0x000fe40000000800 */
[----:B------:R1:W-:Y:S01]  /*9c3a0*/  STL [R1+0x34], R22 ;  /* 0x0000341601007387 */ /* 0x0003e20000100800 */
[----:B0-----:R-:W-:Y:S02]  /*9c3b0*/  SHF.R.U32.HI R19, RZ, 0x8, R19 ;  /* 0x00000008ff137819 */ /* 0x001fe40000011613 */
[----:B-1----:R-:W-:Y:S01]  /*9c3c0*/  SHF.R.U32.HI R18, RZ, 0x8, R18 ;  /* 0x00000008ff127819 */ /* 0x002fe20000011612 */
[----:B------:R-:W-:Y:S01]  /*9c3d0*/  VIADD R22, R22, UR9 ;  /* 0x0000000916167c36 */ /* 0x000fe20008000000 */
[----:B------:R-:W-:-:S02]  /*9c3e0*/  LOP3.LUT R19, R19, 0xffff, RZ, 0xc0, !PT ;  /* 0x0000ffff13137812 */ /* 0x000fc400078ec0ff */
[----:B------:R-:W-:Y:S01]  /*9c3f0*/  LOP3.LUT R18, R18, 0xffff, RZ, 0xc0, !PT ;  /* 0x0000ffff12127812 */ /* 0x000fe200078ec0ff */
[----:B------:R-:W-:Y:S01]  /*9c400*/  ULDC UR9, c[0x0][0x248] ;  /* 0x0000920000097ab9 */ /* 0x000fe20000000800 */
[----:B------:R-:W-:Y:S01]  /*9c410*/  PRMT R19, R20, 0x3340, R19 ;  /* 0x0000334014137816 */ /* 0x000fe20000000013 */
[----:B------:R0:W-:Y:S01]  /*9c420*/  STL [R1+0x30], R22 ;  /* 0x0000301601007387 */ /* 0x0001e20000100800 */
[----:B------:R-:W-:-:S03]  /*9c430*/  PRMT R18, R18, 0x3340, R0 ;  /* 0x0000334012127816 */ /* 0x000fc60000000000 */
[----:B------:R1:W-:Y:S01]  /*9c440*/  STL [R1+0x180], R19 ;  /* 0x0001801301007387 */ /* 0x0003e20000100800 */
[----:B0-----:R-:W-:Y:S01]  /*9c450*/  VIADD R22, R22, UR5 ;  /* 0x0000000516167c36 */ /* 0x001fe20008000000 */
[----:B------:R-:W-:-:S03]  /*9c460*/  ULDC UR5, c[0x0][0x248] ;  /* 0x0000920000057ab9 */ /* 0x000fc60000000800 */
[----:B-1----:R-:W-:Y:S01]  /*9c470*/  VIADD R19, R22, UR5 ;  /* 0x0000000516137c36 */ /* 0x002fe20008000000 */
[----:B------:R-:W-:Y:S04]  /*9c480*/  STL [R1+0x2c], R22 ;  /* 0x00002c1601007387 */ /* 0x000fe80000100800 */
[----:B------:R-:W-:Y:S01]  /*9c490*/  STL [R1+0x14c], R18 ;  /* 0x00014c1201007387 */ /* 0x000fe20000100800 */
[----:B------:R-:W-:-:S03]  /*9c4a0*/  ULDC UR5, c[0x0][0x248] ;  /* 0x0000920000057ab9 */ /* 0x000fc60000000800 */
[----:B------:R0:W-:Y:S02]  /*9c4b0*/  STL [R1+0x28], R19 ;  /* 0x0000281301007387 */ /* 0x0001e40000100800 */
[----:B0-----:R-:W-:Y:S01]  /*9c4c0*/  VIADD R19, R19, UR5 ;  /* 0x0000000513137c36 */ /* 0x001fe20008000000 */
[----:B------:R-:W-:-:S04]  /*9c4d0*/  ULDC UR5, c[0x0][0x248] ;  /* 0x0000920000057ab9 */ /* 0x000fc80000000800 */
[----:B------:R4:W-:Y:S01]  /*9c4e0*/  STL [R1+0x24], R19 ;  /* 0x0000241301007387 */ /* 0x0009e20000100800 */
[----:B--2---:R-:W-:Y:S02]  /*9c4f0*/  LOP3.LUT R18, R21, 0xffff, RZ, 0xc0, !PT ;  /* 0x0000ffff15127812 */ /* 0x004fe400078ec0ff */
[----:B---3--:R-:W-:Y:S01]  /*9c500*/  LOP3.LUT R20, R24, 0xffff, RZ, 0xc0, !PT ;  /* 0x0000ffff18147812 */ /* 0x008fe200078ec0ff */
[----:B------:R-:W-:Y:S01]  /*9c510*/  VIADD R21, R19, UR7 ;  /* 0x0000000713157c36 */ /* 0x000fe20008000000 */
[----:B------:R-:W2:Y:S04]  /*9c520*/  LDL.LU R24, [R1+0x2a8] ;  /* 0x0002a80001187983 */ /* 0x000ea80000300800 */
[----:B------:R0:W-:Y:S01]  /*9c530*/  STL [R1+0x1224], R18 ;  /* 0x0012241201007387 */ /* 0x0001e20000100800 */
[----:B------:R-:W-:-:S03]  /*9c540*/  VIADD R23, R21, UR9 ;  /* 0x0000000915177c36 */ /* 0x000fc60008000000 */
[----:B------:R1:W-:Y:S04]  /*9c550*/  STL [R1+0x1bc], R20 ;  /* 0x0001bc1401007387 */ /* 0x0003e80000100800 */
[----:B------:R3:W-:Y:S01]  /*9c560*/  STL [R1+0x20], R21 ;  /* 0x0000201501007387 */ /* 0x0007e20000100800 */
[----:B------:R-:W-:Y:S01]  /*9c570*/  ULDC UR7, c[0x0][0x248] ;  /* 0x0000920000077ab9 */ /* 0x000fe20000000800 */
[----:B------:R-:W-:Y:S01]  /*9c580*/  ULDC UR9, c[0x0][0x248] ;  /* 0x0000920000097ab9 */ /* 0x000fe20000000800 */
[----:B----4-:R-:W-:Y:S02]  /*9c590*/  LOP3.LUT R19, R25, 0xffff, RZ, 0xc0, !PT ;  /* 0x0000ffff19137812 */ /* 0x010fe400078ec0ff */
[----:B0-----:R-:W-:Y:S02]  /*9c5a0*/  SHF.R.U32.HI R18, RZ, 0x8, R18 ;  /* 0x00000008ff127819 */ /* 0x001fe40000011612 */
[----:B-1----:R-:W-:Y:S01]  /*9c5b0*/  SHF.R.U32.HI R20, RZ, 0x8, R20 ;  /* 0x00000008ff147819 */ /* 0x002fe20000011614 */
[----:B------:R0:W-:Y:S04]  /*9c5c0*/  STL [R1+0x122c], R19 ;  /* 0x00122c1301007387 */ /* 0x0001e80000100800 */
[----:B------:R-:W4:Y:S01]  /*9c5d0*/  LDL.LU R22, [R1+0x254] ;  /* 0x0002540001167983 */ /* 0x000f220000300800 */
[----:B---3--:R-:W-:-:S03]  /*9c5e0*/  SHF.R.U32.HI R21, RZ, 0x8, R19 ;  /* 0x00000008ff157819 */ /* 0x008fc60000011613 */
[----:B------:R1:W-:Y:S01]  /*9c5f0*/  STL [R1+0x1c], R23 ;  /* 0x00001c1701007387 */ /* 0x0003e20000100800 */
[----:B0-----:R-:W-:Y:S02]  /*9c600*/  LOP3.LUT R19, R18, 0xffff, RZ, 0xc0, !PT ;  /* 0x0000ffff12137812 */ /* 0x001fe400078ec0ff */
[----:B------:R-:W-:Y:S01]  /*9c610*/  LOP3.LUT R18, R20, 0xffff, RZ, 0xc0, !PT ;  /* 0x0000ffff14127812 */ /* 0x000fe200078ec0ff */
[----:B-1----:R-:W-:Y:S01]  /*9c620*/  VIADD R23, R23, UR5 ;  /* 0x0000000517177c36 */ /* 0x002fe20008000000 */
[----:B------:R-:W-:Y:S02]  /*9c630*/  ULDC UR5, c[0x0][0x248] ;  /* 0x0000920000057ab9 */ /* 0x000fe40000000800 */
[----:B------:R-:W-:Y:S02]  /*9c640*/  PRMT R18, R19, 0x3340, R18 ;  /* 0x0000334013127816 */ /* 0x000fe40000000012 */
[----:B------:R0:W-:Y:S04]  /*9c650*/  STL [R1+0x18], R23 ;  /* 0x0000181701007387 */ /* 0x0001e80000100800 */
[----:B------:R-:W3:Y:S01]  /*9c660*/  LDL.LU R19, [R1+0x288] ;  /* 0x0002880001137983 */ /* 0x000ee20000300800 */
[----:B------:R-:W-:Y:S01]  /*9c670*/  VIADD R25, R23, UR5 ;  /* 0x0000000517197c36 */ /* 0x000fe20008000000 */
[----:B------:R-:W-:-:S02]  /*9c680*/  LOP3.LUT R20, R21, 0xffff, RZ, 0xc0, !PT ;  /* 0x0000ffff15147812 */ /* 0x000fc400078ec0ff */
[----:B------:R1:W-:Y:S04]  /*9c690*/  STL [R1+0x17c], R18 ;  /* 0x00017c1201007387 */ /* 0x0003e80000100800 */
[----:B------:R-:W3:Y:S04]  /*9c6a0*/  LDL.LU R21, [R1+0x218] ;  /* 0x0002180001157983 */ /* 0x000ee80000300800 */
[----:B------:R-:W3:Y:S04]  /*9c6b0*/  LDL.LU R28, [R1+0x230] ;  /* 0x00023000011c7983 */ /* 0x000ee80000300800 */
[----:B------:R-:W-:Y:S01]  /*9c6c0*/  STL [R1+0x14], R25 ;  /* 0x0000141901007387 */ /* 0x000fe20000100800 */
[----:B------:R-:W-:-:S03]  /*9c6d0*/  ULDC UR5, c[0x0][0x248] ;  /* 0x0000920000057ab9 */ /* 0x000fc60000000800 */
[----:B0-----:R-:W3:Y:S01]  /*9c6e0*/  LDL.LU R23, [R1+0x210] ;  /* 0x0002100001177983 */ /* 0x001ee20000300800 */
[----:B-1----:R-:W-:-:S05]  /*9c6f0*/  PRMT R18, R20, 0x3340, R0 ;  /* 0x0000334014127816 */ /* 0x002fca0000000000 */
[----:B------:R0:W-:Y:S04]  /*9c700*/  STL [R1+0x154], R18 ;  /* 0x0001541201007387 */ /* 0x0001e80000100800 */
[----:B------:R1:W-:Y:S01]  /*9c710*/  STL [R1+0x2fa0], R0 ;  /* 0x002fa00001007387 */ /* 0x0003e20000100800 */
[----:B0-----:R-:W-:Y:S01]  /*9c720*/  VIADD R18, R25, UR5 ;  /* 0x0000000519127c36 */ /* 0x001fe20008000000 */
[----:B------:R-:W-:-:S03]  /*9c730*/  ULDC UR5, c[0x0][0x248] ;  /* 0x0000920000057ab9 */ /* 0x000fc60000000800 */
[----:B-1----:R-:W-:Y:S01]  /*9c740*/  VIADD R0, R18, UR7 ;  /* 0x0000000712007c36 */ /* 0x002fe20008000000 */
[----:B------:R2:W-:Y:S01]  /*9c750*/  STL [R1+0x10], R18 ;  /* 0x0000101201007387 */ /* 0x0005e20000100800 */
[----:B------:R-:W-:Y:S02]  /*9c760*/  ULDC UR7, c[0x0][0x248] ;  /* 0x0000920000077ab9 */ /* 0x000fe40000000800 */
[----:B------:R-:W-:Y:S01]  /*9c770*/  VIADD R20, R0, UR5 ;  /* 0x0000000500147c36 */ /* 0x000fe20008000000 */
[----:B------:R-:W-:Y:S04]  /*9c780*/  STL [R1+0xc], R0 ;  /* 0x00000c0001007387 */ /* 0x000fe80000100800 */
[----:B------:R-:W3:Y:S01]  /*9c790*/  LDL.LU R25, [R1+0x5c] ;  /* 0x00005c0001197983 */ /* 0x000ee20000300800 */
[----:B------:R-:W-:-:S02]  /*9c7a0*/  LOP3.LUT R15, R15, 0xffff, RZ, 0xc0, !PT ;  /* 0x0000ffff0f0f7812 */ /* 0x000fc400078ec0ff */
[----:B------:R-:W-:Y:S02]  /*9c7b0*/  LOP3.LUT R8, R8, 0xffff, RZ, 0xc0, !PT ;  /* 0x0000ffff08087812 */ /* 0x000fe400078ec0ff */
[----:B------:R-:W-:Y:S01]  /*9c7c0*/  LOP3.LUT R5, R5, 0xffff, RZ, 0xc0, !PT ;  /* 0x0000ffff05057812 */ /* 0x000fe200078ec0ff */
[----:B------:R-:W-:Y:S01]  /*9c7d0*/  ULDC UR5, c[0x0][0x248] ;  /* 0x0000920000057ab9 */ /* 0x000fe20000000800 */
[----:B--2---:R-:W-:Y:S02]  /*9c7e0*/  LOP3.LUT R18, R24, 0xffff, RZ, 0xc0, !PT ;  /* 0x0000ffff18127812 */ /* 0x004fe400078ec0ff */
[----:B------:R-:W2:Y:S04]  /*9c7f0*/  LDL.LU R24, [R1+0xa0] ;  /* 0x0000a00001187983 */ /* 0x000ea80000300800 */
[----:B------:R0:W-:Y:S04]  /*9c800*/  STL [R1+0x8], R20 ;  /* 0x0000081401007387 */ /* 0x0001e80000100800 */
[----:B------:R1:W-:Y:S01]  /*9c810*/  STL [R1+0x1b4], R18 ;  /* 0x0001b41201007387 */ /* 0x0003e20000100800 */
[----:B0-----:R-:W-:Y:S01]  /*9c820*/  VIADD R20, R20, UR9 ;  /* 0x0000000914147c36 */ /* 0x001fe20008000000 */
[----:B-1----:R-:W-:Y:S01]  /*9c830*/  SHF.R.U32.HI R18, RZ, 0x8, R18 ;  /* 0x00000008ff127819 */ /* 0x002fe20000011612 */
[----:B------:R-:W-:Y:S01]  /*9c840*/  ULDC UR9, c[0x0][0x248] ;  /* 0x0000920000097ab9 */ /* 0x000fe20000000800 */
[----:B----4-:R-:W-:-:S02]  /*9c850*/  LOP3.LUT R0, R22, 0xffff, RZ, 0xc0, !PT ;  /* 0x0000ffff16007812 */ /* 0x010fc400078ec0ff */
[----:B------:R-:W-:Y:S02]  /*9c860*/  LOP3.LUT R18, R18, 0xffff, RZ, 0xc0, !PT ;  /* 0x0000ffff12127812 */ /* 0x000fe400078ec0ff */
[----:B---3--:R-:W-:-:S05]  /*9c870*/  LOP3.LUT R19, R19, 0xffff, RZ, 0xc0, !PT ;  /* 0x0000ffff13137812 */ /* 0x008fca00078ec0ff */
[----:B------:R-:W-:Y:S04]  /*9c880*/  STL [R1+0x1b0], R19 ;  /* 0x0001b01301007387 */ /* 0x000fe80000100800 */
[----:B------:R0:W-:Y:S02]  /*9c890*/  STL [R1+0x4], R20 ;  /* 0x0000041401007387 */ /* 0x0001e40000100800 */
[----:B0-----:R-:W-:Y:S01]  /*9c8a0*/  VIADD R20, R20, UR11 ;  /* 0x0000000b14147c36 */ /* 0x001fe20008000000 */
[----:B------:R-:W-:Y:S01]  /*9c8b0*/  SHF.R.U32.HI R19, RZ, 0x8, R19 ;  /* 0x00000008ff137819 */ /* 0x000fe20000011613 */
[----:B------:R-:W-:Y:S02]  /*9c8c0*/  ULDC UR11, c[0x0][0x248] ;  /* 0x00009200000b7ab9 */ /* 0x000fe40000000800 */
[----:B------:R-:W-:Y:S01]  /*9c8d0*/  VIADD R22, R20, UR7 ;  /* 0x0000000714167c36 */ /* 0x000fe20008000000 */
[----:B------:R0:W-:Y:S01]  /*9c8e0*/  STL [R1+0x3c], R20 ;  /* 0x00003c1401007387 */ /* 0x0001e20000100800 */
[----:B------:R-:W-:Y:S01]  /*9c8f0*/  LOP3.LUT R19, R19, 0xffff, RZ, 0xc0, !PT ;  /* 0x0000ffff13137812 */ /* 0x000fe200078ec0ff */
[----:B------:R-:W-:-:S02]  /*9c900*/  ULDC UR7, c[0x0][0x248] ;  /* 0x0000920000077ab9 */ /* 0x000fc40000000800 */
[----:B------:R1:W-:Y:S01]  /*9c910*/  STL [R1+0x40], R22 ;  /* 0x0000401601007387 */ /* 0x0003e20000100800 */
[----:B0-----:R-:W-:Y:S02]  /*9c920*/  PRMT R20, R21, 0x4210, R0 ;  /* 0x0000421015147816 */ /* 0x001fe40000000000 */
[----:B------:R-:W-:Y:S01]  /*9c930*/  PRMT R21, R28, 0x4210, R15 ;  /* 0x000042101c157816 */ /* 0x000fe2000000000f */
[----:B------:R-:W-:Y:S01]  /*9c940*/  VIADD R28, R22, UR13 ;  /* 0x0000000d161c7c36 */ /* 0x000fe20008000000 */
[----:B------:R-:W-:Y:S01]  /*9c950*/  ULDC UR13, c[0x0][0x248] ;  /* 0x00009200000d7ab9 */ /* 0x000fe20000000800 */
[----:B-1----:R-:W-:Y:S02]  /*9c960*/  PRMT R22, R23, 0x4210, R8 ;  /* 0x0000421017167816 */ /* 0x002fe40000000008 */
[----:B------:R-:W-:Y:S02]  /*9c970*/  PRMT R23, R12, 0x4210, R5 ;  /* 0x000042100c177816 */ /* 0x000fe40000000005 */
[----:B------:R-:W-:-:S02]  /*9c980*/  PRMT R12, R18, 0x3340, R19 ;  /* 0x00003340120c7816 */ /* 0x000fc40000000013 */
[----:B------:R-:W3:Y:S04]  /*9c990*/  LDL.LU R18, [R1+0xac] ;  /* 0x0000ac0001127983 */ /* 0x000ee80000300800 */
[----:B------:R-:W3:Y:S04]  /*9c9a0*/  LDL.LU R19, [R1+0xc0] ;  /* 0x0000c00001137983 */ /* 0x000ee80000300800 */
[----:B------:R0:W-:Y:S04]  /*9c9b0*/  STL [R1+0x184], R12 ;  /* 0x0001840c01007387 */ /* 0x0001e80000100800 */
[----:B------:R1:W-:Y:S04]  /*9c9c0*/  STL [R1+0x36a8], R28 ;  /* 0x0036a81c01007387 */ /* 0x0003e80000100800 */
[----:B------:R4:W-:Y:S01]  /*9c9d0*/  STSM.16.M88.4 [R2], R20 ;  /* 0x0000001402007844 */ /* 0x0009e20000000200 */
[----:B------:R-:W-:Y:S01]  /*9c9e0*/  BAR.SYNC.DEFER_BLOCKING 0x0 ;  /* 0x0000000000007b1d */ /* 0x000fe20000010000 */
[----:B0-----:R-:W-:-:S05]  /*9c9f0*/  VIADD R12, R28, UR14 ;  /* 0x0000000e1c0c7c36 */ /* 0x001fca0008000000 */
[----:B------:R-:W-:Y:S01]  /*9ca00*/  ULDC.64 UR14, c[0x0][0x220] ;  /* 0x00008800000e7ab9 */ /* 0x000fe20000000a00 */
[----:B-1----:R-:W2:Y:S04]  /*9ca10*/  LDL.LU R28, [R1+0xec] ;  /* 0x0000ec00011c7983 */ /* 0x002ea80000300800 */
[----:B------:R0:W-:Y:S04]  /*9ca20*/  STL [R1+0x4c], R12 ;  /* 0x00004c0c01007387 */ /* 0x0001e80000100800 */
[----:B----4-:R-:W4:Y:S04]  /*9ca30*/  LDL.LU R21, [R1+0xbc] ;  /* 0x0000bc0001157983 */ /* 0x010f280000300800 */
[----:B------:R-:W4:Y:S04]  /*9ca40*/  LDL.LU R22, [R1+0x110] ;  /* 0x0001100001167983 */ /* 0x000f280000300800 */
[----:B------:R-:W2:Y:S01]  /*9ca50*/  LDL.LU R23, [R1+0xb0] ;  /* 0x0000b00001177983 */ /* 0x000ea20000300800 */
[----:B0-----:R-:W-:Y:S01]  /*9ca60*/  VIADD R12, R12, UR5 ;  /* 0x000000050c0c7c36 */ /* 0x001fe20008000000 */
[----:B------:R-:W-:Y:S01]  /*9ca70*/  ULDC UR5, c[0x0][0x248] ;  /* 0x0000920000057ab9 */ /* 0x000fe20000000800 */
[----:B---3--:R-:W-:-:S02]  /*9ca80*/  PRMT R18, R19, 0x5410, R18 ;  /* 0x0000541013127816 */ /* 0x008fc40000000012 */
[----:B----4-:R-:W-:Y:S02]  /*9ca90*/  PRMT R21, R22, 0x5410, R21 ;  /* 0x0000541016157816 */ /* 0x010fe40000000015 */
[----:B--2---:R-:W-:-:S03]  /*9caa0*/  PRMT R20, R28, 0x5410, R23 ;  /* 0x000054101c147816 */ /* 0x004fc60000000017 */
[----:B------:R-:W-:Y:S04]  /*9cab0*/  STL [R1+0x127c], R21 ;  /* 0x00127c1501007387 */ /* 0x000fe80000100800 */
[----:B------:R0:W-:Y:S04]  /*9cac0*/  STL [R1+0x54], R12 ;  /* 0x0000540c01007387 */ /* 0x0001e80000100800 */
[----:B------:R-:W-:Y:S04]  /*9cad0*/  STL [R1+0x1278], R20 ;  /* 0x0012781401007387 */ /* 0x000fe80000100800 */
[----:B------:R-:W-:Y:S01]  /*9cae0*/  STL [R1+0x1274], R18 ;  /* 0x0012741201007387 */ /* 0x000fe20000100800 */
[----:B0-----:R-:W-:Y:S01]  /*9caf0*/  VIADD R12, R12, UR5 ;  /* 0x000000050c0c7c36 */ /* 0x001fe20008000000 */
[----:B------:R-:W-:Y:S01]  /*9cb00*/  PRMT R21, R9, 0x5410, R3 ;  /* 0x0000541009157816 */ /* 0x000fe20000000003 */
[----:B------:R-:W-:-:S03]  /*9cb10*/  ULDC UR5, c[0x0][0x248] ;  /* 0x0000920000057ab9 */ /* 0x000fc60000000800 */
[----:B------:R0:W-:Y:S04]  /*9cb20*/  STL [R1+0x58], R12 ;  /* 0x0000580c01007387 */ /* 0x0001e80000100800 */
[----:B------:R-:W2:Y:S04]  /*9cb30*/  LDL.LU R3, [R1+0x36d8] ;  /* 0x0036d80001037983 */ /* 0x000ea80000300800 */
[----:B------:R-:W3:Y:S01]  /*9cb40*/  LDL.LU R9, [R1+0x36d4] ;  /* 0x0036d40001097983 */ /* 0x000ee20000300800 */
[----:B------:R-:W-:-:S03]  /*9cb50*/  PRMT R22, R11, 0x5410, R10 ;  /* 0x000054100b167816 */ /* 0x000fc6000000000a */
[----:B------:R-:W4:Y:S04]  /*9cb60*/  LDL.LU R10, [R1+0x36d0] ;  /* 0x0036d000010a7983 */ /* 0x000f280000300800 */
[----:B------:R-:W3:Y:S01]  /*9cb70*/  LDL.LU R11, [R1+0x36cc] ;  /* 0x0036cc00010b7983 */ /* 0x000ee20000300800 */
[----:B0-----:R-:W-:Y:S01]  /*9cb80*/  VIADD R12, R12, UR5 ;  /* 0x000000050c0c7c36 */ /* 0x001fe20008000000 */
[----:B------:R-:W-:Y:S01]  /*9cb90*/  ULDC UR5, c[0x0][0x248] ;  /* 0x0000920000057ab9 */ /* 0x000fe20000000800 */
[----:B------:R-:W-:-:S03]  /*9cba0*/  PRMT R23, R14, 0x5410, R13 ;  /* 0x000054100e177816 */ /* 0x000fc6000000000d */
[----:B------:R0:W-:Y:S04]  /*9cbb0*/  STL [R1+0x5c], R12 ;  /* 0x00005c0c01007387 */ /* 0x0001e80000100800 */
[----:B------:R-:W4:Y:S04]  /*9cbc0*/  LDL.LU R13, [R1+0x36c8] ;  /* 0x0036c800010d7983 */ /* 0x000f280000300800 */
[----:B------:R-:W3:Y:S01]  /*9cbd0*/  LDL.LU R14, [R1+0x36c4] ;  /* 0x0036c400010e7983 */ /* 0x000ee20000300800 */
[----:B------:R-:W-:-:S03]  /*9cbe0*/  PRMT R18, R4, 0x5410, R6 ;  /* 0x0000541004127816 */ /* 0x000fc60000000006 */
[----:B------:R-:W4:Y:S04]  /*9cbf0*/  LDL.LU R6, [R1+0x36c0] ;  /* 0x0036c00001067983 */ /* 0x000f280000300800 */
[----:B------:R-:W3:Y:S01]  /*9cc00*/  LDL.LU R4, [R1+0x36bc] ;  /* 0x0036bc0001047983 */ /* 0x000ee20000300800 */
[----:B0-----:R-:W-:Y:S01]  /*9cc10*/  VIADD R12, R12, UR5 ;  /* 0x000000050c0c7c36 */ /* 0x001fe20008000000 */
[----:B------:R-:W-:Y:S02]  /*9cc20*/  PRMT R19, R29, 0x5410, R7 ;  /* 0x000054101d137816 */ /* 0x000fe40000000007 */
[----:B------:R-:W-:Y:S01]  /*9cc30*/  PRMT R20, R24, 0x5410, R25 ;  /* 0x0000541018147816 */ /* 0x000fe20000000019 */
[----:B------:R-:W-:Y:S01]  /*9cc40*/  ULDC UR5, c[0x0][0x248] ;  /* 0x0000920000057ab9 */ /* 0x000fe20000000800 */
[----:B------:R0:W-:Y:S04]  /*9cc50*/  STL [R1+0x60], R12 ;  /* 0x0000600c01007387 */ /* 0x0001e80000100800 */
[----:B------:R-:W4:Y:S04]  /*9cc60*/  LDL.LU R7, [R1+0x36b8] ;  /* 0x0036b80001077983 */ /* 0x000f280000300800 */
[----:B------:R-:W-:Y:S01]  /*9cc70*/  STL.64 [R1+0x36b0], R18 ;  /* 0x0036b01201007387 */ /* 0x000fe20000100a00 */
[----:B------:R-:W-:-:S02]  /*9cc80*/  PRMT R25, R16, 0x5410, R17 ;  /* 0x0000541010197816 */ /* 0x000fc40000000011 */
[----:B------:R-:W-:Y:S01]  /*9cc90*/  PRMT R20, R20, 0x5210, R0 ;  /* 0x0000521014147816 */ /* 0x000fe20000000000 */
[----:B0-----:R-:W-:Y:S01]  /*9cca0*/  VIADD R12, R12, UR5 ;  /* 0x000000050c0c7c36 */ /* 0x001fe20008000000 */
[----:B------:R-:W-:Y:S01]  /*9ccb0*/  ULDC UR5, c[0x0][0x248] ;  /* 0x0000920000057ab9 */ /* 0x000fe20000000800 */
[----:B------:R-:W-:Y:S02]  /*9ccc0*/  PRMT R21, R21, 0x5210, R15 ;  /* 0x0000521015157816 */ /* 0x000fe4000000000f */
[----:B------:R-:W-:Y:S02]  /*9ccd0*/  PRMT R22, R22, 0x5210, R8 ;  /* 0x0000521016167816 */ /* 0x000fe40000000008 */
[----:B------:R-:W-:Y:S01]  /*9cce0*/  PRMT R23, R23, 0x5210, R5 ;  /* 0x0000521017177816 */ /* 0x000fe20000000005 */
[----:B------:R0:W-:Y:S02]  /*9ccf0*/  STL [R1+0x64], R12 ;  /* 0x0000640c01007387 */ /* 0x0001e40000100800 */
[----:B0-----:R-:W-:Y:S01]  /*9cd00*/  VIADD R12, R12, UR5 ;  /* 0x000000050c0c7c36 */ /* 0x001fe20008000000 */
[----:B------:R-:W-:-:S03]  /*9cd10*/  ULDC UR5, c[0x0][0x248] ;  /* 0x0000920000057ab9 */ /* 0x000fc60000000800 */
[----:B------:R-:W-:Y:S01]  /*9cd20*/  VIADD R0, R12, UR5 ;  /* 0x000000050c007c36 */ /* 0x000fe20008000000 */
[----:B------:R-:W-:-:S04]  /*9cd30*/  ULDC UR5, c[0x0][0x248] ;  /* 0x0000920000057ab9 */ /* 0x000fc80000000800 */
[----:B------:R0:W-:Y:S02]  /*9cd40*/  STL [R1+0x6c], R0 ;  /* 0x00006c0001007387 */ /* 0x0001e40000100800 */
[----:B0-----:R-:W-:Y:S01]  /*9cd50*/  VIADD R0, R0, UR5 ;  /* 0x0000000500007c36 */ /* 0x001fe20008000000 */
[----:B------:R-:W-:-:S04]  /*9cd60*/  ULDC UR5, c[0x0][0x248] ;  /* 0x0000920000057ab9 */ /* 0x000fc80000000800 */
[----:B------:R0:W-:Y:S02]  /*9cd70*/  STL [R1+0x74], R0 ;  /* 0x0000740001007387 */ /* 0x0001e40000100800 */
[----:B0-----:R-:W-:Y:S01]  /*9cd80*/  VIADD R0, R0, UR5 ;  /* 0x0000000500007c36 */ /* 0x001fe20008000000 */
[----:B------:R-:W-:-:S04]  /*9cd90*/  ULDC UR5, c[0x0][0x248] ;  /* 0x0000920000057ab9 */ /* 0x000fc80000000800 */
[----:B------:R0:W-:Y:S01]  /*9cda0*/  STL [R1+0x7c], R0 ;  /* 0x00007c0001007387 */ /* 0x0001e20000100800 */
[----:B------:R-:W-:Y:S02]  /*9cdb0*/  PRMT R24, R26, 0x5410, R27 ;  /* 0x000054101a187816 */ /* 0x000fe4000000001b */
[----:B--2---:R-:W-:-:S04]  /*9cdc0*/  LOP3.LUT R3, R3, 0x3f, RZ, 0xc0, !PT ;  /* 0x0000003f03037812 */ /* 0x004fc800078ec0ff */
[----:B------:R-:W-:Y:S01]  /*9cdd0*/  LEA R3, R3, UR4, 0x4 ;  /* 0x0000000403037c11 */ /* 0x000fe2000f8e20ff */
[----:B------:R-:W-:-:S04]  /*9cde0*/  ULDC UR4, c[0x0][0x248] ;  /* 0x0000920000047ab9 */ /* 0x000fc80000000800 */
[----:B------:R-:W1:Y:S01]  /*9cdf0*/  LDS.128 R16, [R3] ;  /* 0x0000000003107984 */ /* 0x000e620000000c00 */
[----:B------:R-:W-:Y:S01]  /*9ce00*/  BAR.SYNC.DEFER_BLOCKING 0x0 ;  /* 0x0000000000007b1d */ /* 0x000fe20000010000 */
[----:B0-----:R-:W-:-:S05]  /*9ce10*/  VIADD R0, R0, UR4 ;  /* 0x0000000400007c36 */ /* 0x001fca0008000000 */
[----:B------:R-:W-:Y:S01]  /*9ce20*/  STL [R1+0x1c4], R3 ;  /* 0x0001c40301007387 */ /* 0x000fe20000100800 */
[----:B------:R-:W-:-:S03]  /*9ce30*/  ULDC UR4, c[0x0][0x248] ;  /* 0x0000920000047ab9 */ /* 0x000fc60000000800 */
[----:B------:R-:W-:Y:S01]  /*9ce40*/  STSM.16.M88.4 [R2], R20 ;  /* 0x0000001402007844 */ /* 0x000fe20000000200 */
[----:B------:R-:W-:Y:S06]  /*9ce50*/  BAR.SYNC.DEFER_BLOCKING 0x0 ;  /* 0x0000000000007b1d */ /* 0x000fec0000010000 */
[----:B------:R0:W-:Y:S04]  /*9ce60*/  STL [R1+0x84], R0 ;  /* 0x0000840001007387 */ /* 0x0001e80000100800 */
[----:B-1----:R-:W-:Y:S04]  /*9ce70*/  STL.64 [R1+0x1f0], R16 ;  /* 0x0001f01001007387 */ /* 0x002fe80000100a00 */
[----:B------:R-:W-:Y:S04]  /*9ce80*/  STL.64 [R1+0x1f8], R18 ;  /* 0x0001f81201007387 */ /* 0x000fe80000100a00 */
[----:B------:R-:W1:Y:S01]  /*9ce90*/  LDS.128 R16, [R3] ;  /* 0x0000000003107984 */ /* 0x000e620000000c00 */
[----:B0-----:R-:W-:Y:S01]  /*9cea0*/  VIADD R0, R0, UR5 ;  /* 0x0000000500007c36 */ /* 0x001fe20008000000 */
[----:B------:R-:W-:Y:S01]  /*9ceb0*/  ULDC UR5, c[0x0][0x248] ;  /* 0x0000920000057ab9 */ /* 0x000fe20000000800 */
[----:B----4-:R-:W-:-:S03]  /*9cec0*/  LOP3.LUT R8, R7, 0xffff, RZ, 0xc0, !PT ;  /* 0x0000ffff07087812 */ /* 0x010fc600078ec0ff */
[----:B------:R0:W-:Y:S01]  /*9ced0*/  STL [R1+0x8c], R0 ;  /* 0x00008c0001007387 */ /* 0x0001e20000100800 */
[----:B---3--:R-:W-:Y:S01]  /*9cee0*/  LOP3.LUT R7, R4, 0xffff, RZ, 0xc0, !PT ;  /* 0x0000ffff04077812 */ /* 0x008fe200078ec0ff */
[----:B------:R-:W-:Y:S01]  /*9cef0*/  BAR.SYNC.DEFER_BLOCKING 0x0 ;  /* 0x0000000000007b1d */ /* 0x000fe20000010000 */
[----:B0-----:R-:W-:-:S05]  /*9cf00*/  VIADD R0, R0, UR4 ;  /* 0x0000000400007c36 */ /* 0x001fca0008000000 */
[----:B------:R-:W-:Y:S01]  /*9cf10*/  ULDC UR4, c[0x0][0x248] ;  /* 0x0000920000047ab9 */ /* 0x000fe20000000800 */
[----:B------:R-:W-:Y:S01]  /*9cf20*/  VIADD R5, R0, UR5 ;  /* 0x0000000500057c36 */ /* 0x000fe20008000000 */
[----:B------:R-:W-:Y:S01]  /*9cf30*/  STL [R1+0x70], R0 ;  /* 0x0000700001007387 */ /* 0x000fe20000100800 */
[----:B------:R-:W-:Y:S02]  /*9cf40*/  ULDC UR5, c[0x0][0x248] ;  /* 0x0000920000057ab9 */ /* 0x000fe40000000800 */
[----:B------:R-:W-:Y:S01]  /*9cf50*/  VIADD R4, R5, UR4 ;  /* 0x0000000405047c36 */ /* 0x000fe20008000000 */
[----:B------:R-:W-:Y:S01]  /*9cf60*/  LOP3.LUT R6, R6, 0xffff, RZ, 0xc0, !PT ;  /* 0x0000ffff06067812 */ /* 0x000fe200078ec0ff */
[----:B------:R-:W-:-:S03]  /*9cf70*/  ULDC UR4, c[0x0][0x248] ;  /* 0x0000920000047ab9 */ /* 0x000fc60000000800 */
[----:B------:R0:W-:Y:S02]  /*9cf80*/  STL [R1+0x80], R4 ;  /* 0x0000800401007387 */ /* 0x0001e40000100800 */
[----:B0-----:R-:W-:Y:S01]  /*9cf90*/  VIADD R4, R4, UR7 ;  /* 0x0000000704047c36 */ /* 0x001fe20008000000 */
[----:B------:R-:W-:Y:S02]  /*9cfa0*/  LOP3.LUT R0, R14, 0xffff, RZ, 0xc0, !PT ;  /* 0x0000ffff0e007812 */ /* 0x000fe400078ec0ff */
[----:B------:R-:W-:Y:S02]  /*9cfb0*/  PRMT R20, R13, 0x4210, R8 ;  /* 0x000042100d147816 */ /* 0x000fe40000000008 */
[----:B------:R-:W-:Y:S02]  /*9cfc0*/  PRMT R21, R11, 0x4210, R7 ;  /* 0x000042100b157816 */ /* 0x000fe40000000007 */
[----:B------:R-:W-:Y:S01]  /*9cfd0*/  PRMT R22, R10, 0x4210, R6 ;  /* 0x000042100a167816 */ /* 0x000fe20000000006 */
[----:B------:R-:W-:Y:S04]  /*9cfe0*/  STL [R1+0x88], R4 ;  /* 0x0000880401007387 */ /* 0x000fe80000100800 */
[----:B-1----:R-:W-:Y:S04]  /*9cff0*/  STL.64 [R1+0x1e0], R16 ;  /* 0x0001e01001007387 */ /* 0x002fe80000100a00 */
[----:B------:R0:W-:Y:S01]  /*9d000*/  STL.64 [R1+0x1e8], R18 ;  /* 0x0001e81201007387 */ /* 0x0001e20000100a00 */
[----:B------:R-:W-:-:S03]  /*9d010*/  ULDC UR7, c[0x0][0x248] ;  /* 0x0000920000077ab9 */ /* 0x000fc60000000800 */
[----:B0-----:R-:W2:Y:S01]  /*9d020*/  LDL.LU.64 R18, [R1+0x36b0] ;  /* 0x0036b00001127983 */ /* 0x001ea20000300a00 */
[----:B------:R-:W-:Y:S01]  /*9d030*/  VIADD R4, R4, UR9 ;  /* 0x0000000904047c36 */ /* 0x000fe20008000000 */
[----:B------:R-:W-:Y:S01]  /*9d040*/  PRMT R23, R9, 0x4210, R0 ;  /* 0x0000421009177816 */ /* 0x000fe20000000000 */
[----:B------:R-:W-:-:S03]  /*9d050*/  ULDC UR9, c[0x0][0x248] ;  /* 0x0000920000097ab9 */ /* 0x000fc60000000800 */
[----:B------:R0:W-:Y:S02]  /*9d060*/  STL [R1+0x90], R4 ;  /* 0x0000900401007387 */ /* 0x0001e40000100800 */
[----:B0-----:R-:W-:Y:S02]  /*9d070*/  VIADD R4, R4, UR5 ;  /* 0x0000000504047c36 */ /* 0x001fe40008000000 */
[----:B------:R-:W-:Y:S01]  /*9d080*/  STSM.16.M88.4 [R2], R20 ;  /* 0x0000001402007844 */ /* 0x000fe20000000200 */
[----:B------:R-:W-:Y:S01]  /*9d090*/  ULDC UR5, c[0x0][0x248] ;  /* 0x0000920000057ab9 */ /* 0x000fe20000000800 */
[----:B------:R-:W-:Y:S06]  /*9d0a0*/  BAR.SYNC.DEFER_BLOCKING 0x0 ;  /* 0x0000000000007b1d */ /* 0x000fec0000010000 */
[----:B------:R0:W-:Y:S02]  /*9d0b0*/  STL [R1+0xb4], R4 ;  /* 0x0000b40401007387 */ /* 0x0001e40000100800 */
[----:B0-----:R-:W-:Y:S01]  /*9d0c0*/  VIADD R4, R4, UR4 ;  /* 0x0000000404047c36 */ /* 0x001fe20008000000 */
[----:B------:R-:W-:-:S03]  /*9d0d0*/  ULDC UR4, c[0x0][0x248] ;  /* 0x0000920000047ab9 */ /* 0x000fc60000000800 */
[----:B------:R-:W-:Y:S01]  /*9d0e0*/  VIADD R11, R4, UR4 ;  /* 0x00000004040b7c36 */ /* 0x000fe20008000000 */
[----:B------:R-:W-:Y:S01]  /*9d0f0*/  ULDC UR4, c[0x0][0x248] ;  /* 0x0000920000047ab9 */ /* 0x000fe20000000800 */
[----:B------:R-:W-:Y:S02]  /*9d100*/  PRMT R23, R25, 0x5210, R0 ;  /* 0x0000521019177816 */ /* 0x000fe40000000000 */
[----:B------:R-:W-:Y:S01]  /*9d110*/  VIADD R0, R11, UR4 ;  /* 0x000000040b007c36 */ /* 0x000fe20008000000 */
[----:B------:R-:W-:Y:S04]  /*9d120*/  STL [R1+0x98], R4 ;  /* 0x0000980401007387 */ /* 0x000fe80000100800 */
[----:B------:R-:W3:Y:S01]  /*9d130*/  LDL.LU R29, [R1+0xfd8] ;  /* 0x000fd800011d7983 */ /* 0x000ee20000300800 */
[----:B------:R-:W-:Y:S01]  /*9d140*/  VIADD R26, R0, UR5 ;  /* 0x00000005001a7c36 */ /* 0x000fe20008000000 */
[----:B------:R-:W-:-:S02]  /*9d150*/  PRMT R22, R24, 0x5210, R6 ;  /* 0x0000521018167816 */ /* 0x000fc40000000006 */
[----:B------:R0:W-:Y:S01]  /*9d160*/  STL [R1+0x2ff0], R0 ;  /* 0x002ff00001007387 */ /* 0x0001e20000100800 */
[----:B------:R-:W1:Y:S08]  /*9d170*/  LDC R24, c[0x0][0x244] ;  /* 0x00009100ff187b82 */ /* 0x000e700000000800 */
[----:B------:R-:W4:Y:S01]  /*9d180*/  LDC R25, c[0x0][0x244] ;  /* 0x00009100ff197b82 */ /* 0x000f220000000800 */
[----:B------:R-:W-:Y:S01]  /*9d190*/  ULDC UR4, c[0x0][0x248] ;  /* 0x0000920000047ab9 */ /* 0x000fe20000000800 */
[----:B------:R-:W-:Y:S01]  /*9d1a0*/  ULDC UR5, c[0x0][0x244] ;  /* 0x0000910000057ab9 */ /* 0x000fe20000000800 */
[----:B0-----:R-:W4:Y:S01]  /*9d1b0*/  LDL R0, [R1+0xfdc] ;  /* 0x000fdc0001007983 */ /* 0x001f220000100800 */
[----:B------:R-:W-:Y:S01]  /*9d1c0*/  VIADD R4, R26, UR4 ;  /* 0x000000041a047c36 */ /* 0x000fe20008000000 */
[----:B------:R-:W-:Y:S01]  /*9d1d0*/  ULDC UR4, c[0x0][0x244] ;  /* 0x0000910000047ab9 */ /* 0x000fe20000000800 */
[----:B--2---:R-:W-:-:S02]  /*9d1e0*/  PRMT R20, R18, 0x5210, R8 ;  /* 0x0000521012147816 */ /* 0x004fc40000000008 */
[----:B------:R-:W-:Y:S02]  /*9d1f0*/  PRMT R21, R19, 0x5210, R7 ;  /* 0x0000521013157816 */ /* 0x000fe40000000007 */
[----:B------:R-:W0:Y:S01]  /*9d200*/  LDS.128 R16, [R3] ;  /* 0x0000000003107984 */ /* 0x000e220000000c00 */
[----:B------:R-:W-:Y:S06]  /*9d210*/  BAR.SYNC.DEFER_BLOCKING 0x0 ;  /* 0x0000000000007b1d */ /* 0x000fec0000010000 */
[----:B------:R3:W-:Y:S02]  /*9d220*/  STSM.16.M88.4 [R2], R20 ;  /* 0x0000001402007844 */ /* 0x0007e40000000200 */
[----:B------:R-:W-:Y:S01]  /*9d230*/  BAR.SYNC.DEFER_BLOCKING 0x0 ;  /* 0x0000000000007b1d */ /* 0x000fe20000010000 */
[----:B---3--:R-:W-:-:S05]  /*9d240*/  IMAD R20, R29, UR4, RZ ;  /* 0x000000041d147c24 */ /* 0x008fca000f8e02ff */
[----:B0-----:R-:W-:Y:S04]  /*9d250*/  STL.64 [R1+0x1d0], R16 ;  /* 0x0001d01001007387 */ /* 0x001fe80000100a00 */
[----:B------:R0:W-:Y:S01]  /*9d260*/  STL.64 [R1+0x1d8], R18 ;  /* 0x0001d81201007387 */ /* 0x0001e20000100a00 */
[----:B-1----:R-:W-:Y:S02]  /*9d270*/  IMAD R24, R24, 0x80, R20 ;  /* 0x0000008018187824 */ /* 0x002fe400078e0214 */
[----:B----4-:R-:W-:Y:S01]  /*9d280*/  IMAD R21, R0, UR5, RZ ;  /* 0x0000000500157c24 */ /* 0x010fe2000f8e02ff */
[----:B------:R-:W-:Y:S01]  /*9d290*/  ULDC.64 UR4, c[0x0][0x220] ;  /* 0x0000880000047ab9 */ /* 0x000fe20000000a00 */
[----:B------:R-:W-:Y:S01]  /*9d2a0*/  IMAD R25, R25, 0x40, R24 ;  /* 0x0000004019197824 */ /* 0x000fe200078e0218 */
[----:B0-----:R-:W-:Y:S01]  /*9d2b0*/  IADD3 R18, P1, R20, UR4, RZ ;  /* 0x0000000414127c10 */ /* 0x001fe2000ff3e0ff */
[----:B------:R-:W-:Y:S01]  /*9d2c0*/  STL [R1+0x36ac], R26 ;  /* 0x0036ac1a01007387 */ /* 0x000fe20000100800 */
[C---:B------:R-:W-:Y:S01]  /*9d2d0*/  IADD3 R19, P2, R21.reuse, UR14, RZ ;  /* 0x0000000e15137c10 */ /* 0x040fe2000ff5e0ff */
[----:B------:R-:W-:Y:S01]  /*9d2e0*/  VIADD R2, R4, UR7 ;  /* 0x0000000704027c36 */ /* 0x000fe20008000000 */
[----:B------:R-:W-:Y:S01]  /*9d2f0*/  LEA.HI.X.SX32 R20, R20, UR5, 0x1, P1 ;  /* 0x0000000514147c11 */ /* 0x000fe200088f0eff */
[----:B------:R0:W-:Y:S01]  /*9d300*/  STL [R1+0x3638], R29 ;  /* 0x0036381d01007387 */ /* 0x0001e20000100800 */
[----:B------:R-:W-:Y:S01]  /*9d310*/  LEA.HI.X.SX32 R21, R21, UR15, 0x1, P2 ;  /* 0x0000000f15157c11 */ /* 0x000fe200090f0eff */
[----:B------:R-:W-:Y:S01]  /*9d320*/  ULDC.64 UR14, c[0x0][0x220] ;  /* 0x00008800000e7ab9 */ /* 0x000fe20000000a00 */
[----:B------:R-:W-:Y:S01]  /*9d330*/  ULDC UR7, c[0x0][0x248] ;  /* 0x0000920000077ab9 */ /* 0x000fe20000000800 */
[----:B------:R-:W-:Y:S01]  /*9d340*/  IADD3 R23, P2, R25, UR14, RZ ;  /* 0x0000000e19177c10 */ /* 0x000fe2000ff5e0ff */
[----:B------:R-:W-:Y:S01]  /*9d350*/  ULDC UR4, c[0x0][0x248] ;  /* 0x0000920000047ab9 */ /* 0x000fe20000000800 */
[----:B------:R-:W-:Y:S04]  /*9d360*/  STL.64 [R1+0x3698], R20 ;  /* 0x0036981401007387 */ /* 0x000fe80000100a00 */
[----:B------:R1:W-:Y:S01]  /*9d370*/  STL [R1+0x3678], R23 ;  /* 0x0036781701007387 */ /* 0x0003e20000100800 */
[----:B------:R-:W-:Y:S01]  /*9d380*/  VIADD R28, R2, UR7 ;  /* 0x00000007021c7c36 */ /* 0x000fe20008000000 */
[----:B------:R-:W-:Y:S01]  /*9d390*/  ULDC UR7, c[0x0][0x248] ;  /* 0x0000920000077ab9 */ /* 0x000fe20000000800 */
[----:B0-----:R-:W-:Y:S01]  /*9d3a0*/  IMAD.MOV.U32 R29, RZ, RZ, R12 ;  /* 0x000000ffff1d7224 */ /* 0x001fe200078e000c */
[----:B------:R-:W-:Y:S01]  /*9d3b0*/  ULDC UR14, c[0x0][0x248] ;  /* 0x00009200000e7ab9 */ /* 0x000fe20000000800 */
[----:B-1----:R-:W2:Y:S01]  /*9d3c0*/  LDL R23, [R1+0x124] ;  /* 0x0001240001177983 */ /* 0x002ea20000100800 */
[----:B------:R-:W-:Y:S01]  /*9d3d0*/  VIADD R9, R28, UR9 ;  /* 0x000000091c097c36 */ /* 0x000fe20008000000 */
[----:B------:R-:W-:-:S03]  /*9d3e0*/  ULDC UR9, c[0x0][0x248] ;  /* 0x0000920000097ab9 */ /* 0x000fc60000000800 */
[----:B------:R-:W-:Y:S01]  /*9d3f0*/  VIADD R8, R9, UR7 ;  /* 0x0000000709087c36 */ /* 0x000fe20008000000 */
[----:B------:R-:W-:-:S03]  /*9d400*/  ULDC UR7, c[0x0][0x248] ;  /* 0x0000920000077ab9 */ /* 0x000fc60000000800 */
[----:B------:R-:W-:Y:S01]  /*9d410*/  VIADD R3, R8, UR11 ;  /* 0x0000000b08037c36 */ /* 0x000fe20008000000 */
[----:B------:R-:W-:Y:S01]  /*9d420*/  LEA.HI.X.SX32 R25, R25, UR15, 0x1, P2 ;  /* 0x0000000f19197c11 */ /* 0x000fe200090f0eff */
[----:B------:R-:W-:Y:S01]  /*9d430*/  ULDC UR11, c[0x0][0x248] ;  /* 0x00009200000b7ab9 */ /* 0x000fe20000000800 */
[----:B------:R-:W-:Y:S02]  /*9d440*/  IMAD.MOV.U32 R20, RZ, RZ, R5 ;  /* 0x000000ffff147224 */ /* 0x000fe400078e0005 */
[----:B------:R-:W-:Y:S01]  /*9d450*/  VIADD R6, R3, UR4 ;  /* 0x0000000403067c36 */ /* 0x000fe20008000000 */
[----:B------:R-:W-:Y:S01]  /*9d460*/  ULDC.64 UR4, c[0x0][0x220] ;  /* 0x0000880000047ab9 */ /* 0x000fe20000000a00 */
[----:B------:R-:W-:Y:S02]  /*9d470*/  ULDC UR15, c[0x0][0x248] ;  /* 0x00009200000f7ab9 */ /* 0x000fe40000000800 */
[----:B------:R-:W-:Y:S01]  /*9d480*/  VIADD R10, R6, UR7 ;  /* 0x00000007060a7c36 */ /* 0x000fe20008000000 */
[----:B------:R-:W-:Y:S01]  /*9d490*/  IADD3 R22, P1, R24, UR4, RZ ;  /* 0x0000000418167c10 */ /* 0x000fe2000ff3e0ff */
[----:B------:R-:W-:Y:S01]  /*9d4a0*/  ULDC UR4, c[0x0][0x248] ;  /* 0x0000920000047ab9 */ /* 0x000fe20000000800 */
[----:B------:R-:W-:Y:S01]  /*9d4b0*/  ULDC UR7, c[0x0][0x248] ;  /* 0x0000920000077ab9 */ /* 0x000fe20000000800 */
[----:B------:R-:W-:Y:S01]  /*9d4c0*/  VIADD R7, R10, UR9 ;  /* 0x000000090a077c36 */ /* 0x000fe20008000000 */
[----:B------:R-:W-:Y:S01]  /*9d4d0*/  LEA.HI.X.SX32 R24, R24, UR5, 0x1, P1 ;  /* 0x0000000518187c11 */ /* 0x000fe200088f0eff */
[----:B------:R-:W-:Y:S01]  /*9d4e0*/  ULDC UR5, c[0x0][0x248] ;  /* 0x0000920000057ab9 */ /* 0x000fe20000000800 */
[----:B------:R-:W-:Y:S01]  /*9d4f0*/  ULDC UR9, c[0x0][0x248] ;  /* 0x0000920000097ab9 */ /* 0x000fe20000000800 */
[----:B------:R-:W-:Y:S01]  /*9d500*/  VIADD R0, R7, UR4 ;  /* 0x0000000407007c36 */ /* 0x000fe20008000000 */
[----:B------:R-:W-:Y:S01]  /*9d510*/  ULDC UR4, c[0x0][0x248] ;  /* 0x0000920000047ab9 */ /* 0x000fe20000000800 */
[----:B--2---:R-:W-:Y:S04]  /*9d520*/  STL.64 [R1+0x36a0], R22 ;  /* 0x0036a01601007387 */ /* 0x004fe80000100a00 */
[----:B------:R0:W-:Y:S02]  /*9d530*/  STL [R1+0x3660], R25 ;  /* 0x0036601901007387 */ /* 0x0001e40000100800 */
[----:B0-----:R-:W-:-:S04]  /*9d540*/  IMAD.MOV.U32 R25, RZ, RZ, R0 ;  /* 0x000000ffff197224 */ /* 0x001fc800078e0000 */
[----:B------:R-:W-:Y:S01]  /*9d550*/  VIADD R22, R25, UR4 ;  /* 0x0000000419167c36 */ /* 0x000fe20008000000 */
[----:B------:R-:W-:-:S03]  /*9d560*/  ULDC UR4, c[0x0][0x248] ;  /* 0x0000920000047ab9 */ /* 0x000fc60000000800 */
[----:B------:R-:W-:Y:S01]  /*9d570*/  VIADD R14, R22, UR5 ;  /* 0x00000005160e7c36 */ /* 0x000fe20008000000 */
[----:B------:R-:W-:-:S03]  /*9d580*/  ULDC UR5, c[0x0][0x248] ;  /* 0x0000920000057ab9 */ /* 0x000fc60000000800 */
[----:B------:R-:W-:Y:S01]  /*9d590*/  VIADD R26, R14, UR4 ;  /* 0x000000040e1a7c36 */ /* 0x000fe20008000000 */
[----:B------:R-:W-:-:S03]  /*9d5a0*/  ULDC UR4, c[0x0][0x248] ;  /* 0x0000920000047ab9 */ /* 0x000fc60000000800 */
[----:B------:R-:W-:Y:S01]  /*9d5b0*/  VIADD R0, R26, UR7 ;  /* 0x000000071a007c36 */ /* 0x000fe20008000000 */
[----:B------:R-:W-:-:S03]  /*9d5c0*/  ULDC UR7, c[0x0][0x248] ;  /* 0x0000920000077ab9 */ /* 0x000fc60000000800 */
[----:B------:R-:W-:Y:S01]  /*9d5d0*/  VIADD R12, R0, UR9 ;  /* 0x00000009000c7c36 */ /* 0x000fe20008000000 */
[----:B------:R0:W-:Y:S01]  /*9d5e0*/  STL [R1+0x3050], R0 ;  /* 0x0030500001007387 */ /* 0x0001e20000100800 */
[----:B------:R-:W-:Y:S02]  /*9d5f0*/  ULDC UR9, c[0x0][0x248] ;  /* 0x0000920000097ab9 */ /* 0x000fe40000000800 */
[----:B------:R-:W-:Y:S01]  /*9d600*/  VIADD R15, R12, UR5 ;  /* 0x000000050c0f7c36 */ /* 0x000fe20008000000 */
[----:B------:R-:W-:-:S03]  /*9d610*/  ULDC UR5, c[0x0][0x248] ;  /* 0x0000920000057ab9 */ /* 0x000fc60000000800 */
[----:B0-----:R-:W-:Y:S01]  /*9d620*/  VIADD R0, R15, UR11 ;  /* 0x0000000b0f007c36 */ /* 0x001fe20008000000 */
[----:B------:R-:W-:-:S03]  /*9d630*/  ULDC UR11, c[0x0][0x248] ;  /* 0x00009200000b7ab9 */ /* 0x000fc60000000800 */
[----:B------:R-:W-:Y:S01]  /*9d640*/  VIADD R5, R0, UR13 ;  /* 0x0000000d00057c36 */ /* 0x000fe20008000000 */
[----:B------:R0:W-:Y:S01]  /*9d650*/  STL [R1+0x3088], R0 ;  /* 0x0030880001007387 */ /* 0x0001e20000100800 */
[----:B------:R-:W-:Y:S02]  /*9d660*/  ULDC UR13, c[0x0][0x248] ;  /* 0x00009200000d7ab9 */ /* 0x000fe40000000800 */
[----:B------:R-:W-:Y:S01]  /*9d670*/  VIADD R13, R5, UR14 ;  /* 0x0000000e050d7c36 */ /* 0x000fe20008000000 */
[----:B------:R-:W-:-:S03]  /*9d680*/  ULDC UR14, c[0x0][0x248] ;  /* 0x00009200000e7ab9 */ /* 0x000fc60000000800 */
[----:B------:R-:W-:Y:S01]  /*9d690*/  VIADD R27, R13, UR15 ;  /* 0x0000000f0d1b7c36 */ /* 0x000fe20008000000 */
[----:B------:R-:W-:-:S03]  /*9d6a0*/  ULDC UR15, c[0x0][0x248] ;  /* 0x00009200000f7ab9 */ /* 0x000fc60000000800 */
[----:B------:R-:W-:Y:S02]  /*9d6b0*/  VIADD R17, R27, UR16 ;  /* 0x000000101b117c36 */ /* 0x000fe40008000000 */
[----:B0-----:R-:W-:Y:S01]  /*9d6c0*/  IMAD.MOV.U32 R0, RZ, RZ, R12 ;  /* 0x000000ffff007224 */ /* 0x001fe200078e000c */
[----:B------:R-:W-:Y:S01]  /*9d6d0*/  ULDC UR16, c[0x0][0x248] ;  /* 0x0000920000107ab9 */ /* 0x000fe20000000800 */
[----:B------:R-:W-:Y:S01]  /*9d6e0*/  VIADD R12, R17, UR17 ;  /* 0x00000011110c7c36 */ /* 0x000fe20008000000 */
[----:B------:R-:W-:-:S03]  /*9d6f0*/  ULDC UR17, c[0x0][0x248] ;  /* 0x0000920000117ab9 */ /* 0x000fc60000000800 */
[----:B------:R-:W-:Y:S01]  /*9d700*/  VIADD R16, R12, UR18 ;  /* 0x000000120c107c36 */ /* 0x000fe20008000000 */
[----:B------:R0:W-:Y:S01]  /*9d710*/  STL.64 [R1+0x2f08], R12 ;  /* 0x002f080c01007387 */ /* 0x0001e20000100a00 */
[----:B------:R-:W-:Y:S01]  /*9d720*/  ULDC UR18, c[0x0][0x248] ;  /* 0x0000920000127ab9 */ /* 0x000fe20000000800 */
[----:B0-----:R-:W-:Y:S02]  /*9d730*/  IMAD.MOV.U32 R12, RZ, RZ, R26 ;  /* 0x000000ffff0c7224 */ /* 0x001fe400078e001a */
[----:B------:R-:W2:Y:S01]  /*9d740*/  LDL.LU R26, [R1+0x36ac] ;  /* 0x0036ac00011a7983 */ /* 0x000ea20000300800 */
[----:B------:R-:W-:Y:S02]  /*9d750*/  IMAD.MOV.U32 R13, RZ, RZ, R0 ;  /* 0x000000ffff0d7224 */ /* 0x000fe400078e0000 */
[----:B------:R-:W-:Y:S02]  /*9d760*/  IMAD.MOV.U32 R0, RZ, RZ, R14 ;  /* 0x000000ffff007224 */ /* 0x000fe400078e000e */
[----:B------:R-:W-:Y:S01]  /*9d770*/  VIADD R14, R16, UR19 ;  /* 0x00000013100e7c36 */ /* 0x000fe20008000000 */
[----:B------:R0:W-:Y:S01]  /*9d780*/  STL.64 [R1+0x2f00], R16 ;  /* 0x002f001001007387 */ /* 0x0001e20000100a00 */
[----:B------:R-:W-:-:S03]  /*9d790*/  ULDC UR19, c[0x0][0x248] ;  /* 0x0000920000137ab9 */ /* 0x000fc60000000800 */
[----:B------:R-:W-:Y:S04]  /*9d7a0*/  STL [R1+0x2efc], R14 ;  /* 0x002efc0e01007387 */ /* 0x000fe80000100800 */
[----:B------:R1:W-:Y:S01]  /*9d7b0*/  STL [R1+0x2f20], R15 ;  /* 0x002f200f01007387 */ /* 0x0003e20000100800 */
[----:B0-----:R-:W-:Y:S02]  /*9d7c0*/  IMAD.MOV.U32 R17, RZ, RZ, R11 ;  /* 0x000000ffff117224 */ /* 0x001fe400078e000b */
[----:B------:R-:W-:Y:S01]  /*9d7d0*/  VIADD R11, R14, UR20 ;  /* 0x000000140e0b7c36 */ /* 0x000fe20008000000 */
[----:B------:R-:W-:Y:S01]  /*9d7e0*/  ULDC UR20, c[0x0][0x248] ;  /* 0x0000920000147ab9 */ /* 0x000fe20000000800 */
[----:B-1----:R-:W-:Y:S02]  /*9d7f0*/  IMAD.MOV.U32 R15, RZ, RZ, R7 ;  /* 0x000000ffff0f7224 */ /* 0x002fe400078e0007 */
[----:B------:R-:W-:-:S02]  /*9d800*/  IMAD.MOV.U32 R14, RZ, RZ, R17 ;  /* 0x000000ffff0e7224 */ /* 0x000fc400078e0011 */
[----:B------:R-:W-:Y:S02]  /*9d810*/  IMAD.MOV.U32 R17, RZ, RZ, R22 ;  /* 0x000000ffff117224 */ /* 0x000fe400078e0016 */
[----:B------:R-:W-:Y:S02]  /*9d820*/  IMAD.MOV.U32 R22, RZ, RZ, R10 ;  /* 0x000000ffff167224 */ /* 0x000fe400078e000a */
[----:B--2---:R-:W-:Y:S02]  /*9d830*/  IMAD.MOV.U32 R16, RZ, RZ, R26 ;  /* 0x000000ffff107224 */ /* 0x004fe400078e001a */
[----:B------:R-:W-:Y:S01]  /*9d840*/  VIADD R26, R11, UR21 ;  /* 0x000000150b1a7c36 */ /* 0x000fe20008000000 */
[----:B------:R-:W-:-:S03]  /*9d850*/  ULDC UR21, c[0x0][0x248] ;  /* 0x0000920000157ab9 */ /* 0x000fc60000000800 */
[----:B------:R-:W-:Y:S01]  /*9d860*/  VIADD R7, R26, UR22 ;  /* 0x000000161a077c36 */ /* 0x000fe20008000000 */
[----:B------:R0:W-:Y:S04]  /*9d870*/  STL [R1+0x2ef8], R26 ;  /* 0x002ef81a01007387 */ /* 0x0001e80000100800 */
[----:B------:R1:W-:Y:S01]  /*9d880*/  STL [R1+0x2f10], R27 ;  /* 0x002f101b01007387 */ /* 0x0003e20000100800 */
[----:B------:R-:W-:Y:S01]  /*9d890*/  ULDC UR22, c[0x0][0x248] ;  /* 0x0000920000167ab9 */ /* 0x000fe20000000800 */
[----:B0-----:R-:W-:Y:S02]  /*9d8a0*/  IMAD.MOV.U32 R26, RZ, RZ, R9 ;  /* 0x000000ffff1a7224 */ /* 0x001fe400078e0009 */
[----:B------:R-:W-:Y:S02]  /*9d8b0*/  VIADD R9, R7, UR47 ;  /* 0x0000002f07097c36 */ /* 0x000fe40008000000 */
[----:B-1----:R-:W-:Y:S01]  /*9d8c0*/  IMAD.MOV.U32 R27, RZ, RZ, R6 ;  /* 0x000000ffff1b7224 */ /* 0x002fe200078e0006 */
[----:B------:R-:W-:Y:S01]  /*9d8d0*/  ULDC UR47, c[0x0][0x248] ;  /* 0x00009200002f7ab9 */ /* 0x000fe20000000800 */
[----:B------:R-:W-:Y:S01]  /*9d8e0*/  VIADD R6, R9, UR48 ;  /* 0x0000003009067c36 */ /* 0x000fe20008000000 */
[----:B------:R-:W-:-:S03]  /*9d8f0*/  ULDC UR48, c[0x0][0x248] ;  /* 0x0000920000307ab9 */ /* 0x000fc60000000800 */
[----:B------:R-:W-:Y:S01]  /*9d900*/  VIADD R10, R6, UR46 ;  /* 0x0000002e060a7c36 */ /* 0x000fe20008000000 */
[----:B------:R-:W-:Y:S01]  /*9d910*/  STL.64 [R1+0x2ef0], R6 ;  /* 0x002ef00601007387 */ /* 0x000fe20000100a00 */
[----:B------:R-:W-:-:S03]  /*9d920*/  ULDC UR46, c[0x0][0x248] ;  /* 0x00009200002e7ab9 */ /* 0x000fc60000000800 */
[----:B------:R0:W-:Y:S02]  /*9d930*/  STL.64 [R1+0x2f18], R10 ;  /* 0x002f180a01007387 */ /* 0x0001e40000100a00 */
[----:B0-----:R-:W-:Y:S02]  /*9d940*/  IMAD.MOV.U32 R11, RZ, RZ, R20 ;  /* 0x000000ffff0b7224 */ /* 0x001fe400078e0014 */
[----:B------:R-:W2:Y:S01]  /*9d950*/  LDL R20, [R1+0x148] ;  /* 0x0001480001147983 */ /* 0x000ea20000100800 */
[----:B------:R-:W-:Y:S02]  /*9d960*/  IMAD.MOV.U32 R6, RZ, RZ, R15 ;  /* 0x000000ffff067224 */ /* 0x000fe400078e000f */
[----:B------:R-:W-:Y:S02]  /*9d970*/  IMAD.MOV.U32 R15, RZ, RZ, R22 ;  /* 0x000000ffff0f7224 */ /* 0x000fe400078e0016 */
[----:B------:R-:W-:Y:S02]  /*9d980*/  IMAD.MOV.U32 R22, RZ, RZ, R8 ;  /* 0x000000ffff167224 */ /* 0x000fe400078e0008 */
[----:B------:R-:W-:-:S02]  /*9d990*/  VIADD R8, R10, UR51 ;  /* 0x000000330a087c36 */ /* 0x000fc40008000000 */
[----:B------:R-:W-:Y:S02]  /*9d9a0*/  IMAD.MOV.U32 R7, RZ, RZ, R27 ;  /* 0x000000ffff077224 */ /* 0x000fe400078e001b */
[----:B------:R-:W-:Y:S02]  /*9d9b0*/  IMAD.MOV.U32 R27, RZ, RZ, R5 ;  /* 0x000000ffff1b7224 */ /* 0x000fe400078e0005 */
[----:B------:R-:W-:Y:S02]  /*9d9c0*/  IMAD.MOV.U32 R10, RZ, RZ, R26 ;  /* 0x000000ffff0a7224 */ /* 0x000fe400078e001a */
[----:B------:R-:W-:Y:S01]  /*9d9d0*/  VIADD R5, R8, UR50 ;  /* 0x0000003208057c36 */ /* 0x000fe20008000000 */
[----:B------:R0:W-:Y:S01]  /*9d9e0*/  STL.64 [R1+0x2f28], R8 ;  /* 0x002f280801007387 */ /* 0x0001e20000100a00 */
[----:B------:R-:W-:Y:S02]  /*9d9f0*/  IMAD.MOV.U32 R26, RZ, RZ, R14 ;  /* 0x000000ffff1a7224 */ /* 0x000fe400078e000e */
[----:B------:R-:W-:-:S02]  /*9da00*/  IMAD.MOV.U32 R14, RZ, RZ, R0 ;  /* 0x000000ffff0e7224 */ /* 0x000fc400078e0000 */
[----:B------:R-:W-:Y:S01]  /*9da10*/  IMAD.MOV.U32 R0, RZ, RZ, R4 ;  /* 0x000000ffff007224 */ /* 0x000fe200078e0004 */
[----:B------:R-:W-:Y:S01]  /*9da20*/  ULDC UR51, c[0x0][0x248] ;  /* 0x0000920000337ab9 */ /* 0x000fe20000000800 */
[----:B------:R-:W-:Y:S01]  /*9da30*/  ULDC UR50, c[0x0][0x248] ;  /* 0x0000920000327ab9 */ /* 0x000fe20000000800 */
[----:B0-----:R-:W-:Y:S02]  /*9da40*/  IMAD.MOV.U32 R9, RZ, RZ, R3 ;  /* 0x000000ffff097224 */ /* 0x001fe400078e0003 */
[----:B------:R-:W-:Y:S02]  /*9da50*/  VIADD R3, R5, UR49 ;  /* 0x0000003105037c36 */ /* 0x000fe40008000000 */
[----:B------:R-:W-:Y:S01]  /*9da60*/  IMAD.MOV.U32 R8, RZ, RZ, R2 ;  /* 0x000000ffff087224 */ /* 0x000fe200078e0002 */
[----:B------:R-:W-:Y:S01]  /*9da70*/  ULDC UR49, c[0x0][0x248] ;  /* 0x0000920000317ab9 */ /* 0x000fe20000000800 */
[----:B------:R-:W-:-:S04]  /*9da80*/  VIADD R4, R3, UR4 ;  /* 0x0000000403047c36 */ /* 0x000fc80008000000 */
[----:B------:R-:W-:Y:S01]  /*9da90*/  VIADD R2, R4, UR5 ;  /* 0x0000000504027c36 */ /* 0x000fe20008000000 */
[----:B------:R-:W-:-:S04]  /*9daa0*/  ULDC.64 UR4, c[0x0][0x228] ;  /* 0x00008a0000047ab9 */ /* 0x000fc80000000a00 */
[----:B------:R0:W-:Y:S02]  /*9dab0*/  STL.64 [R1+0x2f38], R2 ;  /* 0x002f380201007387 */ /* 0x0001e40000100a00 */
[----:B0-----:R-:W-:Y:S02]  /*9dac0*/  IMAD.MOV.U32 R2, RZ, RZ, R28 ;  /* 0x000000ffff027224 */ /* 0x001fe400078e001c */
[----:B------:R-:W-:Y:S01]  /*9dad0*/  IMAD.MOV.U32 R3, RZ, RZ, R22 ;  /* 0x000000ffff037224 */ /* 0x000fe200078e0016 */
[----:B------:R-:W3:Y:S04]  /*9dae0*/  LDL.LU R28, [R1+0x36a8] ;  /* 0x0036a800011c7983 */ /* 0x000ee80000300800 */
[----:B------:R0:W-:Y:S02]  /*9daf0*/  STL.64 [R1+0x2f30], R4 ;  /* 0x002f300401007387 */ /* 0x0001e40000100a00 */
[----:B0-----:R-:W-:Y:S01]  /*9db00*/  IMAD.MOV.U32 R5, RZ, RZ, R29 ;  /* 0x000000ffff057224 */ /* 0x001fe200078e001d */
[----:B--2---:R-:W-:-:S02]  /*9db10*/  IADD3 R22, P3, R20, R18, RZ ;  /* 0x0000001214167210 */ /* 0x004fc40007f7e0ff */
[----:B------:R-:W-:Y:S02]  /*9db20*/  SHF.R.S32.HI R29, RZ, 0x1f, R20 ;  /* 0x0000001fff1d7819 */ /* 0x000fe40000011414 */
[-C--:B------:R-:W-:Y:S01]  /*9db30*/  IADD3 R20, P1, R20, R19.reuse, RZ ;  /* 0x0000001314147210 */ /* 0x080fe20007f3e0ff */
[----:B------:R0:W-:Y:S04]  /*9db40*/  STL [R1+0xf60], R22 ;  /* 0x000f601601007387 */ /* 0x0001e80000100800 */
[----:B0-----:R-:W2:Y:S04]  /*9db50*/  LDL.LU.64 R22, [R1+0x36a0] ;  /* 0x0036a00001167983 */ /* 0x001ea80000300a00 */
[----:B------:R0:W-:Y:S04]  /*9db60*/  STL [R1+0xf58], R20 ;  /* 0x000f581401007387 */ /* 0x0001e80000100800 */
[----:B0-----:R-:W4:Y:S04]  /*9db70*/  LDL.LU.64 R20, [R1+0x3698] ;  /* 0x0036980001147983 */ /* 0x001f280000300a00 */
[----:B------:R0:W-:Y:S04]  /*9db80*/  STL.64 [R1+0x3680], R2 ;  /* 0x0036800201007387 */ /* 0x0001e80000100a00 */
[----:B0-----:R0:W4:Y:S04]  /*9db90*/  LDL.64 R2, [R1+0xf60] ;  /* 0x000f600001027983 */ /* 0x0011280000100a00 */
[----:B------:R-:W-:Y:S04]  /*9dba0*/  STL.64 [R1+0x3688], R8 ;  /* 0x0036880801007387 */ /* 0x000fe80000100a00 */
[----:B------:R1:W-:Y:S04]  /*9dbb0*/  STL.64 [R1+0x3690], R26 ;  /* 0x0036901a01007387 */ /* 0x0003e80000100a00 */
[----:B-1----:R0:W3:Y:S01]  /*9dbc0*/  LDL.64 R26, [R1+0xf58] ;  /* 0x000f5800011a7983 */ /* 0x0020e20000100a00 */
[----:B----4-:R-:W-:Y:S01]  /*9dbd0*/  IMAD.X R3, R29, 0x1, R20, P3 ;  /* 0x000000011d037824 */ /* 0x010fe200018e0614 */
[----:B--2---:R-:W-:-:S04]  /*9dbe0*/  IADD3 R2, P3, R23, R19, RZ ;  /* 0x0000001317027210 */ /* 0x004fc80007f7e0ff */
[----:B------:R-:W-:Y:S04]  /*9dbf0*/  STL [R1+0xf64], R3 ;  /* 0x000f640301007387 */ /* 0x000fe80000100800 */
[----:B------:R1:W-:Y:S04]  /*9dc00*/  STL [R1+0x3664], R19 ;  /* 0x0036641301007387 */ /* 0x0003e80000100800 */
[----:B-1----:R-:W2:Y:S01]  /*9dc10*/  LDL.LU R19, [R1+0x148] ;  /* 0x0001480001137983 */ /* 0x002ea20000300800 */
[----:B------:R-:W-:Y:S02]  /*9dc20*/  IMAD.MOV.U32 R4, RZ, RZ, R5 ;  /* 0x000000ffff047224 */ /* 0x000fe400078e0005 */
[----:B------:R-:W-:-:S02]  /*9dc30*/  IMAD.MOV.U32 R5, RZ, RZ, R11 ;  /* 0x000000ffff057224 */ /* 0x000fc400078e000b */
[----:B------:R-:W-:Y:S02]  /*9dc40*/  IMAD.MOV.U32 R11, RZ, RZ, R15 ;  /* 0x000000ffff0b7224 */ /* 0x000fe400078e000f */
[----:B------:R-:W-:Y:S01]  /*9dc50*/  IMAD.MOV.U32 R15, RZ, RZ, R25 ;  /* 0x000000ffff0f7224 */ /* 0x000fe200078e0019 */
[----:B------:R-:W-:Y:S02]  /*9dc60*/  SHF.R.S32.HI R25, RZ, 0x1f, R23 ;  /* 0x0000001fff197819 */ /* 0x000fe40000011417 */
[----:B------:R-:W-:Y:S01]  /*9dc70*/  IADD3 R8, P2, R23, R18, RZ ;  /* 0x0000001217087210 */ /* 0x000fe20007f5e0ff */
[----:B---3--:R-:W-:-:S04]  /*9dc80*/  IMAD.X R27, R29, 0x1, R21, P1 ;  /* 0x000000011d1b7824 */ /* 0x008fc800008e0615 */
[C---:B------:R-:W-:Y:S01]  /*9dc90*/  IMAD.X R9, R25.reuse, 0x1, R20, P2 ;  /* 0x0000000119097824 */ /* 0x040fe200010e0614 */
[----:B------:R-:W-:Y:S04]  /*9dca0*/  STL [R1+0x140], R25 ;  /* 0x0001401901007387 */ /* 0x000fe80000100800 */
[----:B------:R1:W-:Y:S01]  /*9dcb0*/  STL [R1+0xf5c], R27 ;  /* 0x000f5c1b01007387 */ /* 0x0003e20000100800 */
[----:B------:R-:W-:-:S03]  /*9dcc0*/  IMAD.X R3, R25, 0x1, R21, P3 ;  /* 0x0000000119037824 */ /* 0x000fc600018e0615 */
[----:B-1----:R-:W3:Y:S04]  /*9dcd0*/  LDL.LU.64 R26, [R1+0x3690] ;  /* 0x00369000011a7983 */ /* 0x002ee80000300a00 */
[----:B------:R1:W-:Y:S04]  /*9dce0*/  STL.64 [R1+0xf48], R8 ;  /* 0x000f480801007387 */ /* 0x0003e80000100a00 */
[----:B-1----:R-:W4:Y:S04]  /*9dcf0*/  LDL.LU.64 R8, [R1+0x3688] ;  /* 0x0036880001087983 */ /* 0x002f280000300a00 */
[----:B------:R1:W-:Y:S04]  /*9dd00*/  STL.64 [R1+0x3668], R6 ;  /* 0x0036680601007387 */ /* 0x0003e80000100a00 */
[----:B--2---:R-:W-:Y:S04]  /*9dd10*/  STL.64 [R1+0x3670], R18 ;  /* 0x0036701201007387 */ /* 0x004fe80000100a00 */
[----:B------:R2:W-:Y:S01]  /*9dd20*/  STL.64 [R1+0xf40], R2 ;  /* 0x000f400201007387 */ /* 0x0005e20000100a00 */
[----:B-1----:R-:W-:-:S03]  /*9dd30*/  IADD3 R6, P1, R19, R22, RZ ;  /* 0x0000001613067210 */ /* 0x002fc60007f3e0ff */
[----:B--2---:R-:W2:Y:S04]  /*9dd40*/  LDL.LU.64 R2, [R1+0x3680] ;  /* 0x0036800001027983 */ /* 0x004ea80000300a00 */
[----:B------:R1:W-:Y:S01]  /*9dd50*/  STL.64 [R1+0x3650], R20 ;  /* 0x0036501401007387 */ /* 0x0003e20000100a00 */
[----:B------:R-:W-:Y:S01]  /*9dd60*/  IADD3 R18, P2, R23, R22, RZ ;  /* 0x0000001617127210 */ /* 0x000fe20007f5e0ff */
[----:B------:R-:W-:Y:S02]  /*9dd70*/  IMAD.X R7, R29, 0x1, R24, P1 ;  /* 0x000000011d077824 */ /* 0x000fe400008e0618 */
[----:B-1----:R-:W3:Y:S04]  /*9dd80*/  LDL R20, [R1+0x13c] ;  /* 0x00013c0001147983 */ /* 0x002ee80000100800 */
[----:B------:R-:W-:Y:S04]  /*9dd90*/  STL.64 [R1+0x3640], R12 ;  /* 0x0036400c01007387 */ /* 0x000fe80000100a00 */
[----:B------:R-:W4:Y:S04]  /*9dda0*/  LDL.LU R23, [R1+0x3678] ;  /* 0x0036780001177983 */ /* 0x000f280000300800 */
[----:B------:R1:W-:Y:S04]  /*9ddb0*/  STL [R1+0xf38], R18 ;  /* 0x000f381201007387 */ /* 0x0003e80000100800 */
[----:B-1----:R-:W4:Y:S04]  /*9ddc0*/  LDL.LU.64 R18, [R1+0x3670] ;  /* 0x0036700001127983 */ /* 0x002f280000300a00 */
[----:B------:R1:W-:Y:S04]  /*9ddd0*/  STL.64 [R1+0xf50], R6 ;  /* 0x000f500601007387 */ /* 0x0003e80000100a00 */
[----:B-1----:R-:W2:Y:S01]  /*9dde0*/  LDL.LU.64 R6, [R1+0x3668] ;  /* 0x0036680001067983 */ /* 0x002ea20000300a00 */
[----:B------:R-:W-:Y:S01]  /*9ddf0*/  IMAD.MOV.U32 R13, RZ, RZ, R28 ;  /* 0x000000ffff0d7224 */ /* 0x000fe200078e001c */
[----:B---3--:R-:W-:-:S05]  /*9de00*/  SHF.R.S32.HI R28, RZ, 0x1f, R20 ;  /* 0x0000001fff1c7819 */ /* 0x008fca0000011414 */
[----:B------:R-:W-:Y:S04]  /*9de10*/  STL [R1+0x138], R28 ;  /* 0x0001381c01007387 */ /* 0x000fe80000100800 */
[----:B------:R1:W-:Y:S04]  /*9de20*/  STL.64 [R1+0x3658], R28 ;  /* 0x0036581c01007387 */ /* 0x0003e80000100a00 */
[----:B-1----:R0:W3:Y:S04]  /*9de30*/  LDL.64 R28, [R1+0xf38] ;  /* 0x000f3800011c7983 */ /* 0x0020e80000100a00 */
[----:B--2---:R4:W-:Y:S02]  /*9de40*/  STL.64 [R1+0x3630], R6 ;  /* 0x0036300601007387 */ /* 0x0049e40000100a00 */
[----:B----4-:R-:W-:-:S02]  /*9de50*/  IADD3 R6, P3, R19, R23, RZ ;  /* 0x0000001713067210 */ /* 0x010fc40007f7e0ff */
[----:B------:R-:W2:Y:S01]  /*9de60*/  LDL.LU R19, [R1+0x3664] ;  /* 0x0036640001137983 */ /* 0x000ea20000300800 */
[----:B------:R-:W-:Y:S01]  /*9de70*/  IADD3 R12, P1, R20, R18, RZ ;  /* 0x00000012140c7210 */ /* 0x000fe20007f3e0ff */
[----:B---3--:R-:W-:-:S04]  /*9de80*/  IMAD.MOV.U32 R29, RZ, RZ, R13 ;  /* 0x000000ffff1d7224 */ /* 0x008fc800078e000d */
[----:B------:R-:W-:Y:S02]  /*9de90*/  IMAD.MOV.U32 R13, RZ, RZ, R29 ;  /* 0x000000ffff0d7224 */ /* 0x000fe400078e001d */
[----:B------:R-:W-:Y:S02]  /*9dea0*/  IMAD.X R29, R25, 0x1, R24, P2 ;  /* 0x00000001191d7824 */ /* 0x000fe400010e0618 */
[----:B------:R-:W3:Y:S04]  /*9deb0*/  LDL.LU R25, [R1+0x3660] ;  /* 0x0036600001197983 */ /* 0x000ee80000300800 */
[----:B------:R1:W-:Y:S04]  /*9dec0*/  STL [R1+0xf3c], R29 ;  /* 0x000f3c1d01007387 */ /* 0x0003e80000100800 */
[----:B-1----:R-:W4:Y:S01]  /*9ded0*/  LDL.LU.64 R28, [R1+0x3658] ;  /* 0x00365800011c7983 */ /* 0x002f220000300a00 */
[----:B--2---:R-:W-:-:S05]  /*9dee0*/  IADD3 R20, P2, R20, R19, RZ ;  /* 0x0000001314147210 */ /* 0x004fca0007f5e0ff */
[----:B------:R1:W-:Y:S04]  /*9def0*/  STL [R1+0xf18], R20 ;  /* 0x000f181401007387 */ /* 0x0003e80000100800 */
[----:B-1----:R-:W4:Y:S04]  /*9df00*/  LDL.LU.64 R20, [R1+0x3650] ;  /* 0x0036500001147983 */ /* 0x002f280000300a00 */
[----:B------:R1:W-:Y:S02]  /*9df10*/  STL.64 [R1+0x3618], R18 ;  /* 0x0036181201007387 */ /* 0x0003e40000100a00 */
[----:B-1----:R-:W-:-:S02]  /*9df20*/  IMAD.MOV.U32 R18, RZ, RZ, R13 ;  /* 0x000000ffff127224 */ /* 0x002fc400078e000d */
[----:B----4-:R-:W-:Y:S02]  /*9df30*/  IMAD.X R13, R28, 0x1, R20, P1 ;  /* 0x000000011c0d7824 */ /* 0x010fe400008e0614 */
[----:B------:R-:W2:Y:S04]  /*9df40*/  LDL.LU R28, [R1+0x3648] ;  /* 0x00364800011c7983 */ /* 0x000ea80000300800 */
[----:B------:R1:W-:Y:S04]  /*9df50*/  STL.64 [R1+0xf30], R12 ;  /* 0x000f300c01007387 */ /* 0x0003e80000100a00 */
[----:B-1----:R-:W4:Y:S04]  /*9df60*/  LDL.LU.64 R12, [R1+0x3640] ;  /* 0x00364000010c7983 */ /* 0x002f280000300a00 */
[----:B------:R-:W4:Y:S04]  /*9df70*/  LDL.LU R19, [R1+0x124] ;  /* 0x0001240001137983 */ /* 0x000f280000300800 */
[----:B------:R1:W-:Y:S04]  /*9df80*/  STL [R1+0x3608], R20 ;  /* 0x0036081401007387 */ /* 0x0003e80000100800 */
[----:B-1----:R-:W2:Y:S01]  /*9df90*/  LDL.LU R20, [R1+0x138] ;  /* 0x0001380001147983 */ /* 0x002ea20000300800 */
[----:B---3--:R-:W-:-:S03]  /*9dfa0*/  IMAD.X R7, R29, 0x1, R25, P3 ;  /* 0x000000011d077824 */ /* 0x008fc600018e0619 */
[----:B--2---:R-:W-:Y:S04]  /*9dfb0*/  STL.64 [R1+0x3628], R20 ;  /* 0x0036281401007387 */ /* 0x004fe80000100a00 */
[----:B------:R-:W2:Y:S04]  /*9dfc0*/  LDL.LU R29, [R1+0x3638] ;  /* 0x00363800011d7983 */ /* 0x000ea80000300800 */
[----:B------:R1:W-:Y:S04]  /*9dfd0*/  STL.64 [R1+0xf20], R6 ;  /* 0x000f200601007387 */ /* 0x0003e80000100a00 */
[----:B-1----:R-:W3:Y:S04]  /*9dfe0*/  LDL.LU.64 R6, [R1+0x3630] ;  /* 0x0036300001067983 */ /* 0x002ee80000300a00 */
[----:B------:R1:W-:Y:S04]  /*9dff0*/  STL.64 [R1+0x3620], R24 ;  /* 0x0036201801007387 */ /* 0x0003e80000100a00 */
[----:B-1----:R0:W3:Y:S04]  /*9e000*/  LDL.64 R24, [R1+0xf18] ;  /* 0x000f180001187983 */ /* 0x0020e80000100a00 */
[----:B--2---:R-:W-:Y:S04]  /*9e010*/  STL.64 [R1+0x2f40], R28 ;  /* 0x002f401c01007387 */ /* 0x004fe80000100a00 */
[----:B------:R-:W-:Y:S04]  /*9e020*/  STL [R1+0x2f58], R29 ;  /* 0x002f581d01007387 */ /* 0x000fe80000100800 */
[----:B------:R1:W-:Y:S04]  /*9e030*/  STL [R1+0x3054], R29 ;  /* 0x0030541d01007387 */ /* 0x0003e80000100800 */
[----:B-1----:R-:W2:Y:S01]  /*9e040*/  LDL.LU R29, [R1+0x44] ;  /* 0x00004400011d7983 */ /* 0x002ea20000300800 */
[----:B------:R-:W-:Y:S01]  /*9e050*/  IMAD.MOV.U32 R28, RZ, RZ, R18 ;  /* 0x000000ffff1c7224 */ /* 0x000fe200078e0012 */
[----:B----4-:R-:W-:-:S02]  /*9e060*/  IADD3 R18, P3, R19, R23, RZ ;  /* 0x0000001713127210 */ /* 0x010fc40007f7e0ff */
[----:B--2---:R-:W-:Y:S04]  /*9e070*/  STL [R1+0x35f8], R29 ;  /* 0x0035f81d01007387 */ /* 0x004fe80000100800 */
[----:B------:R-:W2:Y:S04]  /*9e080*/  LDL.LU R19, [R1+0x140] ;  /* 0x0001400001137983 */ /* 0x000ea80000300800 */
[----:B------:R1:W-:Y:S04]  /*9e090*/  STL.64 [R1+0x3600], R12 ;  /* 0x0036000c01007387 */ /* 0x0003e80000100a00 */
[----:B-1----:R-:W4:Y:S02]  /*9e0a0*/  LDL.LU R13, [R1+0x13c] ;  /* 0x00013c00010d7983 */ /* 0x002f240000300800 */
[----:B----4-:R-:W-:-:S05]  /*9e0b0*/  IADD3 R20, P1, R13, R22, RZ ;  /* 0x000000160d147210 */ /* 0x010fca0007f3e0ff */
[----:B------:R1:W-:Y:S04]  /*9e0c0*/  STL [R1+0xee8], R20 ;  /* 0x000ee81401007387 */ /* 0x0003e80000100800 */
[----:B-1----:R-:W3:Y:S04]  /*9e0d0*/  LDL.LU.64 R20, [R1+0x3628] ;  /* 0x0036280001147983 */ /* 0x002ee80000300a00 */
[----:B------:R1:W-:Y:S04]  /*9e0e0*/  STL [R1+0x360c], R22 ;  /* 0x00360c1601007387 */ /* 0x0003e80000100800 */
[----:B-1----:R-:W4:Y:S01]  /*9e0f0*/  LDL R22, [R1+0x50] ;  /* 0x0000500001167983 */ /* 0x002f220000100800 */
[----:B---3--:R-:W-:-:S05]  /*9e100*/  IMAD.X R25, R20, 0x1, R21, P2 ;  /* 0x0000000114197824 */ /* 0x008fca00010e0615 */
[----:B------:R1:W-:Y:S04]  /*9e110*/  STL [R1+0xf1c], R25 ;  /* 0x000f1c1901007387 */ /* 0x0003e80000100800 */
[----:B-1----:R-:W2:Y:S04]  /*9e120*/  LDL.LU.64 R24, [R1+0x3620] ;  /* 0x0036200001187983 */ /* 0x002ea80000300a00 */
[----:B------:R-:W-:Y:S01]  /*9e130*/  STL.64 [R1+0x3610], R20 ;  /* 0x0036101401007387 */ /* 0x000fe20000100a00 */
[----:B--2---:R-:W-:-:S05]  /*9e140*/  IMAD.X R19, R19, 0x1, R25, P3 ;  /* 0x0000000113137824 */ /* 0x004fca00018e0619 */
[----:B------:R1:W-:Y:S04]  /*9e150*/  STL.64 [R1+0xef0], R18 ;  /* 0x000ef01201007387 */ /* 0x0003e80000100a00 */
[----:B-1----:R-:W2:Y:S01]  /*9e160*/  LDL.LU.64 R18, [R1+0x3618] ;  /* 0x0036180001127983 */ /* 0x002ea20000300a00 */
[----:B----4-:R-:W-:-:S05]  /*9e170*/  SHF.R.S32.HI R29, RZ, 0x1f, R22 ;  /* 0x0000001fff1d7819 */ /* 0x010fca0000011416 */
[----:B------:R-:W-:Y:S04]  /*9e180*/  STL [R1+0x124], R29 ;  /* 0x0001241d01007387 */ /* 0x000fe80000100800 */
[----:B------:R1:W-:Y:S04]  /*9e190*/  STL.64 [R1+0x35f0], R6 ;  /* 0x0035f00601007387 */ /* 0x0003e80000100a00 */
[----:B-1----:R0:W3:Y:S01]  /*9e1a0*/  LDL.64 R6, [R1+0xee8] ;  /* 0x000ee80001067983 */ /* 0x0020e20000100a00 */
[----:B--2---:R-:W-:-:S05]  /*9e1b0*/  IADD3 R20, P2, R22, R18, RZ ;  /* 0x0000001216147210 */ /* 0x004fca0007f5e0ff */
[----:B------:R1:W-:Y:S04]  /*9e1c0*/  STL [R1+0xec0], R20 ;  /* 0x000ec01401007387 */ /* 0x0003e80000100800 */
[----:B-1----:R-:W3:Y:S01]  /*9e1d0*/  LDL.LU.64 R20, [R1+0x3610] ;  /* 0x0036100001147983 */ /* 0x002ee20000300a00 */
[----:B------:R-:W-:Y:S01]  /*9e1e0*/  IADD3 R12, P3, R13, R23, RZ ;  /* 0x000000170d0c7210 */ /* 0x000fe20007f7e0ff */
[----:B---3--:R-:W-:-:S04]  /*9e1f0*/  IMAD.X R7, R20, 0x1, R24, P1 ;  /* 0x0000000114077824 */ /* 0x008fc800008e0618 */
[----:B------:R-:W-:Y:S01]  /*9e200*/  IMAD.X R13, R20, 0x1, R25, P3 ;  /* 0x00000001140d7824 */ /* 0x000fe200018e0619 */
[----:B------:R-:W-:Y:S01]  /*9e210*/  IADD3 R6, P1, R22, R19, RZ ;  /* 0x0000001316067210 */ /* 0x000fe20007f3e0ff */
[----:B------:R1:W-:Y:S04]  /*9e220*/  STL [R1+0xeec], R7 ;  /* 0x000eec0701007387 */ /* 0x0003e80000100800 */
[----:B------:R-:W2:Y:S04]  /*9e230*/  LDL.LU R22, [R1+0x360c] ;  /* 0x00360c0001167983 */ /* 0x000ea80000300800 */
[----:B-1----:R-:W2:Y:S04]  /*9e240*/  LDL.LU R7, [R1+0x50] ;  /* 0x0000500001077983 */ /* 0x002ea80000300800 */
[----:B------:R-:W3:Y:S04]  /*9e250*/  LDL.LU R20, [R1+0x3608] ;  /* 0x0036080001147983 */ /* 0x000ee80000300800 */
[----:B------:R1:W-:Y:S04]  /*9e260*/  STL.64 [R1+0xec8], R12 ;  /* 0x000ec80c01007387 */ /* 0x0003e80000100a00 */
[----:B-1----:R-:W4:Y:S04]  /*9e270*/  LDL.LU.64 R12, [R1+0x3600] ;  /* 0x00360000010c7983 */ /* 0x002f280000300a00 */
[----:B----4-:R-:W-:Y:S04]  /*9e280*/  STL.64 [R1+0x35e8], R12 ;  /* 0x0035e80c01007387 */ /* 0x010fe80000100a00 */
[----:B------:R-:W-:Y:S04]  /*9e290*/  STL.64 [R1+0x35e0], R26 ;  /* 0x0035e01a01007387 */ /* 0x000fe80000100a00 */
[----:B------:R1:W-:Y:S04]  /*9e2a0*/  STL.64 [R1+0x35d8], R10 ;  /* 0x0035d80a01007387 */ /* 0x0003e80000100a00 */
[----:B-1----:R0:W3:Y:S02]  /*9e2b0*/  LDL.64 R10, [R1+0xec0] ;  /* 0x000ec000010a7983 */ /* 0x0020e40000100a00 */
[----:B---3--:R-:W-:-:S02]  /*9e2c0*/  IMAD.X R11, R29, 0x1, R20, P2 ;  /* 0x000000011d0b7824 */ /* 0x008fc400010e0614 */
[----:B------:R-:W3:Y:S04]  /*9e2d0*/  LDL.LU R29, [R1+0x35f8] ;  /* 0x0035f800011d7983 */ /* 0x000ee80000300800 */
[----:B------:R1:W-:Y:S04]  /*9e2e0*/  STL [R1+0xec4], R11 ;  /* 0x000ec40b01007387 */ /* 0x0003e80000100800 */
[----:B-1----:R-:W4:Y:S01]  /*9e2f0*/  LDL.LU R11, [R1+0x124] ;  /* 0x00012400010b7983 */ /* 0x002f220000300800 */
[C---:B--2---:R-:W-:Y:S02]  /*9e300*/  IADD3 R12, P3, R7.reuse, R22, RZ ;  /* 0x00000016070c7210 */ /* 0x044fe40007f7e0ff */
[----:B------:R-:W-:Y:S01]  /*9e310*/  IADD3 R10, P2, R7, R23, RZ ;  /* 0x00000017070a7210 */ /* 0x000fe20007f5e0ff */
[----:B----4-:R-:W-:-:S05]  /*9e320*/  IMAD.X R7, R11, 0x1, R21, P1 ;  /* 0x000000010b077824 */ /* 0x010fca00008e0615 */
[----:B------:R1:W-:Y:S04]  /*9e330*/  STL.64 [R1+0xeb8], R6 ;  /* 0x000eb80601007387 */ /* 0x0003e80000100a00 */
[----:B-1----:R-:W2:Y:S01]  /*9e340*/  LDL.LU.64 R6, [R1+0x35f0] ;  /* 0x0035f00001067983 */ /* 0x002ea20000300a00 */
[----:B---3--:R-:W-:Y:S01]  /*9e350*/  SHF.R.S32.HI R26, RZ, 0x1f, R29 ;  /* 0x0000001fff1a7819 */ /* 0x008fe2000001141d */
[C---:B------:R-:W-:Y:S02]  /*9e360*/  IMAD.X R13, R11.reuse, 0x1, R24, P3 ;  /* 0x000000010b0d7824 */ /* 0x040fe400018e0618 */
[----:B------:R-:W-:Y:S01]  /*9e370*/  IMAD.X R11, R11, 0x1, R25, P2 ;  /* 0x000000010b0b7824 */ /* 0x000fe200010e0619 */
[----:B--2---:R-:W-:Y:S04]  /*9e380*/  STL.64 [R1+0x35c8], R6 ;  /* 0x0035c80601007387 */ /* 0x004fe80000100a00 */
[----:B------:R-:W-:Y:S04]  /*9e390*/  STL [R1+0x35d0], R7 ;  /* 0x0035d00701007387 */ /* 0x000fe80000100800 */
[----:B------:R1:W-:Y:S04]  /*9e3a0*/  STL [R1+0x50], R26 ;  /* 0x0000501a01007387 */ /* 0x0003e80000100800 */
[----:B------:R2:W-:Y:S01]  /*9e3b0*/  STL.64 [R1+0xea8], R12 ;  /* 0x000ea80c01007387 */ /* 0x0005e20000100a00 */
[----:B-1----:R-:W-:-:S02]  /*9e3c0*/  IADD3 R26, P3, R29, R19, RZ ;  /* 0x000000131d1a7210 */ /* 0x002fc40007f7e0ff */
[----:B------:R-:W-:Y:S02]  /*9e3d0*/  IADD3 R6, P1, R29, R18, RZ ;  /* 0x000000121d067210 */ /* 0x000fe40007f3e0ff */
[----:B------:R-:W-:Y:S01]  /*9e3e0*/  SHF.R.S32.HI R7, RZ, 0x1f, R29 ;  /* 0x0000001fff077819 */ /* 0x000fe2000001141d */
[----:B--2---:R-:W2:Y:S04]  /*9e3f0*/  LDL.LU.64 R12, [R1+0x35e8] ;  /* 0x0035e800010c7983 */ /* 0x004ea80000300a00 */
[----:B------:R1:W-:Y:S01]  /*9e400*/  STL [R1+0xe78], R26 ;  /* 0x000e781a01007387 */ /* 0x0003e20000100800 */
[----:B------:R-:W-:-:S03]  /*9e410*/  IMAD.X R7, R7, 0x1, R20, P1 ;  /* 0x0000000107077824 */ /* 0x000fc600008e0614 */
[----:B-1----:R-:W3:Y:S04]  /*9e420*/  LDL.LU.64 R26, [R1+0x35e0] ;  /* 0x0035e000011a7983 */ /* 0x002ee80000300a00 */
[----:B------:R1:W-:Y:S04]  /*9e430*/  STL.64 [R1+0x35c0], R18 ;  /* 0x0035c01201007387 */ /* 0x0003e80000100a00 */
[----:B------:R4:W-:Y:S01]  /*9e440*/  STL.64 [R1+0xe88], R10 ;  /* 0x000e880a01007387 */ /* 0x0009e20000100a00 */
[----:B-1----:R-:W-:-:S03]  /*9e450*/  IADD3 R18, P2, R29, R22, RZ ;  /* 0x000000161d127210 */ /* 0x002fc60007f5e0ff */
[----:B----4-:R-:W4:Y:S04]  /*9e460*/  LDL.LU.64 R10, [R1+0x35d8] ;  /* 0x0035d800010a7983 */ /* 0x010f280000300a00 */
[----:B------:R-:W-:Y:S04]  /*9e470*/  STL.64 [R1+0x35b8], R24 ;  /* 0x0035b81801007387 */ /* 0x000fe80000100a00 */
[----:B------:R1:W-:Y:S04]  /*9e480*/  STL [R1+0xe68], R18 ;  /* 0x000e681201007387 */ /* 0x0003e80000100800 */
[----:B-1----:R0:W2:Y:S04]  /*9e490*/  LDL.64 R18, [R1+0xe78] ;  /* 0x000e780001127983 */ /* 0x0020a80000100a00 */
[----:B------:R1:W-:Y:S04]  /*9e4a0*/  STL.64 [R1+0xe80], R6 ;  /* 0x000e800601007387 */ /* 0x0003e80000100a00 */
[----:B-1----:R0:W3:Y:S01]  /*9e4b0*/  LDL.LU R7, [R1+0x35d0] ;  /* 0x0035d00001077983 */ /* 0x0020e20000300800 */
[----:B------:R-:W-:-:S05]  /*9e4c0*/  IADD3 R6, P1, R29, R23, RZ ;  /* 0x000000171d067210 */ /* 0x000fca0007f3e0ff */
[----:B------:R3:W-:Y:S04]  /*9e4d0*/  STL [R1+0xe50], R6 ;  /* 0x000e500601007387 */ /* 0x0007e80000100800 */
[----:B---3--:R-:W3:Y:S04]  /*9e4e0*/  LDL.LU.64 R6, [R1+0x35c8] ;  /* 0x0035c80001067983 */ /* 0x008ee80000300a00 */
[----:B---3--:R1:W-:Y:S04]  /*9e4f0*/  STL.64 [R1+0x35b0], R6 ;  /* 0x0035b00601007387 */ /* 0x0083e80000100a00 */
[----:B-1----:R0:W3:Y:S04]  /*9e500*/  LDL.64 R6, [R1+0xe68] ;  /* 0x000e680001067983 */ /* 0x0020e80000100a00 */
[----:B------:R1:W-:Y:S04]  /*9e510*/  STL.64 [R1+0x35a0], R22 ;  /* 0x0035a01601007387 */ /* 0x0003e80000100a00 */
[----:B-1----:R0:W4:Y:S04]  /*9e520*/  LDL.64 R22, [R1+0xe50] ;  /* 0x000e500001167983 */ /* 0x0021280000100a00 */
[----:B----4-:R-:W2:Y:S04]  /*9e530*/  LDL.LU R23, [R1+0x50] ;  /* 0x0000500001177983 */ /* 0x010ea80000300800 */
[----:B------:R-:W-:Y:S04]  /*9e540*/  STL.64 [R1+0x35a8], R26 ;  /* 0x0035a81a01007387 */ /* 0x000fe80000100a00 */
[----:B------:R1:W-:Y:S04]  /*9e550*/  STL.64 [R1+0x3588], R16 ;  /* 0x0035881001007387 */ /* 0x0003e80000100a00 */
[----:B-1----:R-:W4:Y:S01]  /*9e560*/  LDL.LU R16, [R1+0x38] ;  /* 0x0000380001107983 */ /* 0x002f220000300800 */
[----:B--2---:R-:W-:-:S05]  /*9e570*/  IMAD.X R19, R23, 0x1, R21, P3 ;  /* 0x0000000117137824 */ /* 0x004fca00018e0615 */
[----:B------:R1:W-:Y:S04]  /*9e580*/  STL [R1+0xe7c], R19 ;  /* 0x000e7c1301007387 */ /* 0x0003e80000100800 */
[----:B-1----:R-:W4:Y:S04]  /*9e590*/  LDL.LU.64 R18, [R1+0x35c0] ;  /* 0x0035c00001127983 */ /* 0x002f280000300a00 */
[----:B------:R-:W-:Y:S01]  /*9e5a0*/  STL.64 [R1+0x3598], R20 ;  /* 0x0035981401007387 */ /* 0x000fe20000100a00 */
[----:B----4-:R-:W-:-:S05]  /*9e5b0*/  IADD3 R24, P3, R16, R18, RZ ;  /* 0x0000001210187210 */ /* 0x010fca0007f7e0ff */
[----:B------:R1:W-:Y:S04]  /*9e5c0*/  STL [R1+0xe48], R24 ;  /* 0x000e481801007387 */ /* 0x0003e80000100800 */
[----:B-1----:R-:W3:Y:S02]  /*9e5d0*/  LDL.LU.64 R24, [R1+0x35b8] ;  /* 0x0035b80001187983 */ /* 0x002ee40000300a00 */
[----:B---3--:R-:W-:-:S05]  /*9e5e0*/  IMAD.X R7, R23, 0x1, R24, P2 ;  /* 0x0000000117077824 */ /* 0x008fca00010e0618 */
[----:B------:R1:W-:Y:S04]  /*9e5f0*/  STL [R1+0xe6c], R7 ;  /* 0x000e6c0701007387 */ /* 0x0003e80000100800 */
[----:B-1----:R-:W2:Y:S01]  /*9e600*/  LDL.LU.64 R6, [R1+0x35b0] ;  /* 0x0035b00001067983 */ /* 0x002ea20000300a00 */
[----:B------:R-:W-:Y:S02]  /*9e610*/  SHF.R.S32.HI R29, RZ, 0x1f, R16 ;  /* 0x0000001fff1d7819 */ /* 0x000fe40000011410 */
[C---:B------:R-:W-:Y:S01]  /*9e620*/  IADD3 R26, P2, R16.reuse, R19, RZ ;  /* 0x00000013101a7210 */ /* 0x040fe20007f5e0ff */
[----:B------:R-:W-:Y:S02]  /*9e630*/  IMAD.X R23, R23, 0x1, R25, P1 ;  /* 0x0000000117177824 */ /* 0x000fe400008e0619 */
[----:B------:R-:W-:Y:S04]  /*9e640*/  STL [R1+0x44], R29 ;  /* 0x0000441d01007387 */ /* 0x000fe80000100800 */
[----:B--2---:R1:W-:Y:S04]  /*9e650*/  STL.64 [R1+0x3590], R6 ;  /* 0x0035900601007387 */ /* 0x0043e80000100a00 */
[----:B-1----:R0:W2:Y:S04]  /*9e660*/  LDL.64 R6, [R1+0xe48] ;  /* 0x000e480001067983 */ /* 0x0020a80000100a00 */
[----:B------:R1:W-:Y:S04]  /*9e670*/  STL [R1+0xe40], R26 ;  /* 0x000e401a01007387 */ /* 0x0003e80000100800 */
[----:B-1----:R-:W3:Y:S04]  /*9e680*/  LDL.LU.64 R26, [R1+0x35a8] ;  /* 0x0035a800011a7983 */ /* 0x002ee80000300a00 */
[----:B------:R1:W-:Y:S04]  /*9e690*/  STL [R1+0xe54], R23 ;  /* 0x000e541701007387 */ /* 0x0003e80000100800 */
[----:B-1----:R-:W4:Y:S04]  /*9e6a0*/  LDL.LU.64 R22, [R1+0x35a0] ;  /* 0x0035a00001167983 */ /* 0x002f280000300a00 */
[----:B------:R-:W-:Y:S01]  /*9e6b0*/  STL.64 [R1+0x3580], R24 ;  /* 0x0035801801007387 */ /* 0x000fe20000100a00 */
[----:B----4-:R-:W-:-:S05]  /*9e6c0*/  IADD3 R20, P1, R16, R22, RZ ;  /* 0x0000001610147210 */ /* 0x010fca0007f3e0ff */
[----:B------:R1:W-:Y:S04]  /*9e6d0*/  STL [R1+0xe30], R20 ;  /* 0x000e301401007387 */ /* 0x0003e80000100800 */
[----:B-1----:R-:W2:Y:S02]  /*9e6e0*/  LDL.LU.64 R20, [R1+0x3598] ;  /* 0x0035980001147983 */ /* 0x002ea40000300a00 */
[----:B--2---:R-:W-:Y:S01]  /*9e6f0*/  IMAD.X R7, R29, 0x1, R20, P3 ;  /* 0x000000011d077824 */ /* 0x004fe200018e0614 */
[----:B------:R-:W-:-:S04]  /*9e700*/  IADD3 R16, P3, R16, R23, RZ ;  /* 0x0000001710107210 */ /* 0x000fc80007f7e0ff */
[----:B------:R1:W-:Y:S04]  /*9e710*/  STL [R1+0xe4c], R7 ;  /* 0x000e4c0701007387 */ /* 0x0003e80000100800 */
[----:B-1----:R-:W2:Y:S04]  /*9e720*/  LDL.LU.64 R6, [R1+0x3590] ;  /* 0x0035900001067983 */ /* 0x002ea80000300a00 */
[----:B------:R1:W-:Y:S04]  /*9e730*/  STL [R1+0xe18], R16 ;  /* 0x000e181001007387 */ /* 0x0003e80000100800 */
[----:B-1----:R-:W4:Y:S04]  /*9e740*/  LDL.LU.64 R16, [R1+0x3588] ;  /* 0x0035880001107983 */ /* 0x002f280000300a00 */
[----:B----4-:R1:W-:Y:S04]  /*9e750*/  STL.64 [R1+0x3578], R16 ;  /* 0x0035781001007387 */ /* 0x0103e80000100a00 */
[----:B-1----:R0:W4:Y:S04]  /*9e760*/  LDL.64 R16, [R1+0xe30] ;  /* 0x000e300001107983 */ /* 0x0021280000100a00 */
[----:B------:R1:W-:Y:S04]  /*9e770*/  STL.64 [R1+0x3568], R22 ;  /* 0x0035681601007387 */ /* 0x0003e80000100a00 */
[----:B-1----:R0:W3:Y:S02]  /*9e780*/  LDL.64 R22, [R1+0xe40] ;  /* 0x000e400001167983 */ /* 0x0020e40000100a00 */
[----:B---3--:R-:W-:-:S05]  /*9e790*/  IMAD.X R23, R29, 0x1, R21, P2 ;  /* 0x000000011d177824 */ /* 0x008fca00010e0615 */
[----:B------:R1:W-:Y:S04]  /*9e7a0*/  STL [R1+0xe44], R23 ;  /* 0x000e441701007387 */ /* 0x0003e80000100800 */
[----:B-1----:R0:W3:Y:S04]  /*9e7b0*/  LDL.64 R22, [R1+0xe18] ;  /* 0x000e180001167983 */ /* 0x0020e80000100a00 */
[----:B---3--:R-:W4:Y:S04]  /*9e7c0*/  LDL.LU R23, [R1+0x44] ;  /* 0x0000440001177983 */ /* 0x008f280000300800 */
[----:B--2---:R-:W-:Y:S04]  /*9e7d0*/  STL.64 [R1+0x3570], R6 ;  /* 0x0035700601007387 */ /* 0x004fe80000100a00 */
[----:B------:R-:W-:Y:S04]  /*9e7e0*/  STL.64 [R1+0x3560], R20 ;  /* 0x0035601401007387 */ /* 0x000fe80000100a00 */
[----:B------:R1:W-:Y:S04]  /*9e7f0*/  STL.64 [R1+0x3550], R10 ;  /* 0x0035500a01007387 */ /* 0x0003e80000100a00 */
[----:B-1----:R-:W2:Y:S02]  /*9e800*/  LDL.LU R10, [R1+0x34] ;  /* 0x00003400010a7983 */ /* 0x002ea40000300800 */
[----:B--2---:R-:W-:-:S05]  /*9e810*/  IADD3 R24, P2, R10, R18, RZ ;  /* 0x000000120a187210 */ /* 0x004fca0007f5e0ff */
[----:B------:R1:W-:Y:S04]  /*9e820*/  STL [R1+0xe10], R24 ;  /* 0x000e101801007387 */ /* 0x0003e80000100800 */
[----:B-1----:R-:W4:Y:S02]  /*9e830*/  LDL.LU.64 R24, [R1+0x3580] ;  /* 0x0035800001187983 */ /* 0x002f240000300a00 */
[----:B----4-:R-:W-:-:S05]  /*9e840*/  IMAD.X R17, R23, 0x1, R24, P1 ;  /* 0x0000000117117824 */ /* 0x010fca00008e0618 */
        /* <DEDUP_REMOVED lines=12> */
[----:B------:R1:W-:Y:S04]  /*9e910*/  STL.64 [R1+0x3548], R24 ;  /* 0x0035481801007387 */ /* 0x0003e80000100a00 */
[----:B-1----:R-:W3:Y:S01]  /*9e920*/  LDL R24, [R1+0x30] ;  /* 0x0000300001187983 */ /* 0x002ee20000100800 */
[----:B----4-:R-:W-:-:S05]  /*9e930*/  IADD3 R20, P3, R10, R22, RZ ;  /* 0x000000160a147210 */ /* 0x010fca0007f7e0ff */
[----:B------:R1:W-:Y:S04]  /*9e940*/  STL [R1+0xe00], R20 ;  /* 0x000e001401007387 */ /* 0x0003e80000100800 */
[----:B-1----:R-:W2:Y:S02]  /*9e950*/  LDL.LU.64 R20, [R1+0x3560] ;  /* 0x0035600001147983 */ /* 0x002ea40000300a00 */
[----:B--2---:R-:W-:Y:S01]  /*9e960*/  IMAD.X R17, R29, 0x1, R20, P2 ;  /* 0x000000011d117824 */ /* 0x004fe200010e0614 */
[----:B------:R-:W-:-:S04]  /*9e970*/  IADD3 R10, P2, R10, R23, RZ ;  /* 0x000000170a0a7210 */ /* 0x000fc80007f5e0ff */
[----:B------:R1:W-:Y:S04]  /*9e980*/  STL [R1+0xe14], R17 ;  /* 0x000e141101007387 */ /* 0x0003e80000100800 */
[----:B-1----:R-:W2:Y:S04]  /*9e990*/  LDL.LU.64 R16, [R1+0x3558] ;  /* 0x0035580001107983 */ /* 0x002ea80000300a00 */
[----:B------:R1:W-:Y:S04]  /*9e9a0*/  STL.64 [R1+0x3540], R8 ;  /* 0x0035400801007387 */ /* 0x0003e80000100a00 */
[----:B-1----:R0:W4:Y:S04]  /*9e9b0*/  LDL.64 R8, [R1+0xe00] ;  /* 0x000e000001087983 */ /* 0x0021280000100a00 */
[----:B------:R1:W-:Y:S04]  /*9e9c0*/  STL [R1+0xdf8], R10 ;  /* 0x000df80a01007387 */ /* 0x0003e80000100800 */
[----:B-1----:R-:W2:Y:S04]  /*9e9d0*/  LDL.LU.64 R10, [R1+0x3550] ;  /* 0x00355000010a7983 */ /* 0x002ea80000300a00 */
[----:B------:R1:W-:Y:S04]  /*9e9e0*/  STL.64 [R1+0x3530], R22 ;  /* 0x0035301601007387 */ /* 0x0003e80000100a00 */
[----:B-1----:R0:W3:Y:S02]  /*9e9f0*/  LDL.64 R22, [R1+0xe08] ;  /* 0x000e080001167983 */ /* 0x0020e40000100a00 */
[----:B---3--:R-:W-:-:S05]  /*9ea00*/  IMAD.X R23, R29, 0x1, R21, P1 ;  /* 0x000000011d177824 */ /* 0x008fca00008e0615 */
[----:B------:R1:W-:Y:S04]  /*9ea10*/  STL [R1+0xe0c], R23 ;  /* 0x000e0c1701007387 */ /* 0x0003e80000100800 */
[----:B-1----:R0:W3:Y:S01]  /*9ea20*/  LDL.64 R22, [R1+0xdf8] ;  /* 0x000df80001167983 */ /* 0x0020e20000100a00 */
[----:B------:R-:W-:Y:S02]  /*9ea30*/  SHF.R.S32.HI R29, RZ, 0x1f, R24 ;  /* 0x0000001fff1d7819 */ /* 0x000fe40000011418 */
[----:B------:R-:W-:Y:S01]  /*9ea40*/  IADD3 R24, P1, R24, R18, RZ ;  /* 0x0000001218187210 */ /* 0x000fe20007f3e0ff */
[----:B---3--:R-:W4:Y:S04]  /*9ea50*/  LDL.LU R23, [R1+0x38] ;  /* 0x0000380001177983 */ /* 0x008f280000300800 */
[----:B------:R-:W-:Y:S04]  /*9ea60*/  STL.64 [R1+0x3528], R20 ;  /* 0x0035281401007387 */ /* 0x000fe80000100a00 */
[----:B------:R-:W-:Y:S04]  /*9ea70*/  STL [R1+0x3538], R21 ;  /* 0x0035381501007387 */ /* 0x000fe80000100800 */
[----:B------:R1:W-:Y:S04]  /*9ea80*/  STL [R1+0xdf0], R24 ;  /* 0x000df01801007387 */ /* 0x0003e80000100800 */
[----:B-1----:R-:W4:Y:S02]  /*9ea90*/  LDL.LU.64 R24, [R1+0x3548] ;  /* 0x0035480001187983 */ /* 0x002f240000300a00 */
[----:B----4-:R-:W-:-:S05]  /*9eaa0*/  IMAD.X R9, R23, 0x1, R24, P3 ;  /* 0x0000000117097824 */ /* 0x010fca00018e0618 */
[----:B------:R1:W-:Y:S04]  /*9eab0*/  STL [R1+0xe04], R9 ;  /* 0x000e040901007387 */ /* 0x0003e80000100800 */
[----:B-1----:R-:W3:Y:S04]  /*9eac0*/  LDL.LU.64 R8, [R1+0x3540] ;  /* 0x0035400001087983 */ /* 0x002ee80000300a00 */
[----:B------:R-:W-:Y:S04]  /*9ead0*/  STL [R1+0x34], R29 ;  /* 0x0000341d01007387 */ /* 0x000fe80000100800 */
[----:B---3--:R1:W-:Y:S04]  /*9eae0*/  STL.64 [R1+0x3518], R8 ;  /* 0x0035180801007387 */ /* 0x0083e80000100a00 */
[----:B-1----:R-:W3:Y:S01]  /*9eaf0*/  LDL.LU R8, [R1+0x30] ;  /* 0x0000300001087983 */ /* 0x002ee20000300800 */
[----:B------:R-:W-:-:S03]  /*9eb00*/  IMAD.X R23, R23, 0x1, R25, P2 ;  /* 0x0000000117177824 */ /* 0x000fc600010e0619 */
[----:B--2---:R1:W-:Y:S04]  /*9eb10*/  STL.64 [R1+0x3520], R10 ;  /* 0x0035200a01007387 */ /* 0x0043e80000100a00 */
[----:B-1----:R0:W2:Y:S01]  /*9eb20*/  LDL.64 R10, [R1+0xdf0] ;  /* 0x000df000010a7983 */ /* 0x0020a20000100a00 */
[----:B---3--:R-:W-:-:S05]  /*9eb30*/  IADD3 R20, P3, R8, R19, RZ ;  /* 0x0000001308147210 */ /* 0x008fca0007f7e0ff */
[----:B------:R-:W-:Y:S04]  /*9eb40*/  STL [R1+0xde8], R20 ;  /* 0x000de81401007387 */ /* 0x000fe80000100800 */
[----:B------:R0:W3:Y:S04]  /*9eb50*/  LDL.LU R21, [R1+0x3538] ;  /* 0x0035380001157983 */ /* 0x0000e80000300800 */
[----:B------:R1:W-:Y:S04]  /*9eb60*/  STL [R1+0xdfc], R23 ;  /* 0x000dfc1701007387 */ /* 0x0003e80000100800 */
[----:B-1----:R-:W4:Y:S04]  /*9eb70*/  LDL.LU.64 R22, [R1+0x3530] ;  /* 0x0035300001167983 */ /* 0x002f280000300a00 */
[----:B------:R1:W-:Y:S04]  /*9eb80*/  STL.64 [R1+0x3510], R24 ;  /* 0x0035101801007387 */ /* 0x0003e80000100a00 */
[----:B-1----:R-:W2:Y:S01]  /*9eb90*/  LDL R24, [R1+0x2c] ;  /* 0x00002c0001187983 */ /* 0x002ea20000100800 */
[----:B----4-:R-:W-:-:S05]  /*9eba0*/  IADD3 R20, P2, R8, R22, RZ ;  /* 0x0000001608147210 */ /* 0x010fca0007f5e0ff */
[----:B------:R3:W-:Y:S04]  /*9ebb0*/  STL [R1+0xdd8], R20 ;  /* 0x000dd81401007387 */ /* 0x0007e80000100800 */
[----:B---3--:R-:W2:Y:S02]  /*9ebc0*/  LDL.LU.64 R20, [R1+0x3528] ;  /* 0x0035280001147983 */ /* 0x008ea40000300a00 */
[----:B--2---:R-:W-:Y:S01]  /*9ebd0*/  IMAD.X R11, R29, 0x1, R20, P1 ;  /* 0x000000011d0b7824 */ /* 0x004fe200008e0614 */
[----:B------:R-:W-:-:S04]  /*9ebe0*/  IADD3 R8, P1, R8, R23, RZ ;  /* 0x0000001708087210 */ /* 0x000fc80007f3e0ff */
[----:B------:R1:W-:Y:S04]  /*9ebf0*/  STL [R1+0xdf4], R11 ;  /* 0x000df40b01007387 */ /* 0x0003e80000100800 */
[----:B-1----:R-:W2:Y:S04]  /*9ec00*/  LDL.LU.64 R10, [R1+0x3520] ;  /* 0x00352000010a7983 */ /* 0x002ea80000300a00 */
[----:B------:R1:W-:Y:S04]  /*9ec10*/  STL.64 [R1+0x3508], R26 ;  /* 0x0035081a01007387 */ /* 0x0003e80000100a00 */
[----:B-1----:R0:W3:Y:S04]  /*9ec20*/  LDL.64 R26, [R1+0xdd8] ;  /* 0x000dd800011a7983 */ /* 0x0020e80000100a00 */
[----:B------:R1:W-:Y:S04]  /*9ec30*/  STL [R1+0xdc8], R8 ;  /* 0x000dc80801007387 */ /* 0x0003e80000100800 */
[----:B-1----:R-:W4:Y:S04]  /*9ec40*/  LDL.LU.64 R8, [R1+0x3518] ;  /* 0x0035180001087983 */ /* 0x002f280000300a00 */
[----:B------:R1:W-:Y:S04]  /*9ec50*/  STL.64 [R1+0x3500], R22 ;  /* 0x0035001601007387 */ /* 0x0003e80000100a00 */
[----:B-1----:R0:W2:Y:S02]  /*9ec60*/  LDL.64 R22, [R1+0xde8] ;  /* 0x000de80001167983 */ /* 0x0020a40000100a00 */
[----:B--2---:R-:W-:-:S05]  /*9ec70*/  IMAD.X R23, R29, 0x1, R21, P3 ;  /* 0x000000011d177824 */ /* 0x004fca00018e0615 */
[----:B------:R1:W-:Y:S04]  /*9ec80*/  STL [R1+0xdec], R23 ;  /* 0x000dec1701007387 */ /* 0x0003e80000100800 */
[----:B-1----:R0:W2:Y:S01]  /*9ec90*/  LDL.64 R22, [R1+0xdc8] ;  /* 0x000dc80001167983 */ /* 0x0020a20000100a00 */
[----:B------:R-:W-:Y:S02]  /*9eca0*/  SHF.R.S32.HI R29, RZ, 0x1f, R24 ;  /* 0x0000001fff1d7819 */ /* 0x000fe40000011418 */
[----:B------:R-:W-:Y:S01]  /*9ecb0*/  IADD3 R24, P3, R24, R18, RZ ;  /* 0x0000001218187210 */ /* 0x000fe20007f7e0ff */
[----:B--2---:R-:W3:Y:S04]  /*9ecc0*/  LDL.LU R23, [R1+0x34] ;  /* 0x0000340001177983 */ /* 0x004ee80000300800 */
[----:B------:R-:W-:Y:S04]  /*9ecd0*/  STL.64 [R1+0x34f8], R20 ;  /* 0x0034f81401007387 */ /* 0x000fe80000100a00 */
[----:B------:R1:W-:Y:S04]  /*9ece0*/  STL [R1+0xdc0], R24 ;  /* 0x000dc01801007387 */ /* 0x0003e80000100800 */
[----:B-1----:R-:W3:Y:S02]  /*9ecf0*/  LDL.LU.64 R24, [R1+0x3510] ;  /* 0x0035100001187983 */ /* 0x002ee40000300a00 */
[----:B---3--:R-:W-:-:S05]  /*9ed00*/  IMAD.X R27, R23, 0x1, R24, P2 ;  /* 0x00000001171b7824 */ /* 0x008fca00010e0618 */
[----:B------:R1:W-:Y:S04]  /*9ed10*/  STL [R1+0xddc], R27 ;  /* 0x000ddc1b01007387 */ /* 0x0003e80000100800 */
[----:B-1----:R-:W2:Y:S04]  /*9ed20*/  LDL.LU.64 R26, [R1+0x3508] ;  /* 0x00350800011a7983 */ /* 0x002ea80000300a00 */
[----:B------:R-:W-:Y:S04]  /*9ed30*/  STL [R1+0x30], R29 ;  /* 0x0000301d01007387 */ /* 0x000fe80000100800 */
[----:B------:R-:W-:Y:S01]  /*9ed40*/  STL.64 [R1+0x34e0], R6 ;  /* 0x0034e00601007387 */ /* 0x000fe20000100a00 */
[----:B------:R-:W-:-:S03]  /*9ed50*/  IMAD.X R23, R23, 0x1, R25, P1 ;  /* 0x0000000117177824 */ /* 0x000fc600008e0619 */
[----:B--2---:R1:W-:Y:S04]  /*9ed60*/  STL.64 [R1+0x34e8], R26 ;  /* 0x0034e81a01007387 */ /* 0x0043e80000100a00 */
[----:B-1----:R-:W2:Y:S04]  /*9ed70*/  LDL.LU R26, [R1+0x2c] ;  /* 0x00002c00011a7983 */ /* 0x002ea80000300800 */
[----:B------:R1:W-:Y:S04]  /*9ed80*/  STL.64 [R1+0x34f0], R4 ;  /* 0x0034f00401007387 */ /* 0x0003e80000100a00 */
[----:B-1----:R0:W3:Y:S04]  /*9ed90*/  LDL.64 R4, [R1+0xdc0] ;  /* 0x000dc00001047983 */ /* 0x0020e80000100a00 */
[----:B------:R1:W-:Y:S04]  /*9eda0*/  STL [R1+0xdcc], R23 ;  /* 0x000dcc1701007387 */ /* 0x0003e80000100800 */
[----:B-1----:R-:W2:Y:S02]  /*9edb0*/  LDL.LU.64 R22, [R1+0x3500] ;  /* 0x0035000001167983 */ /* 0x002ea40000300a00 */
[----:B--2---:R-:W-:-:S05]  /*9edc0*/  IADD3 R20, P1, R26, R22, RZ ;  /* 0x000000161a147210 */ /* 0x004fca0007f3e0ff */
[----:B------:R1:W-:Y:S04]  /*9edd0*/  STL [R1+0xdb0], R20 ;  /* 0x000db01401007387 */ /* 0x0003e80000100800 */
[----:B-1----:R-:W3:Y:S01]  /*9ede0*/  LDL.LU.64 R20, [R1+0x34f8] ;  /* 0x0034f80001147983 */ /* 0x002ee20000300a00 */
[C---:B------:R-:W-:Y:S01]  /*9edf0*/  IADD3 R6, P2, R26.reuse, R19, RZ ;  /* 0x000000131a067210 */ /* 0x040fe20007f5e0ff */
[----:B---3--:R-:W-:Y:S01]  /*9ee00*/  IMAD.X R5, R29, 0x1, R20, P3 ;  /* 0x000000011d057824 */ /* 0x008fe200018e0614 */
[----:B------:R-:W-:-:S03]  /*9ee10*/  IADD3 R26, P3, R26, R23, RZ ;  /* 0x000000171a1a7210 */ /* 0x000fc60007f7e0ff */
[----:B------:R-:W-:Y:S01]  /*9ee20*/  IMAD.X R7, R29, 0x1, R21, P2 ;  /* 0x000000011d077824 */ /* 0x000fe200010e0615 */
[----:B------:R1:W-:Y:S04]  /*9ee30*/  STL [R1+0xdc4], R5 ;  /* 0x000dc40501007387 */ /* 0x0003e80000100800 */
[----:B-1----:R-:W2:Y:S04]  /*9ee40*/  LDL.LU.64 R4, [R1+0x34f0] ;  /* 0x0034f00001047983 */ /* 0x002ea80000300a00 */
[----:B------:R1:W-:Y:S04]  /*9ee50*/  STL [R1+0xd98], R26 ;  /* 0x000d981a01007387 */ /* 0x0003e80000100800 */
[----:B-1----:R-:W3:Y:S04]  /*9ee60*/  LDL.LU.64 R26, [R1+0x34e8] ;  /* 0x0034e800011a7983 */ /* 0x002ee80000300a00 */
[----:B------:R-:W-:Y:S04]  /*9ee70*/  STL [R1+0x34c8], R23 ;  /* 0x0034c81701007387 */ /* 0x000fe80000100800 */
[----:B------:R1:W-:Y:S04]  /*9ee80*/  STL.64 [R1+0xdb8], R6 ;  /* 0x000db80601007387 */ /* 0x0003e80000100a00 */
[----:B-1----:R-:W4:Y:S04]  /*9ee90*/  LDL.LU.64 R6, [R1+0x34e0] ;  /* 0x0034e00001067983 */ /* 0x002f280000300a00 */
[----:B------:R-:W-:Y:S04]  /*9eea0*/  STL.64 [R1+0x34d0], R20 ;  /* 0x0034d01401007387 */ /* 0x000fe80000100a00 */
[----:B------:R1:W-:Y:S04]  /*9eeb0*/  STL [R1+0x34d8], R21 ;  /* 0x0034d81501007387 */ /* 0x0003e80000100800 */
[----:B-1----:R0:W2:Y:S04]  /*9eec0*/  LDL.64 R20, [R1+0xd98] ;  /* 0x000d980001147983 */ /* 0x0020a80000100a00 */
[----:B--2---:R-:W2:Y:S04]  /*9eed0*/  LDL.LU R21, [R1+0x30] ;  /* 0x0000300001157983 */ /* 0x004ea80000300800 */
[----:B----4-:R-:W-:Y:S04]  /*9eee0*/  STL.64 [R1+0x34c0], R6 ;  /* 0x0034c00601007387 */ /* 0x010fe80000100a00 */
[----:B------:R1:W-:Y:S04]  /*9eef0*/  STL.64 [R1+0x34b8], R2 ;  /* 0x0034b80201007387 */ /* 0x0003e80000100a00 */
[----:B-1----:R0:W2:Y:S04]  /*9ef00*/  LDL.64 R2, [R1+0xdb0] ;  /* 0x000db00001027983 */ /* 0x0020a80000100a00 */
[----:B------:R-:W4:Y:S04]  /*9ef10*/  LDL.LU R29, [R1+0x1c] ;  /* 0x00001c00011d7983 */ /* 0x000f280000300800 */
[----:B----4-:R1:W-:Y:S04]  /*9ef20*/  STL [R1+0x3478], R29 ;  /* 0x0034781d01007387 */ /* 0x0103e80000100800 */
[----:B-1----:R-:W4:Y:S04]  /*9ef30*/  LDL.LU R29, [R1+0x20] ;  /* 0x00002000011d7983 */ /* 0x002f280000300800 */
[----:B----4-:R1:W-:Y:S04]  /*9ef40*/  STL [R1+0x34a4], R29 ;  /* 0x0034a41d01007387 */ /* 0x0103e80000100800 */
[----:B-1----:R-:W4:Y:S01]  /*9ef50*/  LDL.LU R29, [R1+0x28] ;  /* 0x00002800011d7983 */ /* 0x002f220000300800 */
[----:B--2---:R-:W-:-:S02]  /*9ef60*/  IMAD.X R3, R21, 0x1, R24, P1 ;  /* 0x0000000115037824 */ /* 0x004fc400008e0618 */
[----:B------:R-:W-:Y:S01]  /*9ef70*/  IMAD.X R21, R21, 0x1, R25, P3 ;  /* 0x0000000115157824 */ /* 0x000fe200018e0619 */
[----:B----4-:R-:W-:-:S05]  /*9ef80*/  SHF.R.S32.HI R23, RZ, 0x1f, R29 ;  /* 0x0000001fff177819 */ /* 0x010fca000001141d */
[----:B------:R-:W-:Y:S04]  /*9ef90*/  STL [R1+0x2c], R23 ;  /* 0x00002c1701007387 */ /* 0x000fe80000100800 */
[----:B------:R-:W-:Y:S04]  /*9efa0*/  STL [R1+0xdb4], R3 ;  /* 0x000db40301007387 */ /* 0x000fe80000100800 */
[----:B------:R1:W-:Y:S04]  /*9efb0*/  STL [R1+0xd9c], R21 ;  /* 0x000d9c1501007387 */ /* 0x0003e80000100800 */
[----:B-1----:R0:W2:Y:S01]  /*9efc0*/  LDL.LU R21, [R1+0x34d8] ;  /* 0x0034d80001157983 */ /* 0x0020a20000300800 */
[----:B------:R-:W-:-:S03]  /*9efd0*/  IADD3 R20, P3, R29, R22, RZ ;  /* 0x000000161d147210 */ /* 0x000fc60007f7e0ff */
[----:B------:R1:W-:Y:S04]  /*9efe0*/  STL.64 [R1+0x34b0], R24 ;  /* 0x0034b01801007387 */ /* 0x0003e80000100a00 */
[----:B-1----:R-:W4:Y:S04]  /*9eff0*/  LDL R24, [R1+0x24] ;  /* 0x0000240001187983 */ /* 0x002f280000100800 */
[----:B------:R2:W-:Y:S04]  /*9f000*/  STL [R1+0xd70], R20 ;  /* 0x000d701401007387 */ /* 0x0005e80000100800 */
[----:B--2---:R-:W2:Y:S01]  /*9f010*/  LDL.LU.64 R20, [R1+0x34d0] ;  /* 0x0034d00001147983 */ /* 0x004ea20000300a00 */
[----:B------:R-:W-:-:S05]  /*9f020*/  IADD3 R6, P2, R29, R18, RZ ;  /* 0x000000121d067210 */ /* 0x000fca0007f5e0ff */
[----:B--2---:R-:W-:Y:S02]  /*9f030*/  IMAD.X R7, R23, 0x1, R20, P2 ;  /* 0x0000000117077824 */ /* 0x004fe400010e0614 */
[----:B------:R-:W2:Y:S04]  /*9f040*/  LDL.LU R23, [R1+0x34c8] ;  /* 0x0034c80001177983 */ /* 0x000ea80000300800 */
[----:B------:R1:W-:Y:S04]  /*9f050*/  STL.64 [R1+0xd90], R6 ;  /* 0x000d900601007387 */ /* 0x0003e80000100a00 */
[----:B-1----:R-:W3:Y:S04]  /*9f060*/  LDL.LU.64 R6, [R1+0x34c0] ;  /* 0x0034c00001067983 */ /* 0x002ee80000300a00 */
[----:B------:R1:W-:Y:S04]  /*9f070*/  STL.64 [R1+0x34a8], R10 ;  /* 0x0034a80a01007387 */ /* 0x0003e80000100a00 */
[----:B-1----:R-:W4:Y:S01]  /*9f080*/  LDL.LU R11, [R1+0x2c] ;  /* 0x00002c00010b7983 */ /* 0x002f220000300800 */
[----:B------:R-:W-:-:S05]  /*9f090*/  IADD3 R2, P1, R29, R19, RZ ;  /* 0x000000131d027210 */ /* 0x000fca0007f3e0ff */
[----:B----4-:R-:W-:-:S05]  /*9f0a0*/  IMAD.X R3, R11, 0x1, R21, P1 ;  /* 0x000000010b037824 */ /* 0x010fca00008e0615 */
[----:B------:R1:W-:Y:S04]  /*9f0b0*/  STL.64 [R1+0xd88], R2 ;  /* 0x000d880201007387 */ /* 0x0003e80000100a00 */
[----:B-1----:R-:W4:Y:S01]  /*9f0c0*/  LDL.LU.64 R2, [R1+0x34b8] ;  /* 0x0034b80001027983 */ /* 0x002f220000300a00 */
[----:B--2---:R-:W-:Y:S02]  /*9f0d0*/  IADD3 R10, P2, R29, R23, RZ ;  /* 0x000000171d0a7210 */ /* 0x004fe40007f5e0ff */
[----:B------:R-:W-:Y:S02]  /*9f0e0*/  SHF.R.S32.HI R29, RZ, 0x1f, R24 ;  /* 0x0000001fff1d7819 */ /* 0x000fe40000011418 */
[----:B------:R-:W-:Y:S01]  /*9f0f0*/  IADD3 R24, P1, R24, R18, RZ ;  /* 0x0000001218187210 */ /* 0x000fe20007f3e0ff */
[----:B----4-:R1:W-:Y:S04]  /*9f100*/  STL.64 [R1+0x3498], R2 ;  /* 0x0034980201007387 */ /* 0x0103e80000100a00 */
[----:B-1----:R0:W2:Y:S04]  /*9f110*/  LDL.64 R2, [R1+0xd70] ;  /* 0x000d700001027983 */ /* 0x0020a80000100a00 */
[----:B------:R1:W-:Y:S04]  /*9f120*/  STL [R1+0xd48], R24 ;  /* 0x000d481801007387 */ /* 0x0003e80000100800 */
[----:B-1----:R-:W2:Y:S04]  /*9f130*/  LDL.LU.64 R24, [R1+0x34b0] ;  /* 0x0034b00001187983 */ /* 0x002ea80000300a00 */
[----:B------:R1:W-:Y:S04]  /*9f140*/  STL [R1+0x34a0], R18 ;  /* 0x0034a01201007387 */ /* 0x0003e80000100800 */
[----:B-1----:R-:W4:Y:S04]  /*9f150*/  LDL.LU R18, [R1+0x24] ;  /* 0x0000240001127983 */ /* 0x002f280000300800 */
[----:B------:R-:W-:Y:S01]  /*9f160*/  STL [R1+0x28], R29 ;  /* 0x0000281d01007387 */ /* 0x000fe20000100800 */
[----:B--2---:R-:W-:-:S02]  /*9f170*/  IMAD.X R3, R11, 0x1, R24, P3 ;  /* 0x000000010b037824 */ /* 0x004fc400018e0618 */
[----:B------:R-:W-:-:S03]  /*9f180*/  IMAD.X R11, R11, 0x1, R25, P2 ;  /* 0x000000010b0b7824 */ /* 0x000fc600010e0619 */
[----:B------:R-:W-:Y:S04]  /*9f190*/  STL [R1+0xd74], R3 ;  /* 0x000d740301007387 */ /* 0x000fe80000100800 */
[----:B------:R1:W-:Y:S04]  /*9f1a0*/  STL.64 [R1+0xd50], R10 ;  /* 0x000d500a01007387 */ /* 0x0003e80000100a00 */
[----:B-1----:R-:W2:Y:S04]  /*9f1b0*/  LDL.LU.64 R10, [R1+0x34a8] ;  /* 0x0034a800010a7983 */ /* 0x002ea80000300a00 */
[----:B--2---:R-:W-:Y:S04]  /*9f1c0*/  STL.64 [R1+0x3490], R10 ;  /* 0x0034900a01007387 */ /* 0x004fe80000100a00 */
[----:B------:R1:W-:Y:S04]  /*9f1d0*/  STL.64 [R1+0x3488], R16 ;  /* 0x0034881001007387 */ /* 0x0003e80000100a00 */
[----:B-1----:R0:W2:Y:S01]  /*9f1e0*/  LDL.64 R16, [R1+0xd48] ;  /* 0x000d480001107983 */ /* 0x0020a20000100a00 */
[----:B----4-:R-:W-:-:S02]  /*9f1f0*/  IADD3 R2, P3, R18, R19, RZ ;  /* 0x0000001312027210 */ /* 0x010fc40007f7e0ff */
[C---:B------:R-:W-:Y:S01]  /*9f200*/  IADD3 R10, P2, R18.reuse, R22, RZ ;  /* 0x00000016120a7210 */ /* 0x040fe20007f5e0ff */
[----:B--2---:R-:W-:Y:S01]  /*9f210*/  IMAD.X R17, R29, 0x1, R20, P1 ;  /* 0x000000011d117824 */ /* 0x004fe200008e0614 */
[----:B------:R-:W-:Y:S01]  /*9f220*/  IADD3 R16, P1, R18, R23, RZ ;  /* 0x0000001712107210 */ /* 0x000fe20007f3e0ff */
[----:B------:R-:W2:Y:S04]  /*9f230*/  LDL.LU R29, [R1+0x34a4] ;  /* 0x0034a400011d7983 */ /* 0x000ea80000300800 */
[----:B------:R1:W-:Y:S04]  /*9f240*/  STL [R1+0xd4c], R17 ;  /* 0x000d4c1101007387 */ /* 0x0003e80000100800 */
[----:B------:R-:W4:Y:S04]  /*9f250*/  LDL.LU R18, [R1+0x34a0] ;  /* 0x0034a00001127983 */ /* 0x000f280000300800 */
[----:B-1----:R-:W3:Y:S02]  /*9f260*/  LDL.LU R17, [R1+0x28] ;  /* 0x0000280001117983 */ /* 0x002ee40000300800 */
[----:B---3--:R-:W-:-:S05]  /*9f270*/  IMAD.X R3, R17, 0x1, R21, P3 ;  /* 0x0000000111037824 */ /* 0x008fca00018e0615 */
[----:B------:R1:W-:Y:S04]  /*9f280*/  STL.64 [R1+0xd40], R2 ;  /* 0x000d400201007387 */ /* 0x0003e80000100a00 */
[----:B-1----:R-:W3:Y:S01]  /*9f290*/  LDL.LU.64 R2, [R1+0x3498] ;  /* 0x0034980001027983 */ /* 0x002ee20000300a00 */
[----:B--2---:R-:W-:-:S05]  /*9f2a0*/  SHF.R.S32.HI R11, RZ, 0x1f, R29 ;  /* 0x0000001fff0b7819 */ /* 0x004fca000001141d */
[----:B------:R1:W-:Y:S02]  /*9f2b0*/  STL [R1+0x24], R11 ;  /* 0x0000240b01007387 */ /* 0x0003e40000100800 */
[C---:B-1----:R-:W-:Y:S02]  /*9f2c0*/  IMAD.X R11, R17.reuse, 0x1, R24, P2 ;  /* 0x00000001110b7824 */ /* 0x042fe400010e0618 */
[----:B---3--:R-:W-:Y:S04]  /*9f2d0*/  STL.64 [R1+0x3480], R2 ;  /* 0x0034800201007387 */ /* 0x008fe80000100a00 */
[----:B------:R-:W-:Y:S04]  /*9f2e0*/  STL.64 [R1+0x3470], R14 ;  /* 0x0034700e01007387 */ /* 0x000fe80000100a00 */
[----:B------:R1:W-:Y:S04]  /*9f2f0*/  STL.64 [R1+0xd30], R10 ;  /* 0x000d300a01007387 */ /* 0x0003e80000100a00 */
[----:B-1----:R-:W2:Y:S01]  /*9f300*/  LDL.LU.64 R10, [R1+0x3490] ;  /* 0x00349000010a7983 */ /* 0x002ea20000300a00 */
[----:B------:R-:W-:-:S03]  /*9f310*/  IMAD.X R17, R17, 0x1, R25, P1 ;  /* 0x0000000111117824 */ /* 0x000fc600008e0619 */
[----:B--2---:R-:W-:Y:S04]  /*9f320*/  STL.64 [R1+0x3468], R10 ;  /* 0x0034680a01007387 */ /* 0x004fe80000100a00 */
[----:B------:R1:W-:Y:S04]  /*9f330*/  STL.64 [R1+0xd10], R16 ;  /* 0x000d101001007387 */ /* 0x0003e80000100a00 */
[----:B-1----:R-:W2:Y:S01]  /*9f340*/  LDL.LU.64 R16, [R1+0x3488] ;  /* 0x0034880001107983 */ /* 0x002ea20000300a00 */
[----:B----4-:R-:W-:-:S03]  /*9f350*/  IADD3 R2, P3, R29, R18, RZ ;  /* 0x000000121d027210 */ /* 0x010fc60007f7e0ff */
[----:B--2---:R1:W-:Y:S04]  /*9f360*/  STL.64 [R1+0x3460], R16 ;  /* 0x0034601001007387 */ /* 0x0043e80000100a00 */
[----:B------:R-:W-:Y:S04]  /*9f370*/  STL.64 [R1+0x3458], R26 ;  /* 0x0034581a01007387 */ /* 0x000fe80000100a00 */
[----:B------:R2:W-:Y:S01]  /*9f380*/  STL [R1+0x3450], R22 ;  /* 0x0034501601007387 */ /* 0x0005e20000100800 */
[----:B-1----:R-:W-:-:S03]  /*9f390*/  IADD3 R16, P1, R29, R22, RZ ;  /* 0x000000161d107210 */ /* 0x002fc60007f3e0ff */
[----:B--2---:R-:W2:Y:S01]  /*9f3a0*/  LDL.LU R22, [R1+0x24] ;  /* 0x0000240001167983 */ /* 0x004ea20000300800 */
[C---:B------:R-:W-:Y:S01]  /*9f3b0*/  IADD3 R10, P2, R29.reuse, R19, RZ ;  /* 0x000000131d0a7210 */ /* 0x040fe20007f5e0ff */
[----:B--2---:R-:W-:Y:S01]  /*9f3c0*/  IMAD.X R3, R22, 0x1, R20, P3 ;  /* 0x0000000116037824 */ /* 0x004fe200018e0614 */
[----:B------:R-:W-:-:S03]  /*9f3d0*/  IADD3 R14, P3, R29, R23, RZ ;  /* 0x000000171d0e7210 */ /* 0x000fc60007f7e0ff */
[C---:B------:R-:W-:Y:S01]  /*9f3e0*/  IMAD.X R11, R22.reuse, 0x1, R21, P2 ;  /* 0x00000001160b7824 */ /* 0x040fe200010e0615 */
[----:B------:R1:W-:Y:S04]  /*9f3f0*/  STL.64 [R1+0xd08], R2 ;  /* 0x000d080201007387 */ /* 0x0003e80000100a00 */
[----:B-1----:R-:W2:Y:S04]  /*9f400*/  LDL.LU.64 R2, [R1+0x3480] ;  /* 0x0034800001027983 */ /* 0x002ea80000300a00 */
[----:B------:R-:W3:Y:S04]  /*9f410*/  LDL.LU R29, [R1+0x3478] ;  /* 0x00347800011d7983 */ /* 0x000ee80000300800 */
[----:B------:R1:W-:Y:S04]  /*9f420*/  STL [R1+0xcd0], R14 ;  /* 0x000cd00e01007387 */ /* 0x0003e80000100800 */
[----:B-1----:R-:W4:Y:S04]  /*9f430*/  LDL.LU.64 R14, [R1+0x3470] ;  /* 0x00347000010e7983 */ /* 0x002f280000300a00 */
[----:B------:R1:W-:Y:S04]  /*9f440*/  STL.64 [R1+0xd00], R10 ;  /* 0x000d000a01007387 */ /* 0x0003e80000100a00 */
[----:B-1----:R-:W2:Y:S04]  /*9f450*/  LDL.LU.64 R10, [R1+0x3468] ;  /* 0x00346800010a7983 */ /* 0x002ea80000300a00 */
[----:B------:R3:W-:Y:S01]  /*9f460*/  STL.64 [R1+0x3448], R20 ;  /* 0x0034481401007387 */ /* 0x0007e20000100a00 */
[----:B------:R-:W-:Y:S01]  /*9f470*/  IMAD.X R17, R22, 0x1, R24, P1 ;  /* 0x0000000116117824 */ /* 0x000fe200008e0618 */
[----:B---3--:R-:W-:-:S02]  /*9f480*/  SHF.R.S32.HI R20, RZ, 0x1f, R29 ;  /* 0x0000001fff147819 */ /* 0x008fc4000001141d */
[C---:B------:R-:W-:Y:S01]  /*9f490*/  IADD3 R26, P1, R29.reuse, R19, RZ ;  /* 0x000000131d1a7210 */ /* 0x040fe20007f3e0ff */
[----:B--2---:R1:W-:Y:S04]  /*9f4a0*/  STL.64 [R1+0x3438], R10 ;  /* 0x0034380a01007387 */ /* 0x0043e80000100a00 */
[----:B------:R-:W-:Y:S04]  /*9f4b0*/  STL [R1+0x3440], R11 ;  /* 0x0034400b01007387 */ /* 0x000fe80000100800 */
[----:B------:R-:W-:Y:S04]  /*9f4c0*/  STL [R1+0x20], R20 ;  /* 0x0000201401007387 */ /* 0x000fe80000100800 */
[----:B------:R2:W-:Y:S01]  /*9f4d0*/  STL.64 [R1+0xcf0], R16 ;  /* 0x000cf01001007387 */ /* 0x0005e20000100a00 */
[----:B-1----:R-:W-:-:S03]  /*9f4e0*/  IADD3 R10, P2, R29, R18, RZ ;  /* 0x000000121d0a7210 */ /* 0x002fc60007f5e0ff */
[----:B--2---:R-:W2:Y:S04]  /*9f4f0*/  LDL.LU.64 R16, [R1+0x3460] ;  /* 0x0034600001107983 */ /* 0x004ea80000300a00 */
[----:B------:R1:W-:Y:S04]  /*9f500*/  STL [R1+0xcc0], R26 ;  /* 0x000cc01a01007387 */ /* 0x0003e80000100800 */
[----:B-1----:R-:W3:Y:S04]  /*9f510*/  LDL.LU.64 R26, [R1+0x3458] ;  /* 0x00345800011a7983 */ /* 0x002ee80000300a00 */
[----:B------:R1:W-:Y:S04]  /*9f520*/  STL.64 [R1+0x3430], R18 ;  /* 0x0034301201007387 */ /* 0x0003e80000100a00 */
[----:B-1----:R0:W4:Y:S02]  /*9f530*/  LDL.64 R18, [R1+0xcd0] ;  /* 0x000cd00001127983 */ /* 0x0021240000100a00 */
[----:B----4-:R-:W-:-:S02]  /*9f540*/  IMAD.X R19, R22, 0x1, R25, P3 ;  /* 0x0000000116137824 */ /* 0x010fc400018e0619 */
[----:B------:R-:W4:Y:S04]  /*9f550*/  LDL.LU R22, [R1+0x3450] ;  /* 0x0034500001167983 */ /* 0x000f280000300800 */
[----:B------:R1:W-:Y:S04]  /*9f560*/  STL [R1+0xcd4], R19 ;  /* 0x000cd41301007387 */ /* 0x0003e80000100800 */
[----:B-1----:R0:W2:Y:S04]  /*9f570*/  LDL.64 R18, [R1+0xcc0] ;  /* 0x000cc00001127983 */ /* 0x0020a80000100a00 */
[----:B------:R-:W-:Y:S01]  /*9f580*/  STL.64 [R1+0x3428], R24 ;  /* 0x0034281801007387 */ /* 0x000fe20000100a00 */
[----:B----4-:R-:W-:-:S05]  /*9f590*/  IADD3 R20, P3, R29, R22, RZ ;  /* 0x000000161d147210 */ /* 0x010fca0007f7e0ff */
[----:B------:R1:W-:Y:S04]  /*9f5a0*/  STL [R1+0xcb0], R20 ;  /* 0x000cb01401007387 */ /* 0x0003e80000100800 */
[----:B-1----:R-:W4:Y:S01]  /*9f5b0*/  LDL.LU.64 R20, [R1+0x3448] ;  /* 0x0034480001147983 */ /* 0x002f220000300a00 */
[----:B------:R-:W-:-:S05]  /*9f5c0*/  SHF.R.S32.HI R11, RZ, 0x1f, R29 ;  /* 0x0000001fff0b7819 */ /* 0x000fca000001141d */
[----:B----4-:R-:W-:-:S05]  /*9f5d0*/  IMAD.X R11, R11, 0x1, R20, P2 ;  /* 0x000000010b0b7824 */ /* 0x010fca00010e0614 */
[----:B------:R1:W-:Y:S04]  /*9f5e0*/  STL.64 [R1+0xcc8], R10 ;  /* 0x000cc80a01007387 */ /* 0x0003e80000100a00 */
[----:B-1----:R0:W4:Y:S01]  /*9f5f0*/  LDL.LU R11, [R1+0x3440] ;  /* 0x00344000010b7983 */ /* 0x0021220000300800 */
[----:B------:R-:W-:-:S05]  /*9f600*/  IADD3 R10, P2, R29, R23, RZ ;  /* 0x000000171d0a7210 */ /* 0x000fca0007f5e0ff */
[----:B------:R4:W-:Y:S04]  /*9f610*/  STL [R1+0xc90], R10 ;  /* 0x000c900a01007387 */ /* 0x0009e80000100800 */
[----:B----4-:R-:W4:Y:S04]  /*9f620*/  LDL.LU.64 R10, [R1+0x3438] ;  /* 0x00343800010a7983 */ /* 0x010f280000300a00 */
[----:B----4-:R1:W-:Y:S04]  /*9f630*/  STL.64 [R1+0x3420], R10 ;  /* 0x0034200a01007387 */ /* 0x0103e80000100a00 */
[----:B-1----:R0:W4:Y:S04]  /*9f640*/  LDL.64 R10, [R1+0xcb0] ;  /* 0x000cb000010a7983 */ /* 0x0021280000100a00 */
[----:B------:R1:W-:Y:S04]  /*9f650*/  STL.64 [R1+0x3410], R22 ;  /* 0x0034101601007387 */ /* 0x0003e80000100a00 */
[----:B-1----:R0:W3:Y:S04]  /*9f660*/  LDL.64 R22, [R1+0xc90] ;  /* 0x000c900001167983 */ /* 0x0020e80000100a00 */
[----:B---3--:R-:W2:Y:S04]  /*9f670*/  LDL.LU R23, [R1+0x20] ;  /* 0x0000200001177983 */ /* 0x008ea80000300800 */
[----:B------:R-:W-:Y:S01]  /*9f680*/  STL.64 [R1+0x3418], R26 ;  /* 0x0034181a01007387 */ /* 0x000fe20000100a00 */
[----:B--2---:R-:W-:-:S05]  /*9f690*/  IMAD.X R19, R23, 0x1, R21, P1 ;  /* 0x0000000117137824 */ /* 0x004fca00008e0615 */
[----:B------:R1:W-:Y:S04]  /*9f6a0*/  STL [R1+0xcc4], R19 ;  /* 0x000cc41301007387 */ /* 0x0003e80000100800 */
[----:B-1----:R-:W2:Y:S04]  /*9f6b0*/  LDL.LU.64 R18, [R1+0x3430] ;  /* 0x0034300001127983 */ /* 0x002ea80000300a00 */
        /* <DEDUP_REMOVED lines=29> */
[----:B------:R1:W-:Y:S04]  /*9f890*/  STL.64 [R1+0x33d8], R22 ;  /* 0x0033d81601007387 */ /* 0x0003e80000100a00 */
[----:B-1----:R0:W3:Y:S02]  /*9f8a0*/  LDL.64 R22, [R1+0xc80] ;  /* 0x000c800001167983 */ /* 0x0020e40000100a00 */
[----:B---3--:R-:W-:-:S05]  /*9f8b0*/  IMAD.X R23, R29, 0x1, R21, P3 ;  /* 0x000000011d177824 */ /* 0x008fca00018e0615 */
[----:B------:R1:W-:Y:S04]  /*9f8c0*/  STL [R1+0xc84], R23 ;  /* 0x000c841701007387 */ /* 0x0003e80000100800 */
[----:B----4-:R3:W-:Y:S04]  /*9f8d0*/  STL.64 [R1+0x33e8], R14 ;  /* 0x0033e80e01007387 */ /* 0x0107e80000100a00 */
[----:B-1----:R0:W4:Y:S04]  /*9f8e0*/  LDL.64 R22, [R1+0xc50] ;  /* 0x000c500001167983 */ /* 0x0021280000100a00 */
[----:B---3--:R0:W3:Y:S04]  /*9f8f0*/  LDL.64 R14, [R1+0xc70] ;  /* 0x000c7000010e7983 */ /* 0x0080e80000100a00 */
[----:B----4-:R-:W3:Y:S04]  /*9f900*/  LDL.LU R23, [R1+0x1c] ;  /* 0x00001c0001177983 */ /* 0x010ee80000300800 */
[----:B--2---:R-:W-:Y:S04]  /*9f910*/  STL.64 [R1+0x33e0], R10 ;  /* 0x0033e00a01007387 */ /* 0x004fe80000100a00 */
[----:B------:R-:W-:Y:S04]  /*9f920*/  STL.64 [R1+0x33d0], R20 ;  /* 0x0033d01401007387 */ /* 0x000fe80000100a00 */
[----:B------:R1:W-:Y:S04]  /*9f930*/  STL.64 [R1+0x33c0], R2 ;  /* 0x0033c00201007387 */ /* 0x0003e80000100a00 */
[----:B-1----:R-:W2:Y:S02]  /*9f940*/  LDL.LU R2, [R1+0x14] ;  /* 0x0000140001027983 */ /* 0x002ea40000300800 */
[----:B--2---:R-:W-:-:S05]  /*9f950*/  IADD3 R24, P3, R2, R18, RZ ;  /* 0x0000001202187210 */ /* 0x004fca0007f7e0ff */
[----:B------:R1:W-:Y:S04]  /*9f960*/  STL [R1+0xc48], R24 ;  /* 0x000c481801007387 */ /* 0x0003e80000100800 */
[----:B-1----:R-:W3:Y:S01]  /*9f970*/  LDL.LU.64 R24, [R1+0x33f0] ;  /* 0x0033f00001187983 */ /* 0x002ee20000300a00 */
[----:B------:R-:W-:Y:S01]  /*9f980*/  SHF.R.S32.HI R29, RZ, 0x1f, R2 ;  /* 0x0000001fff1d7819 */ /* 0x000fe20000011402 */
[C---:B---3--:R-:W-:Y:S01]  /*9f990*/  IMAD.X R15, R23.reuse, 0x1, R24, P2 ;  /* 0x00000001170f7824 */ /* 0x048fe200010e0618 */
[----:B------:R-:W-:Y:S01]  /*9f9a0*/  IADD3 R10, P2, R2, R19, RZ ;  /* 0x00000013020a7210 */ /* 0x000fe20007f5e0ff */
[----:B------:R-:W-:-:S03]  /*9f9b0*/  IMAD.X R23, R23, 0x1, R25, P1 ;  /* 0x0000000117177824 */ /* 0x000fc600008e0619 */
[----:B------:R1:W-:Y:S04]  /*9f9c0*/  STL [R1+0xc74], R15 ;  /* 0x000c740f01007387 */ /* 0x0003e80000100800 */
[----:B-1----:R-:W2:Y:S04]  /*9f9d0*/  LDL.LU.64 R14, [R1+0x33e8] ;  /* 0x0033e800010e7983 */ /* 0x002ea80000300a00 */
[----:B------:R-:W-:Y:S04]  /*9f9e0*/  STL [R1+0x18], R29 ;  /* 0x0000181d01007387 */ /* 0x000fe80000100800 */
[----:B------:R1:W-:Y:S04]  /*9f9f0*/  STL.64 [R1+0x33c8], R4 ;  /* 0x0033c80401007387 */ /* 0x0003e80000100a00 */
[----:B-1----:R0:W3:Y:S04]  /*9fa00*/  LDL.64 R4, [R1+0xc48] ;  /* 0x000c480001047983 */ /* 0x0020e80000100a00 */
[----:B------:R1:W-:Y:S04]  /*9fa10*/  STL [R1+0xc40], R10 ;  /* 0x000c400a01007387 */ /* 0x0003e80000100800 */
[----:B-1----:R-:W4:Y:S04]  /*9fa20*/  LDL.LU.64 R10, [R1+0x33e0] ;  /* 0x0033e000010a7983 */ /* 0x002f280000300a00 */
[----:B------:R1:W-:Y:S04]  /*9fa30*/  STL [R1+0xc54], R23 ;  /* 0x000c541701007387 */ /* 0x0003e80000100800 */
[----:B-1----:R-:W2:Y:S04]  /*9fa40*/  LDL.LU.64 R22, [R1+0x33d8] ;  /* 0x0033d80001167983 */ /* 0x002ea80000300a00 */
[----:B------:R1:W-:Y:S04]  /*9fa50*/  STL.64 [R1+0x33b8], R24 ;  /* 0x0033b81801007387 */ /* 0x0003e80000100a00 */
[----:B-1----:R-:W4:Y:S01]  /*9fa60*/  LDL R24, [R1+0x10] ;  /* 0x0000100001187983 */ /* 0x002f220000100800 */
[----:B--2---:R-:W-:-:S05]  /*9fa70*/  IADD3 R20, P1, R2, R22, RZ ;  /* 0x0000001602147210 */ /* 0x004fca0007f3e0ff */
[----:B------:R1:W-:Y:S04]  /*9fa80*/  STL [R1+0xc30], R20 ;  /* 0x000c301401007387 */ /* 0x0003e80000100800 */
[----:B-1----:R-:W3:Y:S02]  /*9fa90*/  LDL.LU.64 R20, [R1+0x33d0] ;  /* 0x0033d00001147983 */ /* 0x002ee40000300a00 */
[----:B---3--:R-:W-:Y:S01]  /*9faa0*/  IMAD.X R5, R29, 0x1, R20, P3 ;  /* 0x000000011d057824 */ /* 0x008fe200018e0614 */
[----:B------:R-:W-:-:S04]  /*9fab0*/  IADD3 R2, P3, R2, R23, RZ ;  /* 0x0000001702027210 */ /* 0x000fc80007f7e0ff */
[----:B------:R1:W-:Y:S04]  /*9fac0*/  STL [R1+0xc4c], R5 ;  /* 0x000c4c0501007387 */ /* 0x0003e80000100800 */
[----:B-1----:R-:W2:Y:S04]  /*9fad0*/  LDL.LU.64 R4, [R1+0x33c8] ;  /* 0x0033c80001047983 */ /* 0x002ea80000300a00 */
[----:B------:R1:W-:Y:S04]  /*9fae0*/  STL [R1+0xc10], R2 ;  /* 0x000c100201007387 */ /* 0x0003e80000100800 */
[----:B-1----:R-:W3:Y:S04]  /*9faf0*/  LDL.LU.64 R2, [R1+0x33c0] ;  /* 0x0033c00001027983 */ /* 0x002ee80000300a00 */
[----:B---3--:R1:W-:Y:S04]  /*9fb00*/  STL.64 [R1+0x33b0], R2 ;  /* 0x0033b00201007387 */ /* 0x0083e80000100a00 */
[----:B-1----:R0:W3:Y:S04]  /*9fb10*/  LDL.64 R2, [R1+0xc30] ;  /* 0x000c300001027983 */ /* 0x0020e80000100a00 */
[----:B------:R1:W-:Y:S04]  /*9fb20*/  STL.64 [R1+0x33a0], R22 ;  /* 0x0033a01601007387 */ /* 0x0003e80000100a00 */
[----:B-1----:R0:W4:Y:S02]  /*9fb30*/  LDL.64 R22, [R1+0xc40] ;  /* 0x000c400001167983 */ /* 0x0021240000100a00 */
[----:B----4-:R-:W-:-:S05]  /*9fb40*/  IMAD.X R23, R29, 0x1, R21, P2 ;  /* 0x000000011d177824 */ /* 0x010fca00010e0615 */
[----:B------:R1:W-:Y:S04]  /*9fb50*/  STL [R1+0xc44], R23 ;  /* 0x000c441701007387 */ /* 0x0003e80000100800 */
[----:B-1----:R0:W4:Y:S01]  /*9fb60*/  LDL.64 R22, [R1+0xc10] ;  /* 0x000c100001167983 */ /* 0x0021220000100a00 */
[----:B------:R-:W-:Y:S02]  /*9fb70*/  SHF.R.S32.HI R29, RZ, 0x1f, R24 ;  /* 0x0000001fff1d7819 */ /* 0x000fe40000011418 */
[----:B------:R-:W-:Y:S01]  /*9fb80*/  IADD3 R24, P2, R24, R18, RZ ;  /* 0x0000001218187210 */ /* 0x000fe20007f5e0ff */
[----:B----4-:R-:W3:Y:S04]  /*9fb90*/  LDL.LU R23, [R1+0x18] ;  /* 0x0000180001177983 */ /* 0x010ee80000300800 */
[----:B------:R-:W-:Y:S04]  /*9fba0*/  STL.64 [R1+0x3398], R20 ;  /* 0x0033981401007387 */ /* 0x000fe80000100a00 */
[----:B------:R-:W-:Y:S04]  /*9fbb0*/  STL [R1+0x33a8], R21 ;  /* 0x0033a81501007387 */ /* 0x000fe80000100800 */
[----:B------:R1:W-:Y:S04]  /*9fbc0*/  STL [R1+0xc08], R24 ;  /* 0x000c081801007387 */ /* 0x0003e80000100800 */
[----:B-1----:R-:W3:Y:S02]  /*9fbd0*/  LDL.LU.64 R24, [R1+0x33b8] ;  /* 0x0033b80001187983 */ /* 0x002ee40000300a00 */
[----:B---3--:R-:W-:-:S05]  /*9fbe0*/  IMAD.X R3, R23, 0x1, R24, P1 ;  /* 0x0000000117037824 */ /* 0x008fca00008e0618 */
[----:B------:R1:W-:Y:S04]  /*9fbf0*/  STL [R1+0xc34], R3 ;  /* 0x000c340301007387 */ /* 0x0003e80000100800 */
[----:B-1----:R-:W3:Y:S04]  /*9fc00*/  LDL.LU.64 R2, [R1+0x33b0] ;  /* 0x0033b00001027983 */ /* 0x002ee80000300a00 */
[----:B------:R-:W-:Y:S04]  /*9fc10*/  STL [R1+0x14], R29 ;  /* 0x0000141d01007387 */ /* 0x000fe80000100800 */
[----:B------:R1:W-:Y:S04]  /*9fc20*/  STL.64 [R1+0x3388], R6 ;  /* 0x0033880601007387 */ /* 0x0003e80000100a00 */
[----:B-1----:R-:W4:Y:S01]  /*9fc30*/  LDL.LU R6, [R1+0x10] ;  /* 0x0000100001067983 */ /* 0x002f220000300800 */
[----:B------:R-:W-:-:S03]  /*9fc40*/  IMAD.X R23, R23, 0x1, R25, P3 ;  /* 0x0000000117177824 */ /* 0x000fc600018e0619 */
[----:B---3--:R1:W-:Y:S04]  /*9fc50*/  STL.64 [R1+0x3390], R2 ;  /* 0x0033900201007387 */ /* 0x0083e80000100a00 */
[----:B-1----:R0:W3:Y:S01]  /*9fc60*/  LDL.64 R2, [R1+0xc08] ;  /* 0x000c080001027983 */ /* 0x0020e20000100a00 */
[----:B----4-:R-:W-:-:S05]  /*9fc70*/  IADD3 R20, P1, R6, R19, RZ ;  /* 0x0000001306147210 */ /* 0x010fca0007f3e0ff */
[----:B------:R-:W-:Y:S04]  /*9fc80*/  STL [R1+0xc00], R20 ;  /* 0x000c001401007387 */ /* 0x000fe80000100800 */
[----:B------:R0:W4:Y:S04]  /*9fc90*/  LDL.LU R21, [R1+0x33a8] ;  /* 0x0033a80001157983 */ /* 0x0001280000300800 */
[----:B------:R1:W-:Y:S04]  /*9fca0*/  STL [R1+0xc14], R23 ;  /* 0x000c141701007387 */ /* 0x0003e80000100800 */
[----:B-1----:R-:W2:Y:S04]  /*9fcb0*/  LDL.LU.64 R22, [R1+0x33a0] ;  /* 0x0033a00001167983 */ /* 0x002ea80000300a00 */
[----:B------:R-:W-:Y:S01]  /*9fcc0*/  STL.64 [R1+0x3380], R24 ;  /* 0x0033801801007387 */ /* 0x000fe20000100a00 */
[----:B--2---:R-:W-:-:S05]  /*9fcd0*/  IADD3 R20, P3, R6, R22, RZ ;  /* 0x0000001606147210 */ /* 0x004fca0007f7e0ff */
[----:B------:R4:W-:Y:S04]  /*9fce0*/  STL [R1+0xbf0], R20 ;  /* 0x000bf01401007387 */ /* 0x0009e80000100800 */
[----:B----4-:R-:W3:Y:S02]  /*9fcf0*/  LDL.LU.64 R20, [R1+0x3398] ;  /* 0x0033980001147983 */ /* 0x010ee40000300a00 */
[----:B---3--:R-:W-:Y:S01]  /*9fd00*/  IMAD.X R3, R29, 0x1, R20, P2 ;  /* 0x000000011d037824 */ /* 0x008fe200010e0614 */
[----:B------:R-:W-:-:S04]  /*9fd10*/  IADD3 R6, P2, R6, R23, RZ ;  /* 0x0000001706067210 */ /* 0x000fc80007f5e0ff */
[----:B------:R1:W-:Y:S04]  /*9fd20*/  STL [R1+0xc0c], R3 ;  /* 0x000c0c0301007387 */ /* 0x0003e80000100800 */
[----:B-1----:R-:W2:Y:S04]  /*9fd30*/  LDL.LU.64 R2, [R1+0x3390] ;  /* 0x0033900001027983 */ /* 0x002ea80000300a00 */
[----:B------:R1:W-:Y:S04]  /*9fd40*/  STL [R1+0xbd0], R6 ;  /* 0x000bd00601007387 */ /* 0x0003e80000100800 */
[----:B-1----:R-:W3:Y:S04]  /*9fd50*/  LDL.LU.64 R6, [R1+0x3388] ;  /* 0x0033880001067983 */ /* 0x002ee80000300a00 */
[----:B------:R-:W4:Y:S04]  /*9fd60*/  LDL R24, [R1+0xc] ;  /* 0x00000c0001187983 */ /* 0x000f280000100800 */
[----:B------:R1:W-:Y:S04]  /*9fd70*/  STL.64 [R1+0x3378], R22 ;  /* 0x0033781601007387 */ /* 0x0003e80000100a00 */
[----:B-1----:R0:W2:Y:S02]  /*9fd80*/  LDL.64 R22, [R1+0xc00] ;  /* 0x000c000001167983 */ /* 0x0020a40000100a00 */
[----:B--2---:R-:W-:-:S05]  /*9fd90*/  IMAD.X R23, R29, 0x1, R21, P1 ;  /* 0x000000011d177824 */ /* 0x004fca00008e0615 */
[----:B------:R-:W-:Y:S04]  /*9fda0*/  STL [R1+0xc04], R23 ;  /* 0x000c041701007387 */ /* 0x000fe80000100800 */
[----:B------:R1:W-:Y:S01]  /*9fdb0*/  STL.64 [R1+0x3370], R20 ;  /* 0x0033701401007387 */ /* 0x0003e20000100a00 */
[----:B------:R-:W-:-:S03]  /*9fdc0*/  IMAD.MOV.U32 R29, RZ, RZ, R28 ;  /* 0x000000ffff1d7224 */ /* 0x000fc600078e001c */
[----:B-1----:R-:W2:Y:S04]  /*9fdd0*/  LDL.LU R20, [R1+0x14] ;  /* 0x0000140001147983 */ /* 0x002ea80000300800 */
[----:B------:R0:W3:Y:S04]  /*9fde0*/  LDL.64 R22, [R1+0xbd0] ;  /* 0x000bd00001167983 */ /* 0x0000e80000100a00 */
[----:B------:R-:W-:Y:S04]  /*9fdf0*/  STL [R1+0x3360], R12 ;  /* 0x0033600c01007387 */ /* 0x000fe80000100800 */
[----:B------:R1:W-:Y:S04]  /*9fe00*/  STL [R1+0x3364], R13 ;  /* 0x0033640d01007387 */ /* 0x0003e80000100800 */
[----:B-1----:R0:W4:Y:S04]  /*9fe10*/  LDL.64 R12, [R1+0xbf0] ;  /* 0x000bf000010c7983 */ /* 0x0021280000100a00 */
[----:B------:R-:W2:Y:S01]  /*9fe20*/  LDL.LU R28, [R1+0x3c] ;  /* 0x00003c00011c7983 */ /* 0x000ea20000300800 */
[----:B----4-:R-:W-:-:S02]  /*9fe30*/  SHF.R.S32.HI R13, RZ, 0x1f, R24 ;  /* 0x0000001fff0d7819 */ /* 0x010fc40000011418 */
[----:B------:R-:W-:Y:S01]  /*9fe40*/  IADD3 R24, P1, R24, R18, RZ ;  /* 0x0000001218187210 */ /* 0x000fe20007f3e0ff */
[----:B--2---:R1:W-:Y:S04]  /*9fe50*/  STL [R1+0x3350], R28 ;  /* 0x0033501c01007387 */ /* 0x0043e80000100800 */
[----:B-1----:R-:W2:Y:S04]  /*9fe60*/  LDL.LU R28, [R1+0x8] ;  /* 0x00000800011c7983 */ /* 0x002ea80000300800 */
[----:B------:R1:W-:Y:S04]  /*9fe70*/  STL [R1+0xbc8], R24 ;  /* 0x000bc81801007387 */ /* 0x0003e80000100800 */
[----:B------:R-:W-:Y:S04]  /*9fe80*/  STL [R1+0x10], R13 ;  /* 0x0000100d01007387 */ /* 0x000fe80000100800 */
[----:B-1----:R-:W4:Y:S04]  /*9fe90*/  LDL.LU.64 R24, [R1+0x3380] ;  /* 0x0033800001187983 */ /* 0x002f280000300a00 */
[----:B------:R1:W-:Y:S04]  /*9fea0*/  STL [R1+0x3368], R18 ;  /* 0x0033681201007387 */ /* 0x0003e80000100800 */
[----:B-1----:R-:W2:Y:S01]  /*9feb0*/  LDL.LU R18, [R1+0xc] ;  /* 0x00000c0001127983 */ /* 0x002ea20000300800 */
[----:B----4-:R-:W-:-:S02]  /*9fec0*/  IMAD.X R13, R20, 0x1, R24, P3 ;  /* 0x00000001140d7824 */ /* 0x010fc400018e0618 */
[----:B---3--:R-:W-:-:S03]  /*9fed0*/  IMAD.X R23, R20, 0x1, R25, P2 ;  /* 0x0000000114177824 */ /* 0x008fc600010e0619 */
[----:B------:R1:W-:Y:S04]  /*9fee0*/  STL [R1+0xbf4], R13 ;  /* 0x000bf40d01007387 */ /* 0x0003e80000100800 */
[----:B-1----:R-:W3:Y:S04]  /*9fef0*/  LDL R13, [R1+0x10] ;  /* 0x00001000010d7983 */ /* 0x002ee80000100800 */
[----:B------:R1:W-:Y:S04]  /*9ff00*/  STL [R1+0xbd4], R23 ;  /* 0x000bd41701007387 */ /* 0x0003e80000100800 */
[----:B-1----:R-:W2:Y:S04]  /*9ff10*/  LDL.LU.64 R22, [R1+0x3378] ;  /* 0x0033780001167983 */ /* 0x002ea80000300a00 */
[----:B------:R1:W-:Y:S04]  /*9ff20*/  STL.64 [R1+0x3358], R4 ;  /* 0x0033580401007387 */ /* 0x0003e80000100a00 */
[----:B-1----:R0:W3:Y:S01]  /*9ff30*/  LDL.64 R4, [R1+0xbc8] ;  /* 0x000bc80001047983 */ /* 0x0020e20000100a00 */
[----:B--2---:R-:W-:-:S05]  /*9ff40*/  IADD3 R20, P2, R18, R22, RZ ;  /* 0x0000001612147210 */ /* 0x004fca0007f5e0ff */
[----:B------:R1:W-:Y:S04]  /*9ff50*/  STL [R1+0xba8], R20 ;  /* 0x000ba81401007387 */ /* 0x0003e80000100800 */
[----:B-1----:R-:W3:Y:S01]  /*9ff60*/  LDL.LU.64 R20, [R1+0x3370] ;  /* 0x0033700001147983 */ /* 0x002ee20000300a00 */
[C---:B------:R-:W-:Y:S01]  /*9ff70*/  IADD3 R12, P3, R18.reuse, R19, RZ ;  /* 0x00000013120c7210 */ /* 0x040fe20007f7e0ff */
[----:B---3--:R-:W-:Y:S01]  /*9ff80*/  IMAD.X R5, R13, 0x1, R20, P1 ;  /* 0x000000010d057824 */ /* 0x008fe200008e0614 */
[----:B------:R-:W-:-:S04]  /*9ff90*/  IADD3 R4, P1, R18, R23, RZ ;  /* 0x0000001712047210 */ /* 0x000fc80007f3e0ff */
[----:B------:R1:W-:Y:S04]  /*9ffa0*/  STL [R1+0xbcc], R5 ;  /* 0x000bcc0501007387 */ /* 0x0003e80000100800 */
[----:B------:R-:W2:Y:S04]  /*9ffb0*/  LDL.LU R18, [R1+0x3368] ;  /* 0x0033680001127983 */ /* 0x000ea80000300800 */
[----:B-1----:R-:W3:Y:S02]  /*9ffc0*/  LDL.LU R5, [R1+0x10] ;  /* 0x0000100001057983 */ /* 0x002ee40000300800 */
[----:B---3--:R-:W-:-:S05]  /*9ffd0*/  IMAD.X R13, R5, 0x1, R21, P3 ;  /* 0x00000001050d7824 */ /* 0x008fca00018e0615 */
[----:B------:R1:W-:Y:S02]  /*9ffe0*/  STL.64 [R1+0xbc0], R12 ;  /* 0x000bc00c01007387 */ /* 0x0003e40000100a00 */
[----:B-1----:R-:W-:Y:S02]  /*9fff0*/  SHF.R.S32.HI R12, RZ, 0x1f, R28 ;  /* 0x0000001fff0c7819 */ /* 0x002fe4000001141c */
[----:B------:R-:W3:Y:S04]  /*a0000*/  LDL.LU R13, [R1+0x3364] ;  /* 0x00336400010d7983 */ /* 0x000ee80000300800 */
[----:B------:R1:W-:Y:S04]  /*a0010*/  STL [R1+0xc], R12 ;  /* 0x00000c0c01007387 */ /* 0x0003e80000100800 */
[----:B-1----:R-:W3:Y:S04]  /*a0020*/  LDL.LU R12, [R1+0x3360] ;  /* 0x00336000010c7983 */ /* 0x002ee80000300800 */
[----:B---3--:R1:W-:Y:S04]  /*a0030*/  STL.64 [R1+0x3340], R12 ;  /* 0x0033400c01007387 */ /* 0x0083e80000100a00 */
[----:B-1----:R0:W3:Y:S04]  /*a0040*/  LDL.64 R12, [R1+0xba8] ;  /* 0x000ba800010c7983 */ /* 0x0020e80000100a00 */
[----:B------:R-:W-:Y:S04]  /*a0050*/  STL.64 [R1+0x3348], R26 ;  /* 0x0033481a01007387 */ /* 0x000fe80000100a00 */
[----:B------:R-:W-:Y:S01]  /*a0060*/  STL [R1+0x3354], R27 ;  /* 0x0033541b01007387 */ /* 0x000fe20000100800 */
[----:B---3--:R-:W-:-:S02]  /*a0070*/  IMAD.X R13, R5, 0x1, R24, P2 ;  /* 0x00000001050d7824 */ /* 0x008fc400010e0618 */
[----:B------:R-:W-:-:S03]  /*a0080*/  IMAD.X R5, R5, 0x1, R25, P1 ;  /* 0x0000000105057824 */ /* 0x000fc600008e0619 */
[----:B------:R-:W-:Y:S04]  /*a0090*/  STL [R1+0xbac], R13 ;  /* 0x000bac0d01007387 */ /* 0x000fe80000100800 */
[----:B------:R1:W-:Y:S04]  /*a00a0*/  STL.64 [R1+0xb88], R4 ;  /* 0x000b880401007387 */ /* 0x0003e80000100a00 */
[----:B-1----:R-:W3:Y:S01]  /*a00b0*/  LDL.LU.64 R4, [R1+0x3358] ;  /* 0x0033580001047983 */ /* 0x002ee20000300a00 */
[----:B--2---:R-:W-:-:S03]  /*a00c0*/  IADD3 R26, P3, R28, R18, RZ ;  /* 0x000000121c1a7210 */ /* 0x004fc60007f7e0ff */
[----:B---3--:R1:W-:Y:S04]  /*a00d0*/  STL.64 [R1+0x3338], R4 ;  /* 0x0033380401007387 */ /* 0x0083e80000100a00 */
[----:B------:R2:W-:Y:S01]  /*a00e0*/  STL [R1+0x3328], R22 ;  /* 0x0033281601007387 */ /* 0x0005e20000100800 */
[----:B-1----:R-:W-:-:S03]  /*a00f0*/  IADD3 R4, P1, R28, R22, RZ ;  /* 0x000000161c047210 */ /* 0x002fc60007f3e0ff */
[----:B--2---:R-:W2:Y:S01]  /*a0100*/  LDL.LU R22, [R1+0xc] ;  /* 0x00000c0001167983 */ /* 0x004ea20000300800 */
[----:B------:R-:W-:Y:S01]  /*a0110*/  IADD3 R12, P2, R28, R19, RZ ;  /* 0x000000131c0c7210 */ /* 0x000fe20007f5e0ff */
[----:B--2---:R-:W-:-:S05]  /*a0120*/  IMAD.X R27, R22, 0x1, R20, P3 ;  /* 0x00000001161b7824 */ /* 0x004fca00018e0614 */
[----:B------:R1:W-:Y:S04]  /*a0130*/  STL.64 [R1+0xb80], R26 ;  /* 0x000b801a01007387 */ /* 0x0003e80000100a00 */
[----:B-1----:R0:W2:Y:S01]  /*a0140*/  LDL.LU R27, [R1+0x3354] ;  /* 0x00335400011b7983 */ /* 0x0020a20000300800 */
[----:B------:R-:W-:-:S03]  /*a0150*/  IADD3 R26, P3, R28, R23, RZ ;  /* 0x000000171c1a7210 */ /* 0x000fc60007f7e0ff */
[----:B------:R-:W3:Y:S01]  /*a0160*/  LDL.LU R28, [R1+0x3350] ;  /* 0x00335000011c7983 */ /* 0x000ee20000300800 */
[----:B------:R-:W-:-:S03]  /*a0170*/  IMAD.X R13, R22, 0x1, R21, P2 ;  /* 0x00000001160d7824 */ /* 0x000fc600010e0615 */
[----:B------:R2:W-:Y:S04]  /*a0180*/  STL [R1+0xb48], R26 ;  /* 0x000b481a01007387 */ /* 0x0005e80000100800 */
[----:B--2---:R-:W2:Y:S04]  /*a0190*/  LDL.LU.64 R26, [R1+0x3348] ;  /* 0x00334800011a7983 */ /* 0x004ea80000300a00 */
[----:B------:R1:W-:Y:S04]  /*a01a0*/  STL.64 [R1+0xb78], R12 ;  /* 0x000b780c01007387 */ /* 0x0003e80000100a00 */
[----:B-1----:R-:W4:Y:S04]  /*a01b0*/  LDL.LU.64 R12, [R1+0x3340] ;  /* 0x00334000010c7983 */ /* 0x002f280000300a00 */
[----:B------:R-:W-:Y:S04]  /*a01c0*/  STL.64 [R1+0x3330], R20 ;  /* 0x0033301401007387 */ /* 0x000fe80000100a00 */
[----:B---3--:R1:W-:Y:S04]  /*a01d0*/  STL.64 [R1+0x3318], R28 ;  /* 0x0033181c01007387 */ /* 0x0083e80000100a00 */
[----:B-1----:R-:W3:Y:S01]  /*a01e0*/  LDL.LU R28, [R1+0x4] ;  /* 0x00000400011c7983 */ /* 0x002ee20000300800 */
[----:B------:R-:W-:-:S03]  /*a01f0*/  IMAD.X R5, R22, 0x1, R24, P1 ;  /* 0x0000000116057824 */ /* 0x000fc600008e0618 */
[----:B------:R-:W-:Y:S01]  /*a0200*/  STL.64 [R1+0x3320], R14 ;  /* 0x0033200e01007387 */ /* 0x000fe20000100a00 */
[----:B---3--:R-:W-:-:S05]  /*a0210*/  SHF.R.S32.HI R20, RZ, 0x1f, R28 ;  /* 0x0000001fff147819 */ /* 0x008fca000001141c */
[----:B------:R-:W-:Y:S04]  /*a0220*/  STL [R1+0x8], R20 ;  /* 0x0000081401007387 */ /* 0x000fe80000100800 */
[----:B------:R1:W-:Y:S04]  /*a0230*/  STL.64 [R1+0xb68], R4 ;  /* 0x000b680401007387 */ /* 0x0003e80000100a00 */
[----:B-1----:R-:W3:Y:S01]  /*a0240*/  LDL.LU.64 R4, [R1+0x3338] ;  /* 0x0033380001047983 */ /* 0x002ee20000300a00 */
[----:B------:R-:W-:-:S03]  /*a0250*/  IADD3 R20, P1, R28, R19, RZ ;  /* 0x000000131c147210 */ /* 0x000fc60007f3e0ff */
[----:B---3--:R1:W-:Y:S04]  /*a0260*/  STL.64 [R1+0x3300], R4 ;  /* 0x0033000401007387 */ /* 0x0083e80000100a00 */
[----:B-1----:R0:W3:Y:S04]  /*a0270*/  LDL.64 R4, [R1+0xb48] ;  /* 0x000b480001047983 */ /* 0x0020e80000100a00 */
[----:B------:R1:W-:Y:S04]  /*a0280*/  STL [R1+0xb38], R20 ;  /* 0x000b381401007387 */ /* 0x0003e80000100800 */
[----:B-1----:R-:W2:Y:S01]  /*a0290*/  LDL.LU.64 R20, [R1+0x3330] ;  /* 0x0033300001147983 */ /* 0x002ea20000300a00 */
[----:B------:R-:W-:-:S02]  /*a02a0*/  IADD3 R14, P2, R28, R18, RZ ;  /* 0x000000121c0e7210 */ /* 0x000fc40007f5e0ff */
[----:B------:R-:W-:Y:S01]  /*a02b0*/  SHF.R.S32.HI R15, RZ, 0x1f, R28 ;  /* 0x0000001fff0f7819 */ /* 0x000fe2000001141c */
[----:B------:R1:W-:Y:S04]  /*a02c0*/  STL.64 [R1+0x3310], R18 ;  /* 0x0033101201007387 */ /* 0x0003e80000100a00 */
[----:B-1----:R0:W4:Y:S01]  /*a02d0*/  LDL.64 R18, [R1+0xb38] ;  /* 0x000b380001127983 */ /* 0x0021220000100a00 */
[----:B---3--:R-:W-:-:S03]  /*a02e0*/  IMAD.X R5, R22, 0x1, R25, P3 ;  /* 0x0000000116057824 */ /* 0x008fc600018e0619 */
[----:B------:R-:W3:Y:S04]  /*a02f0*/  LDL.LU R22, [R1+0x3328] ;  /* 0x0033280001167983 */ /* 0x000ee80000300800 */
[----:B------:R-:W-:Y:S04]  /*a0300*/  STL.64 [R1+0x3308], R24 ;  /* 0x0033081801007387 */ /* 0x000fe80000100a00 */
[----:B------:R-:W-:Y:S01]  /*a0310*/  STL [R1+0xb4c], R5 ;  /* 0x000b4c0501007387 */ /* 0x000fe20000100800 */
[----:B--2---:R-:W-:-:S05]  /*a0320*/  IMAD.X R15, R15, 0x1, R20, P2 ;  /* 0x000000010f0f7824 */ /* 0x004fca00010e0614 */
[----:B------:R1:W-:Y:S04]  /*a0330*/  STL.64 [R1+0xb40], R14 ;  /* 0x000b400e01007387 */ /* 0x0003e80000100a00 */
[----:B-1----:R-:W2:Y:S01]  /*a0340*/  LDL.LU.64 R14, [R1+0x3320] ;  /* 0x00332000010e7983 */ /* 0x002ea20000300a00 */
[C---:B---3--:R-:W-:Y:S02]  /*a0350*/  IADD3 R4, P3, R28.reuse, R22, RZ ;  /* 0x000000161c047210 */ /* 0x048fe40007f7e0ff */
[----:B------:R-:W-:-:S05]  /*a0360*/  IADD3 R28, P2, R28, R23, RZ ;  /* 0x000000171c1c7210 */ /* 0x000fca0007f5e0ff */
[----:B------:R1:W-:Y:S04]  /*a0370*/  STL [R1+0xb08], R28 ;  /* 0x000b081c01007387 */ /* 0x0003e80000100800 */
[----:B-1----:R-:W3:Y:S04]  /*a0380*/  LDL.LU.64 R28, [R1+0x3318] ;  /* 0x00331800011c7983 */ /* 0x002ee80000300a00 */
[----:B--2---:R1:W-:Y:S04]  /*a0390*/  STL [R1+0x32f8], R15 ;  /* 0x0032f80f01007387 */ /* 0x0043e80000100800 */
[----:B-1----:R-:W4:Y:S04]  /*a03a0*/  LDL.LU R15, [R1+0x8] ;  /* 0x00000800010f7983 */ /* 0x002f280000300800 */
[----:B---3--:R-:W-:Y:S01]  /*a03b0*/  STL [R1+0x32d4], R29 ;  /* 0x0032d41d01007387 */ /* 0x008fe20000100800 */
[----:B----4-:R-:W-:-:S05]  /*a03c0*/  IMAD.X R19, R15, 0x1, R21, P1 ;  /* 0x000000010f137824 */ /* 0x010fca00008e0615 */
[----:B------:R1:W-:Y:S04]  /*a03d0*/  STL [R1+0xb3c], R19 ;  /* 0x000b3c1301007387 */ /* 0x0003e80000100800 */
[----:B-1----:R-:W2:Y:S02]  /*a03e0*/  LDL.LU.64 R18, [R1+0x3310] ;  /* 0x0033100001127983 */ /* 0x002ea40000300a00 */
[----:B--2---:R-:W-:-:S05]  /*a03f0*/  IADD3 R24, P1, R28, R18, RZ ;  /* 0x000000121c187210 */ /* 0x004fca0007f3e0ff */
[----:B------:R1:W-:Y:S04]  /*a0400*/  STL [R1+0xb00], R24 ;  /* 0x000b001801007387 */ /* 0x0003e80000100800 */
[----:B-1----:R-:W2:Y:S02]  /*a0410*/  LDL.LU.64 R24, [R1+0x3308] ;  /* 0x0033080001187983 */ /* 0x002ea40000300a00 */
[----:B--2---:R-:W-:-:S05]  /*a0420*/  IMAD.X R5, R15, 0x1, R24, P3 ;  /* 0x000000010f057824 */ /* 0x004fca00018e0618 */
[----:B------:R1:W-:Y:S04]  /*a0430*/  STL.64 [R1+0xb28], R4 ;  /* 0x000b280401007387 */ /* 0x0003e80000100a00 */
[----:B-1----:R-:W2:Y:S04]  /*a0440*/  LDL.LU.64 R4, [R1+0x3300] ;  /* 0x0033000001047983 */ /* 0x002ea80000300a00 */
[----:B--2---:R-:W-:Y:S04]  /*a0450*/  STL.64 [R1+0x32e8], R4 ;  /* 0x0032e80401007387 */ /* 0x004fe80000100a00 */
[----:B------:R1:W-:Y:S04]  /*a0460*/  STL.64 [R1+0x32d8], R2 ;  /* 0x0032d80201007387 */ /* 0x0003e80000100a00 */
[----:B-1----:R0:W2:Y:S04]  /*a0470*/  LDL.64 R2, [R1+0xb08] ;  /* 0x000b080001027983 */ /* 0x0020a80000100a00 */
[----:B------:R-:W-:Y:S04]  /*a0480*/  STL.64 [R1+0x32e0], R26 ;  /* 0x0032e01a01007387 */ /* 0x000fe80000100a00 */
[----:B------:R-:W-:Y:S04]  /*a0490*/  STL [R1+0x32f0], R27 ;  /* 0x0032f01b01007387 */ /* 0x000fe80000100800 */
[----:B------:R1:W-:Y:S04]  /*a04a0*/  STL [R1+0x32f4], R27 ;  /* 0x0032f41b01007387 */ /* 0x0003e80000100800 */
[----:B-1----:R0:W3:Y:S01]  /*a04b0*/  LDL.64 R26, [R1+0xb00] ;  /* 0x000b0000011a7983 */ /* 0x0020e20000100a00 */
[----:B------:R-:W-:Y:S01]  /*a04c0*/  SHF.R.S32.HI R29, RZ, 0x1f, R28 ;  /* 0x0000001fff1d7819 */ /* 0x000fe2000001141c */
[----:B--2---:R-:W-:-:S02]  /*a04d0*/  IMAD.X R3, R15, 0x1, R25, P2 ;  /* 0x000000010f037824 */ /* 0x004fc400010e0619 */
[----:B------:R-:W2:Y:S04]  /*a04e0*/  LDL.LU R15, [R1+0x32f8] ;  /* 0x0032f800010f7983 */ /* 0x000ea80000300800 */
[----:B------:R-:W-:Y:S01]  /*a04f0*/  STL [R1+0xb0c], R3 ;  /* 0x000b0c0301007387 */ /* 0x000fe20000100800 */
[----:B---3--:R-:W-:-:S05]  /*a0500*/  IMAD.X R27, R29, 0x1, R20, P1 ;  /* 0x000000011d1b7824 */ /* 0x008fca00008e0614 */
[----:B------:R1:W-:Y:S04]  /*a0510*/  STL [R1+0xb04], R27 ;  /* 0x000b041b01007387 */ /* 0x0003e80000100800 */
[----:B-1----:R0:W3:Y:S01]  /*a0520*/  LDL.LU R27, [R1+0x32f4] ;  /* 0x0032f400011b7983 */ /* 0x0020e20000300800 */
[C---:B------:R-:W-:Y:S02]  /*a0530*/  IADD3 R4, P3, R28.reuse, R19, RZ ;  /* 0x000000131c047210 */ /* 0x040fe40007f7e0ff */
[----:B------:R-:W-:-:S03]  /*a0540*/  IADD3 R26, P1, R28, R23, RZ ;  /* 0x000000171c1a7210 */ /* 0x000fc60007f3e0ff */
[----:B------:R-:W-:Y:S02]  /*a0550*/  IMAD.X R5, R29, 0x1, R21, P3 ;  /* 0x000000011d057824 */ /* 0x000fe400018e0615 */
[----:B------:R-:W-:Y:S01]  /*a0560*/  STL [R1+0xac8], R26 ;  /* 0x000ac81a01007387 */ /* 0x000fe20000100800 */
[----:B------:R-:W-:-:S03]  /*a0570*/  IADD3 R2, P2, R28, R22, RZ ;  /* 0x000000161c027210 */ /* 0x000fc60007f5e0ff */
[----:B---3--:R0:W3:Y:S04]  /*a0580*/  LDL.LU R27, [R1+0x32f0] ;  /* 0x0032f000011b7983 */ /* 0x0080e80000300800 */
[----:B------:R1:W-:Y:S04]  /*a0590*/  STL.64 [R1+0xaf8], R4 ;  /* 0x000af80401007387 */ /* 0x0003e80000100a00 */
[----:B-1----:R-:W4:Y:S04]  /*a05a0*/  LDL.LU.64 R4, [R1+0x32e8] ;  /* 0x0032e80001047983 */ /* 0x002f280000300a00 */
[----:B------:R-:W2:Y:S04]  /*a05b0*/  LDL.LU R28, [R1+0x4c] ;  /* 0x00004c00011c7983 */ /* 0x000ea80000300800 */
[----:B--2---:R1:W-:Y:S04]  /*a05c0*/  STL [R1+0x32b0], R28 ;  /* 0x0032b01c01007387 */ /* 0x0043e80000100800 */
[----:B-1----:R-:W2:Y:S02]  /*a05d0*/  LDL.LU R28, [R1+0x40] ;  /* 0x00004000011c7983 */ /* 0x002ea40000300800 */
[----:B--2---:R-:W-:-:S02]  /*a05e0*/  SHF.R.S32.HI R3, RZ, 0x1f, R28 ;  /* 0x0000001fff037819 */ /* 0x004fc4000001141c */
[----:B------:R-:W-:-:S03]  /*a05f0*/  IADD3 R26, P3, R28, R18, RZ ;  /* 0x000000121c1a7210 */ /* 0x000fc60007f7e0ff */
[----:B------:R1:W-:Y:S04]  /*a0600*/  STL [R1+0x8], R3 ;  /* 0x0000080301007387 */ /* 0x0003e80000100800 */
[----:B------:R3:W-:Y:S01]  /*a0610*/  STL [R1+0xac0], R26 ;  /* 0x000ac01a01007387 */ /* 0x0007e20000100800 */
[----:B-1----:R-:W-:-:S03]  /*a0620*/  IMAD.X R3, R29, 0x1, R24, P2 ;  /* 0x000000011d037824 */ /* 0x002fc600010e0618 */
[----:B---3--:R-:W2:Y:S04]  /*a0630*/  LDL.LU.64 R26, [R1+0x32e0] ;  /* 0x0032e000011a7983 */ /* 0x008ea80000300a00 */
[----:B------:R1:W-:Y:S04]  /*a0640*/  STL.64 [R1+0xae8], R2 ;  /* 0x000ae80201007387 */ /* 0x0003e80000100a00 */
[----:B-1----:R-:W3:Y:S04]  /*a0650*/  LDL.LU.64 R2, [R1+0x32d8] ;  /* 0x0032d80001027983 */ /* 0x002ee80000300a00 */
[----:B------:R1:W-:Y:S04]  /*a0660*/  STL [R1+0x32c4], R9 ;  /* 0x0032c40901007387 */ /* 0x0003e80000100800 */
[----:B-1----:R-:W4:Y:S04]  /*a0670*/  LDL.LU R9, [R1+0x8] ;  /* 0x0000080001097983 */ /* 0x002f280000300800 */
[----:B------:R-:W-:Y:S04]  /*a0680*/  STL.64 [R1+0x32a8], R16 ;  /* 0x0032a81001007387 */ /* 0x000fe80000100a00 */
[----:B------:R-:W-:Y:S04]  /*a0690*/  STL.64 [R1+0x32b8], R10 ;  /* 0x0032b80a01007387 */ /* 0x000fe80000100a00 */
[----:B------:R1:W-:Y:S04]  /*a06a0*/  STL [R1+0x32c0], R11 ;  /* 0x0032c00b01007387 */ /* 0x0003e80000100800 */
[----:B-1----:R0:W2:Y:S04]  /*a06b0*/  LDL.64 R10, [R1+0xac0] ;  /* 0x000ac000010a7983 */ /* 0x0020a80000100a00 */
[----:B------:R-:W-:Y:S04]  /*a06c0*/  STL.64 [R1+0x32c8], R14 ;  /* 0x0032c80e01007387 */ /* 0x000fe80000100a00 */
[----:B------:R1:W-:Y:S04]  /*a06d0*/  STL [R1+0x32d0], R15 ;  /* 0x0032d00f01007387 */ /* 0x0003e80000100800 */
[----:B-1----:R0:W3:Y:S01]  /*a06e0*/  LDL.64 R14, [R1+0xac8] ;  /* 0x000ac800010e7983 */ /* 0x0020e20000100a00 */
[----:B------:R-:W-:-:S05]  /*a06f0*/  IADD3 R16, P2, R28, R19, RZ ;  /* 0x000000131c107210 */ /* 0x000fca0007f5e0ff */
[C---:B----4-:R-:W-:Y:S02]  /*a0700*/  IMAD.X R17, R9.reuse, 0x1, R21, P2 ;  /* 0x0000000109117824 */ /* 0x050fe400010e0615 */
[----:B--2---:R-:W-:Y:S02]  /*a0710*/  IMAD.X R11, R9, 0x1, R20, P3 ;  /* 0x00000001090b7824 */ /* 0x004fe400018e0614 */
[----:B---3--:R-:W-:Y:S01]  /*a0720*/  IMAD.X R15, R29, 0x1, R25, P1 ;  /* 0x000000011d0f7824 */ /* 0x008fe200008e0619 */
[----:B------:R-:W-:Y:S01]  /*a0730*/  IADD3 R14, P1, R28, R22, RZ ;  /* 0x000000161c0e7210 */ /* 0x000fe20007f3e0ff */
[----:B------:R-:W2:Y:S04]  /*a0740*/  LDL.LU R29, [R1+0x32d4] ;  /* 0x0032d400011d7983 */ /* 0x000ea80000300800 */
[----:B------:R1:W-:Y:S04]  /*a0750*/  STL [R1+0xacc], R15 ;  /* 0x000acc0f01007387 */ /* 0x0003e80000100800 */
[----:B------:R-:W-:Y:S04]  /*a0760*/  STL [R1+0xac4], R11 ;  /* 0x000ac40b01007387 */ /* 0x000fe80000100800 */
[----:B------:R-:W-:Y:S01]  /*a0770*/  STL.64 [R1+0xab8], R16 ;  /* 0x000ab81001007387 */ /* 0x000fe20000100a00 */
[----:B-1----:R-:W-:-:S05]  /*a0780*/  IMAD.X R15, R9, 0x1, R24, P1 ;  /* 0x00000001090f7824 */ /* 0x002fca00008e0618 */
[----:B------:R1:W-:Y:S04]  /*a0790*/  STL.64 [R1+0xaa8], R14 ;  /* 0x000aa80e01007387 */ /* 0x0003e80000100a00 */
[----:B-1----:R0:W3:Y:S01]  /*a07a0*/  LDL.LU R15, [R1+0x32d0] ;  /* 0x0032d000010f7983 */ /* 0x0020e20000300800 */
[----:B------:R-:W-:-:S05]  /*a07b0*/  IADD3 R10, P3, R28, R23, RZ ;  /* 0x000000171c0a7210 */ /* 0x000fca0007f7e0ff */
[----:B------:R-:W-:Y:S01]  /*a07c0*/  IMAD.X R11, R9, 0x1, R25, P3 ;  /* 0x00000001090b7824 */ /* 0x000fe200018e0619 */
[----:B--2---:R-:W-:Y:S02]  /*a07d0*/  IADD3 R14, P1, R29, R19, RZ ;  /* 0x000000131d0e7210 */ /* 0x004fe40007f3e0ff */
[----:B------:R-:W-:-:S03]  /*a07e0*/  SHF.R.S32.HI R28, RZ, 0x1f, R29 ;  /* 0x0000001fff1c7819 */ /* 0x000fc6000001141d */
[----:B------:R3:W-:Y:S04]  /*a07f0*/  STL [R1+0xa78], R14 ;  /* 0x000a780e01007387 */ /* 0x0007e80000100800 */
[----:B---3--:R-:W2:Y:S04]  /*a0800*/  LDL.LU.64 R14, [R1+0x32c8] ;  /* 0x0032c800010e7983 */ /* 0x008ea80000300a00 */
[----:B------:R-:W-:Y:S04]  /*a0810*/  STL [R1+0x4], R28 ;  /* 0x0000041c01007387 */ /* 0x000fe80000100800 */
[----:B------:R-:W3:Y:S04]  /*a0820*/  LDL.LU R9, [R1+0x32c4] ;  /* 0x0032c40001097983 */ /* 0x000ee80000300800 */
[----:B------:R1:W-:Y:S04]  /*a0830*/  STL.64 [R1+0xa88], R10 ;  /* 0x000a880a01007387 */ /* 0x0003e80000100a00 */
[----:B-1----:R0:W4:Y:S01]  /*a0840*/  LDL.LU R11, [R1+0x32c0] ;  /* 0x0032c000010b7983 */ /* 0x0021220000300800 */
[----:B------:R-:W-:-:S05]  /*a0850*/  IADD3 R10, P3, R29, R22, RZ ;  /* 0x000000161d0a7210 */ /* 0x000fca0007f7e0ff */
[----:B------:R4:W-:Y:S01]  /*a0860*/  STL [R1+0xa60], R10 ;  /* 0x000a600a01007387 */ /* 0x0009e20000100800 */
[----:B------:R-:W-:-:S03]  /*a0870*/  IADD3 R16, P2, R29, R18, RZ ;  /* 0x000000121d107210 */ /* 0x000fc60007f5e0ff */
[----:B----4-:R-:W4:Y:S02]  /*a0880*/  LDL.LU.64 R10, [R1+0x32b8] ;  /* 0x0032b800010a7983 */ /* 0x010f240000300a00 */
[----:B------:R-:W-:Y:S02]  /*a0890*/  IMAD.X R17, R28, 0x1, R20, P2 ;  /* 0x000000011c117824 */ /* 0x000fe400010e0614 */
[----:B------:R-:W2:Y:S04]  /*a08a0*/  LDL.LU R28, [R1+0x32b0] ;  /* 0x0032b000011c7983 */ /* 0x000ea80000300800 */
[----:B------:R1:W-:Y:S04]  /*a08b0*/  STL.64 [R1+0xa80], R16 ;  /* 0x000a801001007387 */ /* 0x0003e80000100a00 */
[----:B-1----:R-:W3:Y:S04]  /*a08c0*/  LDL.LU.64 R16, [R1+0x32a8] ;  /* 0x0032a80001107983 */ /* 0x002ee80000300a00 */
[----:B----4-:R-:W-:Y:S04]  /*a08d0*/  STL.64 [R1+0x3290], R10 ;  /* 0x0032900a01007387 */ /* 0x010fe80000100a00 */
[----:B------:R-:W-:Y:S04]  /*a08e0*/  STL.64 [R1+0x3298], R4 ;  /* 0x0032980401007387 */ /* 0x000fe80000100a00 */
[----:B------:R1:W-:Y:S04]  /*a08f0*/  STL [R1+0x32a0], R5 ;  /* 0x0032a00501007387 */ /* 0x0003e80000100800 */
[----:B-1----:R0:W4:Y:S04]  /*a0900*/  LDL.64 R4, [R1+0xa60] ;  /* 0x000a600001047983 */ /* 0x0021280000100a00 */
[----:B------:R1:W-:Y:S01]  /*a0910*/  STL.64 [R1+0x3278], R2 ;  /* 0x0032780201007387 */ /* 0x0003e20000100a00 */
[----:B------:R-:W-:-:S03]  /*a0920*/  IMAD.MOV.U32 R11, RZ, RZ, R29 ;  /* 0x000000ffff0b7224 */ /* 0x000fc600078e001d */
[----:B-1----:R0:W2:Y:S04]  /*a0930*/  LDL.64 R2, [R1+0xa78] ;  /* 0x000a780001027983 */ /* 0x0020a80000100a00 */
[----:B------:R-:W3:Y:S01]  /*a0940*/  LDL.LU R29, [R1+0x5c] ;  /* 0x00005c00011d7983 */ /* 0x000ee20000300800 */
[----:B------:R-:W-:-:S03]  /*a0950*/  IADD3 R10, P2, R11, R23, RZ ;  /* 0x000000170b0a7210 */ /* 0x000fc60007f5e0ff */
[----:B---3--:R-:W-:Y:S04]  /*a0960*/  STL [R1+0x3258], R29 ;  /* 0x0032581d01007387 */ /* 0x008fe80000100800 */
[----:B------:R-:W2:Y:S04]  /*a0970*/  LDL.LU R11, [R1+0x4] ;  /* 0x00000400010b7983 */ /* 0x000ea80000300800 */
[----:B------:R-:W-:Y:S04]  /*a0980*/  STL [R1+0x3280], R7 ;  /* 0x0032800701007387 */ /* 0x000fe80000100800 */
[----:B------:R-:W-:Y:S01]  /*a0990*/  STL.64 [R1+0x3288], R20 ;  /* 0x0032881401007387 */ /* 0x000fe20000100a00 */
[----:B--2---:R-:W-:-:S02]  /*a09a0*/  IMAD.X R3, R11, 0x1, R21, P1 ;  /* 0x000000010b037824 */ /* 0x004fc400008e0615 */
[----:B----4-:R-:W-:-:S03]  /*a09b0*/  IMAD.X R5, R11, 0x1, R24, P3 ;  /* 0x000000010b057824 */ /* 0x010fc600018e0618 */
[----:B------:R-:W-:Y:S04]  /*a09c0*/  STL [R1+0xa7c], R3 ;  /* 0x000a7c0301007387 */ /* 0x000fe80000100800 */
[----:B------:R1:W-:Y:S04]  /*a09d0*/  STL [R1+0xa64], R5 ;  /* 0x000a640501007387 */ /* 0x0003e80000100800 */
[----:B-1----:R0:W2:Y:S01]  /*a09e0*/  LDL.LU R5, [R1+0x32a0] ;  /* 0x0032a00001057983 */ /* 0x0020a20000300800 */
[C---:B------:R-:W-:Y:S02]  /*a09f0*/  IADD3 R4, P3, R28.reuse, R19, RZ ;  /* 0x000000131c047210 */ /* 0x040fe40007f7e0ff */
[----:B------:R-:W-:Y:S01]  /*a0a00*/  SHF.R.S32.HI R7, RZ, 0x1f, R28 ;  /* 0x0000001fff077819 */ /* 0x000fe2000001141c */
[----:B------:R-:W-:Y:S01]  /*a0a10*/  IMAD.X R11, R11, 0x1, R25, P2 ;  /* 0x000000010b0b7824 */ /* 0x000fe200010e0619 */
[C---:B------:R-:W-:Y:S01]  /*a0a20*/  IADD3 R20, P2, R28.reuse, R22, RZ ;  /* 0x000000161c147210 */ /* 0x040fe20007f5e0ff */
[----:B------:R2:W-:Y:S04]  /*a0a30*/  STL [R1+0xa48], R4 ;  /* 0x000a480401007387 */ /* 0x0005e80000100800 */
[----:B--2---:R-:W2:Y:S04]  /*a0a40*/  LDL.LU.64 R4, [R1+0x3298] ;  /* 0x0032980001047983 */ /* 0x004ea80000300a00 */
[----:B------:R-:W-:Y:S04]  /*a0a50*/  STL [R1+0x8], R7 ;  /* 0x0000080701007387 */ /* 0x000fe80000100800 */
[----:B------:R1:W-:Y:S04]  /*a0a60*/  STL.64 [R1+0xa58], R10 ;  /* 0x000a580a01007387 */ /* 0x0003e80000100a00 */
[----:B-1----:R-:W3:Y:S04]  /*a0a70*/  LDL.LU.64 R10, [R1+0x3290] ;  /* 0x00329000010a7983 */ /* 0x002ee80000300a00 */
[----:B------:R1:W-:Y:S04]  /*a0a80*/  STL [R1+0xa28], R20 ;  /* 0x000a281401007387 */ /* 0x0003e80000100800 */
[----:B-1----:R-:W4:Y:S01]  /*a0a90*/  LDL.LU.64 R20, [R1+0x3288] ;  /* 0x0032880001147983 */ /* 0x002f220000300a00 */
[----:B------:R-:W-:-:S05]  /*a0aa0*/  IADD3 R2, P1, R28, R18, RZ ;  /* 0x000000121c027210 */ /* 0x000fca0007f3e0ff */
[----:B----4-:R-:W-:Y:S01]  /*a0ab0*/  IMAD.X R3, R7, 0x1, R20, P1 ;  /* 0x0000000107037824 */ /* 0x010fe200008e0614 */
[----:B------:R-:W-:Y:S01]  /*a0ac0*/  IADD3 R28, P1, R28, R23, RZ ;  /* 0x000000171c1c7210 */ /* 0x000fe20007f3e0ff */
[----:B------:R-:W4:Y:S04]  /*a0ad0*/  LDL.LU R7, [R1+0x3280] ;  /* 0x0032800001077983 */ /* 0x000f280000300800 */
[----:B------:R1:W-:Y:S04]  /*a0ae0*/  STL.64 [R1+0xa50], R2 ;  /* 0x000a500201007387 */ /* 0x0003e80000100a00 */
[----:B-1----:R-:W3:Y:S04]  /*a0af0*/  LDL.LU.64 R2, [R1+0x3278] ;  /* 0x0032780001027983 */ /* 0x002ee80000300a00 */
[----:B------:R1:W-:Y:S04]  /*a0b00*/  STL.64 [R1+0x3268], R22 ;  /* 0x0032681601007387 */ /* 0x0003e80000100a00 */
[----:B------:R2:W-:Y:S04]  /*a0b10*/  STL [R1+0xa18], R28 ;  /* 0x000a181c01007387 */ /* 0x0005e80000100800 */
[----:B-1----:R0:W4:Y:S01]  /*a0b20*/  LDL.64 R22, [R1+0xa18] ;  /* 0x000a180001167983 */ /* 0x0021220000100a00 */
[----:B--2---:R-:W-:-:S03]  /*a0b30*/  IMAD.MOV.U32 R28, RZ, RZ, R5 ;  /* 0x000000ffff1c7224 */ /* 0x004fc600078e0005 */
[----:B----4-:R-:W2:Y:S04]  /*a0b40*/  LDL.LU R23, [R1+0x8] ;  /* 0x0000080001177983 */ /* 0x010ea80000300800 */
[----:B---3--:R1:W-:Y:S04]  /*a0b50*/  STL.64 [R1+0x3250], R2 ;  /* 0x0032500201007387 */ /* 0x0083e80000100a00 */
[----:B-1----:R0:W2:Y:S04]  /*a0b60*/  LDL.64 R2, [R1+0xa48] ;  /* 0x000a480001027983 */ /* 0x0020a80000100a00 */
[----:B------:R-:W-:Y:S04]  /*a0b70*/  STL.64 [R1+0x3260], R16 ;  /* 0x0032601001007387 */ /* 0x000fe80000100a00 */
[----:B------:R-:W-:Y:S04]  /*a0b80*/  STL [R1+0x3270], R17 ;  /* 0x0032701101007387 */ /* 0x000fe80000100800 */
[----:B------:R1:W-:Y:S04]  /*a0b90*/  STL [R1+0x3274], R17 ;  /* 0x0032741101007387 */ /* 0x0003e80000100800 */
[----:B-1----:R0:W3:Y:S04]  /*a0ba0*/  LDL.64 R16, [R1+0xa28] ;  /* 0x000a280001107983 */ /* 0x0020e80000100a00 */
[----:B------:R-:W4:Y:S01]  /*a0bb0*/  LDL.LU R5, [R1+0x60] ;  /* 0x0000600001057983 */ /* 0x000f220000300800 */
[----:B--2---:R-:W-:-:S03]  /*a0bc0*/  IMAD.X R3, R23, 0x1, R21, P3 ;  /* 0x0000000117037824 */ /* 0x004fc600018e0615 */
[----:B----4-:R1:W-:Y:S01]  /*a0bd0*/  STL [R1+0x321c], R5 ;  /* 0x00321c0501007387 */ /* 0x0103e20000100800 */
[----:B---3--:R-:W-:-:S03]  /*a0be0*/  IMAD.X R17, R23, 0x1, R24, P2 ;  /* 0x0000000117117824 */ /* 0x008fc600010e0618 */
[----:B-1----:R-:W2:Y:S04]  /*a0bf0*/  LDL.LU R5, [R1+0x54] ;  /* 0x0000540001057983 */ /* 0x002ea80000300800 */
[----:B------:R-:W-:Y:S04]  /*a0c00*/  STL [R1+0xa4c], R3 ;  /* 0x000a4c0301007387 */ /* 0x000fe80000100800 */
[----:B------:R1:W-:Y:S04]  /*a0c10*/  STL [R1+0xa2c], R17 ;  /* 0x000a2c1101007387 */ /* 0x0003e80000100800 */
[----:B-1----:R0:W3:Y:S01]  /*a0c20*/  LDL.LU R17, [R1+0x3274] ;  /* 0x0032740001117983 */ /* 0x0020e20000300800 */
[----:B------:R-:W-:Y:S01]  /*a0c30*/  IMAD.X R23, R23, 0x1, R25, P1 ;  /* 0x0000000117177824 */ /* 0x000fe200008e0619 */
[----:B--2---:R-:W-:-:S02]  /*a0c40*/  SHF.R.S32.HI R29, RZ, 0x1f, R5 ;  /* 0x0000001fff1d7819 */ /* 0x004fc40000011405 */
[C---:B------:R-:W-:Y:S02]  /*a0c50*/  IADD3 R16, P2, R5.reuse, R19, RZ ;  /* 0x0000001305107210 */ /* 0x040fe40007f5e0ff */
[----:B------:R-:W-:Y:S01]  /*a0c60*/  IADD3 R2, P3, R5, R18, RZ ;  /* 0x0000001205027210 */ /* 0x000fe20007f7e0ff */
[----:B------:R-:W-:Y:S04]  /*a0c70*/  STL [R1+0x4], R29 ;  /* 0x0000041d01007387 */ /* 0x000fe80000100800 */
[----:B------:R-:W-:Y:S04]  /*a0c80*/  STL [R1+0xa08], R16 ;  /* 0x000a081001007387 */ /* 0x000fe80000100800 */
[----:B---3--:R0:W2:Y:S04]  /*a0c90*/  LDL.LU R17, [R1+0x3270] ;  /* 0x0032700001117983 */ /* 0x0080a80000300800 */
[----:B------:R1:W-:Y:S04]  /*a0ca0*/  STL.64 [R1+0x3248], R18 ;  /* 0x0032481201007387 */ /* 0x0003e80000100a00 */
[----:B-1----:R0:W3:Y:S04]  /*a0cb0*/  LDL.64 R18, [R1+0xa08] ;  /* 0x000a080001127983 */ /* 0x0020e80000100a00 */
[----:B------:R1:W-:Y:S04]  /*a0cc0*/  STL [R1+0xa1c], R23 ;  /* 0x000a1c1701007387 */ /* 0x0003e80000100800 */
[----:B-1----:R-:W4:Y:S01]  /*a0cd0*/  LDL.LU.64 R22, [R1+0x3268] ;  /* 0x0032680001167983 */ /* 0x002f220000300a00 */
[----:B------:R-:W-:Y:S01]  /*a0ce0*/  IMAD.X R3, R29, 0x1, R20, P3 ;  /* 0x000000011d037824 */ /* 0x000fe200018e0614 */
[----:B----4-:R-:W-:-:S05]  /*a0cf0*/  IADD3 R16, P1, R5, R22, RZ ;  /* 0x0000001605107210 */ /* 0x010fca0007f3e0ff */
[----:B------:R2:W-:Y:S04]  /*a0d00*/  STL [R1+0x9e8], R16 ;  /* 0x0009e81001007387 */ /* 0x0005e80000100800 */
[----:B--2---:R-:W2:Y:S04]  /*a0d10*/  LDL.LU.64 R16, [R1+0x3260] ;  /* 0x0032600001107983 */ /* 0x004ea80000300a00 */
[----:B------:R-:W4:Y:S04]  /*a0d20*/  LDL.LU R29, [R1+0x3258] ;  /* 0x00325800011d7983 */ /* 0x000f280000300800 */
[----:B------:R1:W-:Y:S04]  /*a0d30*/  STL.64 [R1+0xa10], R2 ;  /* 0x000a100201007387 */ /* 0x0003e80000100a00 */
[----:B-1----:R-:W3:Y:S04]  /*a0d40*/  LDL.LU.64 R2, [R1+0x3250] ;  /* 0x0032500001027983 */ /* 0x002ee80000300a00 */
[----:B----4-:R-:W-:Y:S04]  /*a0d50*/  STL.64 [R1+0x3240], R28 ;  /* 0x0032401c01007387 */ /* 0x010fe80000100a00 */
[----:B---3--:R-:W-:Y:S04]  /*a0d60*/  STL [R1+0x3220], R3 ;  /* 0x0032200301007387 */ /* 0x008fe80000100800 */
[----:B------:R1:W-:Y:S04]  /*a0d70*/  STL [R1+0x3224], R2 ;  /* 0x0032240201007387 */ /* 0x0003e80000100800 */
[----:B-1----:R0:W3:Y:S04]  /*a0d80*/  LDL.64 R2, [R1+0x9e8] ;  /* 0x0009e80001027983 */ /* 0x0020e80000100a00 */
[----:B------:R-:W4:Y:S02]  /*a0d90*/  LDL.LU R29, [R1+0x4] ;  /* 0x00000400011d7983 */ /* 0x000f240000300800 */
[----:B----4-:R-:W-:-:S05]  /*a0da0*/  IMAD.X R19, R29, 0x1, R21, P2 ;  /* 0x000000011d137824 */ /* 0x010fca00010e0615 */
[----:B------:R1:W-:Y:S04]  /*a0db0*/  STL [R1+0xa0c], R19 ;  /* 0x000a0c1301007387 */ /* 0x0003e80000100800 */
[----:B-1----:R-:W4:Y:S04]  /*a0dc0*/  LDL.LU.64 R18, [R1+0x3248] ;  /* 0x0032480001127983 */ /* 0x002f280000300a00 */
[----:B------:R-:W-:Y:S04]  /*a0dd0*/  STL.64 [R1+0x3238], R20 ;  /* 0x0032381401007387 */ /* 0x000fe80000100a00 */
[----:B------:R1:W-:Y:S04]  /*a0de0*/  STL.64 [R1+0x3228], R26 ;  /* 0x0032281a01007387 */ /* 0x0003e80000100a00 */
[----:B-1----:R-:W2:Y:S01]  /*a0df0*/  LDL.LU R26, [R1+0x58] ;  /* 0x00005800011a7983 */ /* 0x002ea20000300800 */
[----:B------:R-:W-:Y:S01]  /*a0e00*/  IADD3 R28, P3, R5, R23, RZ ;  /* 0x00000017051c7210 */ /* 0x000fe20007f7e0ff */
[----:B---3--:R-:W-:-:S02]  /*a0e10*/  IMAD.X R3, R29, 0x1, R24, P1 ;  /* 0x000000011d037824 */ /* 0x008fc400008e0618 */
[----:B------:R-:W-:Y:S02]  /*a0e20*/  STL.64 [R1+0x3230], R6 ;  /* 0x0032300601007387 */ /* 0x000fe40000100a00 */
[----:B------:R-:W-:Y:S02]  /*a0e30*/  IMAD.X R29, R29, 0x1, R25, P3 ;  /* 0x000000011d1d7824 */ /* 0x000fe400018e0619 */
[----:B------:R-:W-:Y:S04]  /*a0e40*/  STL [R1+0x9ec], R3 ;  /* 0x0009ec0301007387 */ /* 0x000fe80000100800 */
[----:B------:R1:W-:Y:S04]  /*a0e50*/  STL.64 [R1+0x9d8], R28 ;  /* 0x0009d81c01007387 */ /* 0x0003e80000100a00 */
[----:B-1----:R-:W3:Y:S01]  /*a0e60*/  LDL.LU.64 R28, [R1+0x3240] ;  /* 0x00324000011c7983 */ /* 0x002ee20000300a00 */
[----:B--2---:R-:W-:-:S05]  /*a0e70*/  IADD3 R20, P3, R26, R22, RZ ;  /* 0x000000161a147210 */ /* 0x004fca0007f7e0ff */
[----:B------:R1:W-:Y:S04]  /*a0e80*/  STL [R1+0x9a8], R20 ;  /* 0x0009a81401007387 */ /* 0x0003e80000100800 */
[----:B-1----:R-:W2:Y:S01]  /*a0e90*/  LDL.LU.64 R20, [R1+0x3238] ;  /* 0x0032380001147983 */ /* 0x002ea20000300a00 */
[----:B------:R-:W-:Y:S02]  /*a0ea0*/  SHF.R.S32.HI R5, RZ, 0x1f, R26 ;  /* 0x0000001fff057819 */ /* 0x000fe4000001141a */
[C---:B----4-:R-:W-:Y:S02]  /*a0eb0*/  IADD3 R6, P2, R26.reuse, R18, RZ ;  /* 0x000000121a067210 */ /* 0x050fe40007f5e0ff */
[----:B------:R-:W-:-:S03]  /*a0ec0*/  IADD3 R2, P1, R26, R19, RZ ;  /* 0x000000131a027210 */ /* 0x000fc60007f3e0ff */
[C---:B--2---:R-:W-:Y:S01]  /*a0ed0*/  IMAD.X R7, R5.reuse, 0x1, R20, P2 ;  /* 0x0000000105077824 */ /* 0x044fe200010e0614 */
[----:B------:R-:W-:Y:S01]  /*a0ee0*/  IADD3 R26, P2, R26, R23, RZ ;  /* 0x000000171a1a7210 */ /* 0x000fe20007f5e0ff */
[----:B------:R-:W-:-:S03]  /*a0ef0*/  IMAD.X R3, R5, 0x1, R21, P1 ;  /* 0x0000000105037824 */ /* 0x000fc600008e0615 */
[----:B------:R1:W-:Y:S04]  /*a0f00*/  STL.64 [R1+0x9d0], R6 ;  /* 0x0009d00601007387 */ /* 0x0003e80000100a00 */
[----:B-1----:R-:W2:Y:S04]  /*a0f10*/  LDL.LU.64 R6, [R1+0x3230] ;  /* 0x0032300001067983 */ /* 0x002ea80000300a00 */
[----:B------:R1:W-:Y:S04]  /*a0f20*/  STL [R1+0x998], R26 ;  /* 0x0009981a01007387 */ /* 0x0003e80000100800 */
[----:B-1----:R-:W4:Y:S04]  /*a0f30*/  LDL.LU.64 R26, [R1+0x3228] ;  /* 0x00322800011a7983 */ /* 0x002f280000300a00 */
[----:B------:R3:W-:Y:S02]  /*a0f40*/  STL.64 [R1+0x9c8], R2 ;  /* 0x0009c80201007387 */ /* 0x0007e40000100a00 */
[----:B---3--:R-:W-:-:S02]  /*a0f50*/  SHF.R.S32.HI R3, RZ, 0x1f, R29 ;  /* 0x0000001fff037819 */ /* 0x008fc4000001141d */
[----:B------:R-:W3:Y:S04]  /*a0f60*/  LDL.LU R2, [R1+0x3224] ;  /* 0x0032240001027983 */ /* 0x000ee80000300800 */
[----:B------:R1:W-:Y:S04]  /*a0f70*/  STL [R1+0x4], R3 ;  /* 0x0000040301007387 */ /* 0x0003e80000100800 */
[----:B-1----:R-:W3:Y:S04]  /*a0f80*/  LDL.LU R3, [R1+0x3220] ;  /* 0x0032200001037983 */ /* 0x002ee80000300800 */
[----:B---3--:R-:W-:Y:S04]  /*a0f90*/  STL.64 [R1+0x3210], R2 ;  /* 0x0032100201007387 */ /* 0x008fe80000100a00 */
[----:B------:R-:W-:Y:S04]  /*a0fa0*/  STL [R1+0x3218], R3 ;  /* 0x0032180301007387 */ /* 0x000fe80000100800 */
[----:B----4-:R1:W-:Y:S04]  /*a0fb0*/  STL.64 [R1+0x31f8], R26 ;  /* 0x0031f81a01007387 */ /* 0x0103e80000100a00 */
[----:B-1----:R0:W3:Y:S04]  /*a0fc0*/  LDL.64 R26, [R1+0x998] ;  /* 0x00099800011a7983 */ /* 0x0020e80000100a00 */
[----:B--2---:R1:W-:Y:S04]  /*a0fd0*/  STL.64 [R1+0x3208], R6 ;  /* 0x0032080601007387 */ /* 0x0043e80000100a00 */
[----:B-1----:R0:W2:Y:S04]  /*a0fe0*/  LDL.64 R6, [R1+0x9a8] ;  /* 0x0009a80001067983 */ /* 0x0020a80000100a00 */
[----:B------:R-:W-:Y:S01]  /*a0ff0*/  STL.64 [R1+0x3200], R16 ;  /* 0x0032001001007387 */ /* 0x000fe20000100a00 */
[----:B--2---:R-:W-:-:S05]  /*a1000*/  IMAD.X R7, R5, 0x1, R24, P3 ;  /* 0x0000000105077824 */ /* 0x004fca00018e0618 */
[----:B------:R-:W-:Y:S04]  /*a1010*/  STL [R1+0x9ac], R7 ;  /* 0x0009ac0701007387 */ /* 0x000fe80000100800 */
[----:B------:R1:W-:Y:S04]  /*a1020*/  STL [R1+0x31c8], R4 ;  /* 0x0031c80401007387 */ /* 0x0003e80000100800 */
[----:B-1----:R-:W2:Y:S01]  /*a1030*/  LDL.LU R4, [R1+0x4] ;  /* 0x0000040001047983 */ /* 0x002ea20000300800 */
[----:B------:R-:W-:Y:S01]  /*a1040*/  IADD3 R2, P1, R29, R18, RZ ;  /* 0x000000121d027210 */ /* 0x000fe20007f3e0ff */
[----:B---3--:R-:W-:-:S02]  /*a1050*/  IMAD.X R27, R5, 0x1, R25, P2 ;  /* 0x00000001051b7824 */ /* 0x008fc400010e0619 */
[----:B------:R-:W3:Y:S04]  /*a1060*/  LDL.LU R5, [R1+0x321c] ;  /* 0x00321c0001057983 */ /* 0x000ee80000300800 */
[----:B------:R-:W-:Y:S01]  /*a1070*/  STL [R1+0x99c], R27 ;  /* 0x00099c1b01007387 */ /* 0x000fe20000100800 */
[----:B--2---:R-:W-:-:S05]  /*a1080*/  IMAD.X R3, R4, 0x1, R20, P1 ;  /* 0x0000000104037824 */ /* 0x004fca00008e0614 */
[----:B------:R1:W-:Y:S04]  /*a1090*/  STL.64 [R1+0x990], R2 ;  /* 0x0009900201007387 */ /* 0x0003e80000100a00 */
[----:B-1----:R0:W2:Y:S01]  /*a10a0*/  LDL.LU R3, [R1+0x3218] ;  /* 0x0032180001037983 */ /* 0x0020a20000300800 */
[C---:B------:R-:W-:Y:S02]  /*a10b0*/  IADD3 R6, P3, R29.reuse, R19, RZ ;  /* 0x000000131d067210 */ /* 0x040fe40007f7e0ff */
[----:B------:R-:W-:Y:S02]  /*a10c0*/  IADD3 R2, P1, R29, R23, RZ ;  /* 0x000000171d027210 */ /* 0x000fe40007f3e0ff */
[----:B---3--:R-:W-:Y:S01]  /*a10d0*/  SHF.R.S32.HI R16, RZ, 0x1f, R5 ;  /* 0x0000001fff107819 */ /* 0x008fe20000011405 */
[----:B------:R-:W-:-:S02]  /*a10e0*/  IMAD.X R7, R4, 0x1, R21, P3 ;  /* 0x0000000104077824 */ /* 0x000fc400018e0615 */
[----:B------:R2:W-:Y:S01]  /*a10f0*/  STL [R1+0x958], R2 ;  /* 0x0009580201007387 */ /* 0x0005e20000100800 */
[----:B------:R-:W-:-:S05]  /*a1100*/  IADD3 R26, P2, R29, R22, RZ ;  /* 0x000000161d1a7210 */ /* 0x000fca0007f5e0ff */
[----:B------:R-:W-:Y:S01]  /*a1110*/  IMAD.X R27, R4, 0x1, R24, P2 ;  /* 0x00000001041b7824 */ /* 0x000fe200010e0618 */
[----:B--2---:R-:W2:Y:S04]  /*a1120*/  LDL.LU.64 R2, [R1+0x3210] ;  /* 0x0032100001027983 */ /* 0x004ea80000300a00 */
[----:B------:R1:W-:Y:S04]  /*a1130*/  STL.64 [R1+0x988], R6 ;  /* 0x0009880601007387 */ /* 0x0003e80000100a00 */
[----:B-1----:R-:W3:Y:S04]  /*a1140*/  LDL.LU.64 R6, [R1+0x3208] ;  /* 0x0032080001067983 */ /* 0x002ee80000300a00 */
[----:B------:R1:W-:Y:S02]  /*a1150*/  STL [R1+0x8], R16 ;  /* 0x0000081001007387 */ /* 0x0003e40000100800 */
[----:B-1----:R-:W-:-:S05]  /*a1160*/  IADD3 R16, P3, R5, R18, RZ ;  /* 0x0000001205107210 */ /* 0x002fca0007f7e0ff */
[----:B------:R1:W-:Y:S04]  /*a1170*/  STL [R1+0x950], R16 ;  /* 0x0009501001007387 */ /* 0x0003e80000100800 */
[----:B-1----:R-:W4:Y:S04]  /*a1180*/  LDL.LU.64 R16, [R1+0x3200] ;  /* 0x0032000001107983 */ /* 0x002f280000300a00 */
[----:B------:R1:W-:Y:S04]  /*a1190*/  STL.64 [R1+0x968], R26 ;  /* 0x0009681a01007387 */ /* 0x0003e80000100a00 */
[----:B-1----:R-:W2:Y:S04]  /*a11a0*/  LDL.LU.64 R26, [R1+0x31f8] ;  /* 0x0031f800011a7983 */ /* 0x002ea80000300a00 */
[----:B--2---:R-:W-:Y:S04]  /*a11b0*/  STL.64 [R1+0x31e8], R26 ;  /* 0x0031e81a01007387 */ /* 0x004fe80000100a00 */
[----:B------:R1:W-:Y:S04]  /*a11c0*/  STL.64 [R1+0x31d8], R8 ;  /* 0x0031d80801007387 */ /* 0x0003e80000100a00 */
[----:B-1----:R0:W2:Y:S04]  /*a11d0*/  LDL.64 R8, [R1+0x958] ;  /* 0x0009580001087983 */ /* 0x0020a80000100a00 */
[----:B------:R1:W-:Y:S04]  /*a11e0*/  STL [R1+0x31f0], R28 ;  /* 0x0031f01c01007387 */ /* 0x0003e80000100800 */
[----:B-1----:R0:W3:Y:S04]  /*a11f0*/  LDL.64 R28, [R1+0x950] ;  /* 0x00095000011c7983 */ /* 0x0020e80000100a00 */
[----:B----4-:R1:W-:Y:S04]  /*a1200*/  STL.64 [R1+0x31d0], R16 ;  /* 0x0031d01001007387 */ /* 0x0103e80000100a00 */
[----:B-1----:R-:W4:Y:S04]  /*a1210*/  LDL R16, [R1+0x64] ;  /* 0x0000640001107983 */ /* 0x002f280000100800 */
[----:B------:R-:W-:Y:S04]  /*a1220*/  STL.64 [R1+0x31e0], R24 ;  /* 0x0031e01801007387 */ /* 0x000fe80000100a00 */
[----:B------:R1:W-:Y:S01]  /*a1230*/  STL [R1+0x31cc], R3 ;  /* 0x0031cc0301007387 */ /* 0x0003e20000100800 */
[----:B--2---:R-:W-:-:S05]  /*a1240*/  IMAD.X R9, R4, 0x1, R25, P1 ;  /* 0x0000000104097824 */ /* 0x004fca00008e0619 */
[----:B------:R-:W-:Y:S04]  /*a1250*/  STL [R1+0x95c], R9 ;  /* 0x00095c0901007387 */ /* 0x000fe80000100800 */
[----:B-1----:R-:W3:Y:S01]  /*a1260*/  LDL.LU R3, [R1+0x8] ;  /* 0x0000080001037983 */ /* 0x002ee20000300800 */
[----:B------:R-:W-:Y:S01]  /*a1270*/  IADD3 R26, P2, R5, R19, RZ ;  /* 0x00000013051a7210 */ /* 0x000fe20007f5e0ff */
[----:B---3--:R-:W-:-:S04]  /*a1280*/  IMAD.X R29, R3, 0x1, R20, P3 ;  /* 0x00000001031d7824 */ /* 0x008fc800018e0614 */
[----:B------:R-:W-:Y:S01]  /*a1290*/  IMAD.X R27, R3, 0x1, R21, P2 ;  /* 0x00000001031b7824 */ /* 0x000fe200010e0615 */
[----:B----4-:R-:W-:Y:S01]  /*a12a0*/  IADD3 R24, P2, R16, R18, RZ ;  /* 0x0000001210187210 */ /* 0x010fe20007f5e0ff */
[----:B------:R-:W-:Y:S04]  /*a12b0*/  STL [R1+0x954], R29 ;  /* 0x0009541d01007387 */ /* 0x000fe80000100800 */
[----:B------:R-:W2:Y:S04]  /*a12c0*/  LDL.LU R28, [R1+0x31f0] ;  /* 0x0031f000011c7983 */ /* 0x000ea80000300800 */
[----:B------:R1:W-:Y:S04]  /*a12d0*/  STL.64 [R1+0x948], R26 ;  /* 0x0009481a01007387 */ /* 0x0003e80000100a00 */
[----:B-1----:R-:W3:Y:S04]  /*a12e0*/  LDL.LU.64 R26, [R1+0x31e8] ;  /* 0x0031e800011a7983 */ /* 0x002ee80000300a00 */
[----:B------:R-:W-:Y:S04]  /*a12f0*/  STL.64 [R1+0x31c0], R20 ;  /* 0x0031c01401007387 */ /* 0x000fe80000100a00 */
[----:B------:R1:W-:Y:S04]  /*a1300*/  STL [R1+0x910], R24 ;  /* 0x0009101801007387 */ /* 0x0003e80000100800 */
[----:B-1----:R-:W4:Y:S01]  /*a1310*/  LDL.LU.64 R24, [R1+0x31e0] ;  /* 0x0031e00001187983 */ /* 0x002f220000300a00 */
[----:B------:R-:W-:-:S02]  /*a1320*/  IADD3 R8, P1, R5, R22, RZ ;  /* 0x0000001605087210 */ /* 0x000fc40007f3e0ff */
[----:B------:R-:W-:Y:S02]  /*a1330*/  SHF.R.S32.HI R29, RZ, 0x1f, R16 ;  /* 0x0000001fff1d7819 */ /* 0x000fe40000011410 */
[----:B------:R-:W-:Y:S01]  /*a1340*/  IADD3 R4, P3, R5, R23, RZ ;  /* 0x0000001705047210 */ /* 0x000fe20007f7e0ff */
[----:B----4-:R-:W-:Y:S01]  /*a1350*/  IMAD.X R9, R3, 0x1, R24, P1 ;  /* 0x0000000103097824 */ /* 0x010fe200008e0618 */
[----:B------:R-:W-:-:S04]  /*a1360*/  IADD3 R16, P1, R16, R19, RZ ;  /* 0x0000001310107210 */ /* 0x000fc80007f3e0ff */
[----:B------:R1:W-:Y:S01]  /*a1370*/  STL.64 [R1+0x928], R8 ;  /* 0x0009280801007387 */ /* 0x0003e20000100a00 */
[----:B------:R-:W-:-:S03]  /*a1380*/  IMAD.X R5, R3, 0x1, R25, P3 ;  /* 0x0000000103057824 */ /* 0x000fc600018e0619 */
[----:B-1----:R-:W4:Y:S04]  /*a1390*/  LDL.LU.64 R8, [R1+0x31d8] ;  /* 0x0031d80001087983 */ /* 0x002f280000300a00 */
[----:B---3--:R1:W-:Y:S04]  /*a13a0*/  STL.64 [R1+0x31b8], R26 ;  /* 0x0031b81a01007387 */ /* 0x0083e80000100a00 */
[----:B-1----:R0:W3:Y:S04]  /*a13b0*/  LDL.64 R26, [R1+0x910] ;  /* 0x00091000011a7983 */ /* 0x0020e80000100a00 */
[----:B------:R1:W-:Y:S04]  /*a13c0*/  STL [R1+0x908], R16 ;  /* 0x0009081001007387 */ /* 0x0003e80000100800 */
[----:B-1----:R-:W2:Y:S04]  /*a13d0*/  LDL.LU.64 R16, [R1+0x31d0] ;  /* 0x0031d00001107983 */ /* 0x002ea80000300a00 */
[----:B------:R-:W4:Y:S04]  /*a13e0*/  LDL.LU R3, [R1+0x31cc] ;  /* 0x0031cc0001037983 */ /* 0x000f280000300800 */
[----:B------:R1:W-:Y:S04]  /*a13f0*/  STL.64 [R1+0x918], R4 ;  /* 0x0009180401007387 */ /* 0x0003e80000100a00 */
[----:B-1----:R-:W3:Y:S04]  /*a1400*/  LDL.LU R4, [R1+0x31c8] ;  /* 0x0031c80001047983 */ /* 0x002ee80000300800 */
[----:B--2---:R1:W-:Y:S04]  /*a1410*/  STL.64 [R1+0x31a0], R16 ;  /* 0x0031a01001007387 */ /* 0x0043e80000100a00 */
[----:B-1----:R-:W2:Y:S04]  /*a1420*/  LDL.LU R17, [R1+0x64] ;  /* 0x0000640001117983 */ /* 0x002ea80000300800 */
[----:B----4-:R1:W-:Y:S04]  /*a1430*/  STL.64 [R1+0x3190], R2 ;  /* 0x0031900201007387 */ /* 0x0103e80000100a00 */
[----:B-1----:R0:W4:Y:S04]  /*a1440*/  LDL.64 R2, [R1+0x908] ;  /* 0x0009080001027983 */ /* 0x0021280000100a00 */
[----:B------:R-:W3:Y:S01]  /*a1450*/  LDL.LU R5, [R1+0x7c] ;  /* 0x00007c0001057983 */ /* 0x000ee20000300800 */
[----:B--2---:R-:W-:-:S03]  /*a1460*/  IADD3 R20, P3, R17, R22, RZ ;  /* 0x0000001611147210 */ /* 0x004fc60007f7e0ff */
[----:B---3--:R-:W-:Y:S04]  /*a1470*/  STL [R1+0x3160], R5 ;  /* 0x0031600501007387 */ /* 0x008fe80000100800 */
[----:B------:R1:W-:Y:S04]  /*a1480*/  STL [R1+0x8e8], R20 ;  /* 0x0008e81401007387 */ /* 0x0003e80000100800 */
[----:B-1----:R-:W2:Y:S02]  /*a1490*/  LDL.LU.64 R20, [R1+0x31c0] ;  /* 0x0031c00001147983 */ /* 0x002ea40000300a00 */
[----:B--2---:R-:W-:-:S05]  /*a14a0*/  IMAD.X R27, R29, 0x1, R20, P2 ;  /* 0x000000011d1b7824 */ /* 0x004fca00010e0614 */
[----:B------:R1:W-:Y:S04]  /*a14b0*/  STL [R1+0x914], R27 ;  /* 0x0009141b01007387 */ /* 0x0003e80000100800 */
[----:B-1----:R-:W2:Y:S04]  /*a14c0*/  LDL.LU.64 R26, [R1+0x31b8] ;  /* 0x0031b800011a7983 */ /* 0x002ea80000300a00 */
[----:B------:R-:W-:Y:S04]  /*a14d0*/  STL.64 [R1+0x31a8], R6 ;  /* 0x0031a80601007387 */ /* 0x000fe80000100a00 */
[----:B------:R1:W-:Y:S04]  /*a14e0*/  STL [R1+0x31b0], R7 ;  /* 0x0031b00701007387 */ /* 0x0003e80000100800 */
[----:B-1----:R0:W3:Y:S01]  /*a14f0*/  LDL.64 R6, [R1+0x8e8] ;  /* 0x0008e80001067983 */ /* 0x0020e20000100a00 */
[----:B----4-:R-:W-:-:S03]  /*a1500*/  IMAD.X R3, R29, 0x1, R21, P1 ;  /* 0x000000011d037824 */ /* 0x010fc600008e0615 */
[----:B--2---:R-:W-:Y:S04]  /*a1510*/  STL.64 [R1+0x3198], R26 ;  /* 0x0031981a01007387 */ /* 0x004fe80000100a00 */
[----:B------:R-:W-:Y:S01]  /*a1520*/  STL [R1+0x90c], R3 ;  /* 0x00090c0301007387 */ /* 0x000fe20000100800 */
[----:B---3--:R-:W-:-:S05]  /*a1530*/  IMAD.X R7, R29, 0x1, R24, P3 ;  /* 0x000000011d077824 */ /* 0x008fca00018e0618 */
[----:B------:R1:W-:Y:S04]  /*a1540*/  STL [R1+0x8ec], R7 ;  /* 0x0008ec0701007387 */ /* 0x0003e80000100800 */
[----:B-1----:R0:W2:Y:S01]  /*a1550*/  LDL.LU R7, [R1+0x31b0] ;  /* 0x0031b00001077983 */ /* 0x0020a20000300800 */
[----:B------:R-:W-:Y:S02]  /*a1560*/  IADD3 R16, P2, R17, R23, RZ ;  /* 0x0000001711107210 */ /* 0x000fe40007f5e0ff */
[C---:B------:R-:W-:Y:S02]  /*a1570*/  IADD3 R6, P3, R4.reuse, R19, RZ ;  /* 0x0000001304067210 */ /* 0x040fe40007f7e0ff */
[----:B------:R-:W-:Y:S02]  /*a1580*/  SHF.R.S32.HI R5, RZ, 0x1f, R4 ;  /* 0x0000001fff057819 */ /* 0x000fe40000011404 */
[C---:B------:R-:W-:Y:S01]  /*a1590*/  IADD3 R2, P1, R4.reuse, R18, RZ ;  /* 0x0000001204027210 */ /* 0x040fe20007f3e0ff */
[----:B------:R-:W-:Y:S01]  /*a15a0*/  IMAD.X R17, R29, 0x1, R25, P2 ;  /* 0x000000011d117824 */ /* 0x000fe200010e0619 */
[----:B------:R2:W-:Y:S01]  /*a15b0*/  STL [R1+0x8c8], R6 ;  /* 0x0008c80601007387 */ /* 0x0005e20000100800 */
[----:B------:R-:W-:-:S02]  /*a15c0*/  IADD3 R26, P2, R4, R22, RZ ;  /* 0x00000016041a7210 */ /* 0x000fc40007f5e0ff */
[----:B------:R-:W-:Y:S01]  /*a15d0*/  IMAD.X R3, R5, 0x1, R20, P1 ;  /* 0x0000000105037824 */ /* 0x000fe200008e0614 */
[----:B--2---:R-:W2:Y:S04]  /*a15e0*/  LDL.LU.64 R6, [R1+0x31a8] ;  /* 0x0031a80001067983 */ /* 0x004ea80000300a00 */
[----:B------:R-:W-:Y:S04]  /*a15f0*/  STL [R1+0x8], R5 ;  /* 0x0000080501007387 */ /* 0x000fe80000100800 */
[----:B------:R1:W-:Y:S04]  /*a1600*/  STL.64 [R1+0x8d8], R16 ;  /* 0x0008d81001007387 */ /* 0x0003e80000100a00 */
[----:B-1----:R-:W3:Y:S04]  /*a1610*/  LDL.LU.64 R16, [R1+0x31a0] ;  /* 0x0031a00001107983 */ /* 0x002ee80000300a00 */
[----:B------:R1:W-:Y:S04]  /*a1620*/  STL [R1+0x8a8], R26 ;  /* 0x0008a81a01007387 */ /* 0x0003e80000100800 */
[----:B-1----:R-:W4:Y:S04]  /*a1630*/  LDL.LU.64 R26, [R1+0x3198] ;  /* 0x00319800011a7983 */ /* 0x002f280000300a00 */
[----:B------:R1:W-:Y:S04]  /*a1640*/  STL.64 [R1+0x8d0], R2 ;  /* 0x0008d00201007387 */ /* 0x0003e80000100a00 */
[----:B-1----:R-:W2:Y:S04]  /*a1650*/  LDL.LU.64 R2, [R1+0x3190] ;  /* 0x0031900001027983 */ /* 0x002ea80000300a00 */
[----:B---3--:R1:W-:Y:S04]  /*a1660*/  STL.64 [R1+0x3188], R16 ;  /* 0x0031881001007387 */ /* 0x0083e80000100a00 */
[----:B-1----:R0:W3:Y:S04]  /*a1670*/  LDL.64 R16, [R1+0x8c8] ;  /* 0x0008c80001107983 */ /* 0x0020e80000100a00 */
[----:B--2---:R1:W-:Y:S04]  /*a1680*/  STL [R1+0x3180], R2 ;  /* 0x0031800201007387 */ /* 0x0043e80000100800 */
[----:B-1----:R-:W2:Y:S04]  /*a1690*/  LDL.LU R2, [R1+0x6c] ;  /* 0x00006c0001027983 */ /* 0x002ea80000300800 */
[----:B------:R-:W3:Y:S02]  /*a16a0*/  LDL.LU R5, [R1+0x8] ;  /* 0x0000080001057983 */ /* 0x000ee40000300800 */
[----:B---3--:R-:W-:-:S05]  /*a16b0*/  IMAD.X R17, R5, 0x1, R21, P3 ;  /* 0x0000000105117824 */ /* 0x008fca00018e0615 */
[----:B------:R-:W-:Y:S04]  /*a16c0*/  STL [R1+0x8cc], R17 ;  /* 0x0008cc1101007387 */ /* 0x000fe80000100800 */
[----:B------:R1:W-:Y:S04]  /*a16d0*/  STL.64 [R1+0x3170], R8 ;  /* 0x0031700801007387 */ /* 0x0003e80000100a00 */
[----:B-1----:R0:W3:Y:S01]  /*a16e0*/  LDL.64 R8, [R1+0x8a8] ;  /* 0x0008a80001087983 */ /* 0x0020e20000100a00 */
[----:B------:R-:W-:Y:S02]  /*a16f0*/  IADD3 R4, P1, R4, R23, RZ ;  /* 0x0000001704047210 */ /* 0x000fe40007f3e0ff */
[----:B--2---:R-:W-:-:S02]  /*a1700*/  SHF.R.S32.HI R29, RZ, 0x1f, R2 ;  /* 0x0000001fff1d7819 */ /* 0x004fc40000011402 */
[----:B------:R-:W-:-:S05]  /*a1710*/  IADD3 R16, P3, R2, R18, RZ ;  /* 0x0000001202107210 */ /* 0x000fca0007f7e0ff */
[----:B------:R-:W-:Y:S02]  /*a1720*/  IMAD.X R17, R29, 0x1, R20, P3 ;  /* 0x000000011d117824 */ /* 0x000fe400018e0614 */
[C---:B---3--:R-:W-:Y:S02]  /*a1730*/  IMAD.X R9, R5.reuse, 0x1, R24, P2 ;  /* 0x0000000105097824 */ /* 0x048fe400010e0618 */
[----:B------:R-:W-:-:S03]  /*a1740*/  IMAD.X R5, R5, 0x1, R25, P1 ;  /* 0x0000000105057824 */ /* 0x000fc600008e0619 */
[----:B------:R-:W-:Y:S04]  /*a1750*/  STL [R1+0x8ac], R9 ;  /* 0x0008ac0901007387 */ /* 0x000fe80000100800 */
[----:B------:R-:W-:Y:S04]  /*a1760*/  STL.64 [R1+0x3178], R18 ;  /* 0x0031781201007387 */ /* 0x000fe80000100a00 */
[----:B------:R-:W-:Y:S04]  /*a1770*/  STL.64 [R1+0x898], R4 ;  /* 0x0008980401007387 */ /* 0x000fe80000100a00 */
[----:B------:R1:W-:Y:S04]  /*a1780*/  STL.64 [R1+0x890], R16 ;  /* 0x0008901001007387 */ /* 0x0003e80000100a00 */
[----:B-1----:R-:W2:Y:S01]  /*a1790*/  LDL.LU.64 R16, [R1+0x3188] ;  /* 0x0031880001107983 */ /* 0x002ea20000300a00 */
[----:B------:R-:W-:-:S02]  /*a17a0*/  IADD3 R8, P2, R2, R19, RZ ;  /* 0x0000001302087210 */ /* 0x000fc40007f5e0ff */
[C---:B------:R-:W-:Y:S02]  /*a17b0*/  IADD3 R18, P3, R2.reuse, R23, RZ ;  /* 0x0000001702127210 */ /* 0x040fe40007f7e0ff */
[----:B------:R-:W-:Y:S02]  /*a17c0*/  IADD3 R4, P1, R2, R22, RZ ;  /* 0x0000001602047210 */ /* 0x000fe40007f3e0ff */
[----:B------:R-:W3:Y:S01]  /*a17d0*/  LDL.LU R2, [R1+0x3180] ;  /* 0x0031800001027983 */ /* 0x000ee20000300800 */
[----:B------:R-:W-:-:S03]  /*a17e0*/  IMAD.X R9, R29, 0x1, R21, P2 ;  /* 0x000000011d097824 */ /* 0x000fc600010e0615 */
[----:B------:R-:W-:Y:S04]  /*a17f0*/  STL [R1+0x858], R18 ;  /* 0x0008581201007387 */ /* 0x000fe80000100800 */
[----:B--2---:R1:W-:Y:S02]  /*a1800*/  STL.64 [R1+0x3168], R16 ;  /* 0x0031681001007387 */ /* 0x0043e40000100a00 */
[----:B-1----:R-:W-:Y:S02]  /*a1810*/  IMAD.MOV.U32 R16, RZ, RZ, R18 ;  /* 0x000000ffff107224 */ /* 0x002fe400078e0012 */
[----:B------:R-:W-:Y:S02]  /*a1820*/  IMAD.MOV.U32 R17, RZ, RZ, R19 ;  /* 0x000000ffff117224 */ /* 0x000fe400078e0013 */
[----:B------:R-:W2:Y:S04]  /*a1830*/  LDL.LU.64 R18, [R1+0x3178] ;  /* 0x0031780001127983 */ /* 0x000ea80000300a00 */
[----:B------:R1:W-:Y:S04]  /*a1840*/  STL.64 [R1+0x888], R8 ;  /* 0x0008880801007387 */ /* 0x0003e80000100a00 */
[----:B-1----:R-:W3:Y:S04]  /*a1850*/  LDL.LU.64 R8, [R1+0x3170] ;  /* 0x0031700001087983 */ /* 0x002ee80000300a00 */
[----:B----4-:R1:W-:Y:S04]  /*a1860*/  STL [R1+0x3164], R26 ;  /* 0x0031641a01007387 */ /* 0x0103e80000100800 */
[----:B-1----:R-:W4:Y:S04]  /*a1870*/  LDL.LU R26, [R1+0x74] ;  /* 0x00007400011a7983 */ /* 0x002f280000300800 */
[----:B---3--:R-:W-:Y:S04]  /*a1880*/  STL.64 [R1+0x3148], R8 ;  /* 0x0031480801007387 */ /* 0x008fe80000100a00 */
[----:B------:R1:W-:Y:S02]  /*a1890*/  STL [R1+0x3150], R9 ;  /* 0x0031500901007387 */ /* 0x0003e40000100800 */
[----:B-1----:R-:W-:-:S02]  /*a18a0*/  IMAD.MOV.U32 R9, RZ, RZ, R17 ;  /* 0x000000ffff097224 */ /* 0x002fc400078e0011 */
[----:B------:R-:W-:Y:S02]  /*a18b0*/  IMAD.MOV.U32 R9, RZ, RZ, R29 ;  /* 0x000000ffff097224 */ /* 0x000fe400078e001d */
[----:B------:R-:W-:Y:S01]  /*a18c0*/  IMAD.MOV.U32 R8, RZ, RZ, R16 ;  /* 0x000000ffff087224 */ /* 0x000fe200078e0010 */
[----:B----4-:R-:W-:Y:S02]  /*a18d0*/  SHF.R.S32.HI R29, RZ, 0x1f, R26 ;  /* 0x0000001fff1d7819 */ /* 0x010fe4000001141a */
[C---:B--2---:R-:W-:Y:S01]  /*a18e0*/  IADD3 R16, P2, R26.reuse, R18, RZ ;  /* 0x000000121a107210 */ /* 0x044fe20007f5e0ff */
[C---:B------:R-:W-:Y:S02]  /*a18f0*/  IMAD.X R5, R9.reuse, 0x1, R24, P1 ;  /* 0x0000000109057824 */ /* 0x040fe400008e0618 */
[----:B------:R-:W-:Y:S02]  /*a1900*/  IMAD.X R9, R9, 0x1, R25, P3 ;  /* 0x0000000109097824 */ /* 0x000fe400018e0619 */
[----:B------:R-:W-:Y:S01]  /*a1910*/  IMAD.X R17, R29, 0x1, R20, P2 ;  /* 0x000000011d117824 */ /* 0x000fe200010e0614 */
[----:B------:R-:W-:Y:S04]  /*a1920*/  STL.64 [R1+0x868], R4 ;  /* 0x0008680401007387 */ /* 0x000fe80000100a00 */
[----:B------:R-:W-:Y:S04]  /*a1930*/  STL.64 [R1+0x3158], R24 ;  /* 0x0031581801007387 */ /* 0x000fe80000100a00 */
[----:B------:R-:W-:Y:S04]  /*a1940*/  STL [R1+0x85c], R9 ;  /* 0x00085c0901007387 */ /* 0x000fe80000100800 */
[----:B------:R1:W-:Y:S04]  /*a1950*/  STL.64 [R1+0x850], R16 ;  /* 0x0008501001007387 */ /* 0x0003e80000100a00 */
[----:B-1----:R-:W2:Y:S01]  /*a1960*/  LDL.LU.64 R16, [R1+0x3168] ;  /* 0x0031680001107983 */ /* 0x002ea20000300a00 */
[----:B------:R-:W-:-:S02]  /*a1970*/  IADD3 R4, P1, R26, R19, RZ ;  /* 0x000000131a047210 */ /* 0x000fc40007f3e0ff */
[----:B------:R-:W-:-:S03]  /*a1980*/  IADD3 R8, P3, R26, R22, RZ ;  /* 0x000000161a087210 */ /* 0x000fc60007f7e0ff */
[----:B------:R-:W-:Y:S01]  /*a1990*/  IMAD.X R5, R29, 0x1, R21, P1 ;  /* 0x000000011d057824 */ /* 0x000fe200008e0615 */
[----:B--2---:R1:W-:Y:S02]  /*a19a0*/  STL.64 [R1+0x3140], R16 ;  /* 0x0031401001007387 */ /* 0x0043e40000100a00 */
[----:B-1----:R-:W-:Y:S02]  /*a19b0*/  IADD3 R16, P2, R26, R23, RZ ;  /* 0x000000171a107210 */ /* 0x002fe40007f5e0ff */
[----:B------:R-:W2:Y:S04]  /*a19c0*/  LDL.LU R26, [R1+0x3164] ;  /* 0x00316400011a7983 */ /* 0x000ea80000300800 */
[----:B------:R1:W-:Y:S04]  /*a19d0*/  STL.64 [R1+0x848], R4 ;  /* 0x0008480401007387 */ /* 0x0003e80000100a00 */
[----:B-1----:R-:W3:Y:S02]  /*a19e0*/  LDL.LU R5, [R1+0x3160] ;  /* 0x0031600001057983 */ /* 0x002ee40000300800 */
[----:B---3--:R-:W-:-:S05]  /*a19f0*/  IADD3 R24, P1, R5, R18, RZ ;  /* 0x0000001205187210 */ /* 0x008fca0007f3e0ff */
[----:B------:R1:W-:Y:S04]  /*a1a00*/  STL [R1+0x810], R24 ;  /* 0x0008101801007387 */ /* 0x0003e80000100800 */
[----:B-1----:R-:W3:Y:S02]  /*a1a10*/  LDL.LU.64 R24, [R1+0x3158] ;  /* 0x0031580001187983 */ /* 0x002ee40000300a00 */
[----:B---3--:R-:W-:-:S05]  /*a1a20*/  IMAD.X R9, R29, 0x1, R24, P3 ;  /* 0x000000011d097824 */ /* 0x008fca00018e0618 */
[----:B------:R1:W-:Y:S04]  /*a1a30*/  STL.64 [R1+0x828], R8 ;  /* 0x0008280801007387 */ /* 0x0003e80000100a00 */
[----:B-1----:R0:W3:Y:S01]  /*a1a40*/  LDL.LU R9, [R1+0x3150] ;  /* 0x0031500001097983 */ /* 0x0020e20000300800 */
[----:B------:R-:W-:-:S05]  /*a1a50*/  IADD3 R8, P3, R5, R19, RZ ;  /* 0x0000001305087210 */ /* 0x000fca0007f7e0ff */
[----:B------:R3:W-:Y:S04]  /*a1a60*/  STL [R1+0x808], R8 ;  /* 0x0008080801007387 */ /* 0x0007e80000100800 */
[----:B---3--:R-:W3:Y:S01]  /*a1a70*/  LDL.LU.64 R8, [R1+0x3148] ;  /* 0x0031480001087983 */ /* 0x008ee20000300a00 */
[----:B------:R-:W-:Y:S01]  /*a1a80*/  SHF.R.S32.HI R4, RZ, 0x1f, R5 ;  /* 0x0000001fff047819 */ /* 0x000fe20000011405 */
[----:B------:R-:W-:-:S04]  /*a1a90*/  IMAD.X R17, R29, 0x1, R25, P2 ;  /* 0x000000011d117824 */ /* 0x000fc800010e0619 */
[----:B------:R-:W-:Y:S04]  /*a1aa0*/  STL [R1+0x4], R4 ;  /* 0x0000040401007387 */ /* 0x000fe80000100800 */
[----:B---3--:R1:W-:Y:S04]  /*a1ab0*/  STL.64 [R1+0x3138], R8 ;  /* 0x0031380801007387 */ /* 0x0083e80000100a00 */
[----:B-1----:R0:W3:Y:S04]  /*a1ac0*/  LDL.64 R8, [R1+0x810] ;  /* 0x0008100001087983 */ /* 0x0020e80000100a00 */
[----:B------:R1:W-:Y:S04]  /*a1ad0*/  STL.64 [R1+0x3130], R18 ;  /* 0x0031301201007387 */ /* 0x0003e80000100a00 */
[----:B-1----:R0:W4:Y:S04]  /*a1ae0*/  LDL.64 R18, [R1+0x808] ;  /* 0x0008080001127983 */ /* 0x0021280000100a00 */
[----:B------:R1:W-:Y:S04]  /*a1af0*/  STL.64 [R1+0x818], R16 ;  /* 0x0008181001007387 */ /* 0x0003e80000100a00 */
[----:B-1----:R-:W2:Y:S04]  /*a1b00*/  LDL.LU.64 R16, [R1+0x3140] ;  /* 0x0031400001107983 */ /* 0x002ea80000300a00 */
[----:B------:R-:W-:Y:S04]  /*a1b10*/  STL.64 [R1+0x3128], R24 ;  /* 0x0031281801007387 */ /* 0x000fe80000100a00 */
[----:B--2---:R1:W-:Y:S04]  /*a1b20*/  STL.64 [R1+0x3120], R16 ;  /* 0x0031201001007387 */ /* 0x0043e80000100a00 */
[----:B------:R-:W-:Y:S04]  /*a1b30*/  STL.64 [R1+0x3118], R6 ;  /* 0x0031180601007387 */ /* 0x000fe80000100a00 */
[----:B------:R-:W2:Y:S01]  /*a1b40*/  LDL.LU R29, [R1+0x8c] ;  /* 0x00008c00011d7983 */ /* 0x000ea20000300800 */
[----:B---3--:R-:W-:Y:S01]  /*a1b50*/  IMAD.X R9, R4, 0x1, R20, P1 ;  /* 0x0000000104097824 */ /* 0x008fe200008e0614 */
[----:B------:R-:W-:-:S02]  /*a1b60*/  IADD3 R4, P1, R5, R23, RZ ;  /* 0x0000001705047210 */ /* 0x000fc40007f3e0ff */
[----:B-1----:R-:W-:Y:S01]  /*a1b70*/  IADD3 R16, P2, R5, R22, RZ ;  /* 0x0000001605107210 */ /* 0x002fe20007f5e0ff */
[----:B--2---:R1:W-:Y:S04]  /*a1b80*/  STL [R1+0x3110], R29 ;  /* 0x0031101d01007387 */ /* 0x0043e80000100800 */
[----:B-1----:R-:W2:Y:S04]  /*a1b90*/  LDL.LU R29, [R1+0x84] ;  /* 0x00008400011d7983 */ /* 0x002ea80000300800 */
[----:B------:R1:W-:Y:S04]  /*a1ba0*/  STL [R1+0x814], R9 ;  /* 0x0008140901007387 */ /* 0x0003e80000100800 */
[----:B-1----:R-:W3:Y:S04]  /*a1bb0*/  LDL.LU.64 R8, [R1+0x3138] ;  /* 0x0031380001087983 */ /* 0x002ee80000300a00 */
[----:B------:R-:W4:Y:S02]  /*a1bc0*/  LDL.LU R5, [R1+0x4] ;  /* 0x0000040001057983 */ /* 0x000f240000300800 */
[----:B----4-:R-:W-:-:S02]  /*a1bd0*/  IMAD.X R19, R5, 0x1, R21, P3 ;  /* 0x0000000105137824 */ /* 0x010fc400018e0615 */
[----:B---3--:R-:W-:Y:S04]  /*a1be0*/  STL [R1+0x3114], R9 ;  /* 0x0031140901007387 */ /* 0x008fe80000100800 */
[----:B------:R1:W-:Y:S04]  /*a1bf0*/  STL [R1+0x80c], R19 ;  /* 0x00080c1301007387 */ /* 0x0003e80000100800 */
[----:B-1----:R-:W2:Y:S02]  /*a1c00*/  LDL.LU.64 R18, [R1+0x3130] ;  /* 0x0031300001127983 */ /* 0x002ea40000300a00 */
[----:B--2---:R-:W-:-:S05]  /*a1c10*/  IADD3 R24, P3, R29, R18, RZ ;  /* 0x000000121d187210 */ /* 0x004fca0007f7e0ff */
[----:B------:R1:W-:Y:S04]  /*a1c20*/  STL [R1+0x7d0], R24 ;  /* 0x0007d01801007387 */ /* 0x0003e80000100800 */
[----:B-1----:R-:W2:Y:S01]  /*a1c30*/  LDL.LU.64 R24, [R1+0x3128] ;  /* 0x0031280001187983 */ /* 0x002ea20000300a00 */
[----:B------:R-:W-:Y:S01]  /*a1c40*/  SHF.R.S32.HI R9, RZ, 0x1f, R29 ;  /* 0x0000001fff097819 */ /* 0x000fe2000001141d */
[----:B--2---:R-:W-:Y:S01]  /*a1c50*/  IMAD.X R17, R5, 0x1, R24, P2 ;  /* 0x0000000105117824 */ /* 0x004fe200010e0618 */
[----:B------:R-:W-:-:S04]  /*a1c60*/  IADD3 R6, P2, R29, R19, RZ ;  /* 0x000000131d067210 */ /* 0x000fc80007f5e0ff */
[----:B------:R1:W-:Y:S04]  /*a1c70*/  STL.64 [R1+0x7e8], R16 ;  /* 0x0007e81001007387 */ /* 0x0003e80000100a00 */
[----:B-1----:R-:W2:Y:S04]  /*a1c80*/  LDL.LU.64 R16, [R1+0x3120] ;  /* 0x0031200001107983 */ /* 0x002ea80000300a00 */
[----:B------:R-:W-:Y:S04]  /*a1c90*/  STL [R1+0x8], R9 ;  /* 0x0000080901007387 */ /* 0x000fe80000100800 */
[----:B------:R1:W-:Y:S04]  /*a1ca0*/  STL [R1+0x7c8], R6 ;  /* 0x0007c80601007387 */ /* 0x0003e80000100800 */
[----:B-1----:R-:W3:Y:S01]  /*a1cb0*/  LDL.LU.64 R6, [R1+0x3118] ;  /* 0x0031180001067983 */ /* 0x002ee20000300a00 */
[----:B------:R-:W-:-:S05]  /*a1cc0*/  IMAD.X R5, R5, 0x1, R25, P1 ;  /* 0x0000000105057824 */ /* 0x000fca00008e0619 */
[----:B------:R-:W-:Y:S04]  /*a1cd0*/  STL.64 [R1+0x7d8], R4 ;  /* 0x0007d80401007387 */ /* 0x000fe80000100a00 */
[----:B---3--:R1:W-:Y:S04]  /*a1ce0*/  STL.64 [R1+0x3108], R6 ;  /* 0x0031080601007387 */ /* 0x0083e80000100a00 */
[----:B-1----:R0:W3:Y:S04]  /*a1cf0*/  LDL.64 R6, [R1+0x7d0] ;  /* 0x0007d00001067983 */ /* 0x0020e80000100a00 */
[----:B------:R-:W4:Y:S01]  /*a1d00*/  LDL.LU R5, [R1+0x70] ;  /* 0x0000700001057983 */ /* 0x000f220000300800 */
[----:B------:R-:W-:Y:S01]  /*a1d10*/  IADD3 R4, P1, R29, R22, RZ ;  /* 0x000000161d047210 */ /* 0x000fe20007f3e0ff */
[----:B---3--:R-:W-:-:S02]  /*a1d20*/  IMAD.X R7, R9, 0x1, R20, P3 ;  /* 0x0000000109077824 */ /* 0x008fc400018e0614 */
[----:B----4-:R-:W-:Y:S04]  /*a1d30*/  STL [R1+0x30ec], R5 ;  /* 0x0030ec0501007387 */ /* 0x010fe80000100800 */
[----:B------:R-:W3:Y:S01]  /*a1d40*/  LDL.LU R9, [R1+0x3114] ;  /* 0x0031140001097983 */ /* 0x000ee20000300800 */
[----:B------:R-:W-:-:S03]  /*a1d50*/  IADD3 R6, P3, R29, R23, RZ ;  /* 0x000000171d067210 */ /* 0x000fc60007f7e0ff */
[----:B------:R1:W-:Y:S04]  /*a1d60*/  STL [R1+0x7d4], R7 ;  /* 0x0007d40701007387 */ /* 0x0003e80000100800 */
[----:B------:R-:W4:Y:S04]  /*a1d70*/  LDL.LU R29, [R1+0x3110] ;  /* 0x00311000011d7983 */ /* 0x000f280000300800 */
[----:B-1----:R-:W2:Y:S04]  /*a1d80*/  LDL.LU R7, [R1+0x8] ;  /* 0x0000080001077983 */ /* 0x002ea80000300800 */
[----:B---3--:R-:W-:Y:S04]  /*a1d90*/  STL.64 [R1+0x30f0], R8 ;  /* 0x0030f00801007387 */ /* 0x008fe80000100a00 */
[----:B------:R1:W-:Y:S04]  /*a1da0*/  STL [R1+0x30f8], R9 ;  /* 0x0030f80901007387 */ /* 0x0003e80000100800 */
[----:B-1----:R0:W3:Y:S01]  /*a1db0*/  LDL.64 R8, [R1+0x7c8] ;  /* 0x0007c80001087983 */ /* 0x0020e20000100a00 */
[----:B--2---:R-:W-:-:S03]  /*a1dc0*/  IMAD.X R5, R7, 0x1, R24, P1 ;  /* 0x0000000107057824 */ /* 0x004fc600008e0618 */
[----:B------:R-:W-:Y:S04]  /*a1dd0*/  STL [R1+0x30e8], R28 ;  /* 0x0030e81c01007387 */ /* 0x000fe80000100800 */
[----:B------:R4:W-:Y:S01]  /*a1de0*/  STL.64 [R1+0x3100], R20 ;  /* 0x0031001401007387 */ /* 0x0009e20000100a00 */
[C---:B---3--:R-:W-:Y:S02]  /*a1df0*/  IMAD.X R9, R7.reuse, 0x1, R21, P2 ;  /* 0x0000000107097824 */ /* 0x048fe400010e0615 */
[----:B------:R-:W-:Y:S01]  /*a1e00*/  IMAD.X R7, R7, 0x1, R25, P3 ;  /* 0x0000000107077824 */ /* 0x000fe200018e0619 */
[----:B----4-:R-:W-:Y:S02]  /*a1e10*/  IADD3 R20, P3, R29, R22, RZ ;  /* 0x000000161d147210 */ /* 0x010fe40007f7e0ff */
[----:B------:R-:W-:Y:S04]  /*a1e20*/  STL [R1+0x7cc], R9 ;  /* 0x0007cc0901007387 */ /* 0x000fe80000100800 */
[----:B------:R-:W-:Y:S04]  /*a1e30*/  STL.64 [R1+0x7b8], R4 ;  /* 0x0007b80401007387 */ /* 0x000fe80000100a00 */
[----:B------:R1:W-:Y:S04]  /*a1e40*/  STL.64 [R1+0x7a0], R6 ;  /* 0x0007a00601007387 */ /* 0x0003e80000100a00 */
[----:B-1----:R-:W2:Y:S04]  /*a1e50*/  LDL.LU.64 R6, [R1+0x3108] ;  /* 0x0031080001067983 */ /* 0x002ea80000300a00 */
[----:B------:R1:W-:Y:S04]  /*a1e60*/  STL [R1+0x780], R20 ;  /* 0x0007801401007387 */ /* 0x0003e80000100800 */
[----:B-1----:R-:W3:Y:S01]  /*a1e70*/  LDL.LU.64 R20, [R1+0x3100] ;  /* 0x0031000001147983 */ /* 0x002ee20000300a00 */
[----:B------:R-:W-:-:S02]  /*a1e80*/  SHF.R.S32.HI R28, RZ, 0x1f, R29 ;  /* 0x0000001fff1c7819 */ /* 0x000fc4000001141d */
[----:B------:R-:W-:-:S05]  /*a1e90*/  IADD3 R8, P2, R29, R18, RZ ;  /* 0x000000121d087210 */ /* 0x000fca0007f5e0ff */
[----:B---3--:R-:W-:-:S05]  /*a1ea0*/  IMAD.X R9, R28, 0x1, R20, P2 ;  /* 0x000000011c097824 */ /* 0x008fca00010e0614 */
[----:B------:R1:W-:Y:S04]  /*a1eb0*/  STL.64 [R1+0x798], R8 ;  /* 0x0007980801007387 */ /* 0x0003e80000100a00 */
[----:B-1----:R0:W3:Y:S01]  /*a1ec0*/  LDL.LU R9, [R1+0x30f8] ;  /* 0x0030f80001097983 */ /* 0x0020e20000300800 */
[----:B------:R-:W-:-:S05]  /*a1ed0*/  IADD3 R8, P2, R29, R23, RZ ;  /* 0x000000171d087210 */ /* 0x000fca0007f5e0ff */
[----:B------:R3:W-:Y:S01]  /*a1ee0*/  STL [R1+0x760], R8 ;  /* 0x0007600801007387 */ /* 0x0007e20000100800 */
[----:B------:R-:W-:-:S03]  /*a1ef0*/  IADD3 R4, P1, R29, R19, RZ ;  /* 0x000000131d047210 */ /* 0x000fc60007f3e0ff */
[----:B---3--:R-:W3:Y:S02]  /*a1f00*/  LDL.LU.64 R8, [R1+0x30f0] ;  /* 0x0030f00001087983 */ /* 0x008ee40000300a00 */
[C---:B------:R-:W-:Y:S02]  /*a1f10*/  IMAD.X R5, R28.reuse, 0x1, R21, P1 ;  /* 0x000000011c057824 */ /* 0x040fe400008e0615 */
[----:B------:R1:W-:Y:S04]  /*a1f20*/  STL.64 [R1+0x30e0], R22 ;  /* 0x0030e01601007387 */ /* 0x0003e80000100a00 */
[----:B-1----:R0:W4:Y:S04]  /*a1f30*/  LDL.64 R22, [R1+0x760] ;  /* 0x0007600001167983 */ /* 0x0021280000100a00 */
[----:B------:R1:W-:Y:S04]  /*a1f40*/  STL.64 [R1+0x790], R4 ;  /* 0x0007900401007387 */ /* 0x0003e80000100a00 */
[----:B-1----:R-:W2:Y:S04]  /*a1f50*/  LDL.LU R5, [R1+0x30ec] ;  /* 0x0030ec0001057983 */ /* 0x002ea80000300800 */
[----:B------:R-:W-:Y:S04]  /*a1f60*/  STL.64 [R1+0x30d8], R20 ;  /* 0x0030d81401007387 */ /* 0x000fe80000100a00 */
[----:B---3--:R1:W-:Y:S04]  /*a1f70*/  STL.64 [R1+0x30c0], R8 ;  /* 0x0030c00801007387 */ /* 0x0083e80000100a00 */
[----:B-1----:R0:W3:Y:S04]  /*a1f80*/  LDL.64 R8, [R1+0x780] ;  /* 0x0007800001087983 */ /* 0x0020e80000100a00 */
[----:B------:R-:W-:Y:S04]  /*a1f90*/  STL.64 [R1+0x30c8], R16 ;  /* 0x0030c81001007387 */ /* 0x000fe80000100a00 */
[----:B------:R-:W-:Y:S01]  /*a1fa0*/  STL [R1+0x30d0], R17 ;  /* 0x0030d01101007387 */ /* 0x000fe20000100800 */
[----:B----4-:R-:W-:-:S03]  /*a1fb0*/  IMAD.X R23, R28, 0x1, R25, P2 ;  /* 0x000000011c177824 */ /* 0x010fc600010e0619 */
[----:B------:R-:W-:Y:S04]  /*a1fc0*/  STL.64 [R1+0x30b8], R2 ;  /* 0x0030b80201007387 */ /* 0x000fe80000100a00 */
[----:B------:R-:W4:Y:S01]  /*a1fd0*/  LDL.LU R4, [R1+0x80] ;  /* 0x0000800001047983 */ /* 0x000f220000300800 */
[----:B---3--:R-:W-:-:S05]  /*a1fe0*/  IMAD.X R9, R28, 0x1, R24, P3 ;  /* 0x000000011c097824 */ /* 0x008fca00018e0618 */
[----:B------:R-:W-:Y:S04]  /*a1ff0*/  STL [R1+0x784], R9 ;  /* 0x0007840901007387 */ /* 0x000fe80000100800 */
[----:B------:R-:W3:Y:S04]  /*a2000*/  LDL.LU R28, [R1+0x30e8] ;  /* 0x0030e800011c7983 */ /* 0x000ee80000300800 */
[----:B------:R1:W-:Y:S04]  /*a2010*/  STL [R1+0x764], R23 ;  /* 0x0007641701007387 */ /* 0x0003e80000100800 */
[----:B-1----:R-:W2:Y:S02]  /*a2020*/  LDL.LU.64 R22, [R1+0x30e0] ;  /* 0x0030e00001167983 */ /* 0x002ea40000300a00 */
[----:B--2---:R-:W-:-:S05]  /*a2030*/  IADD3 R20, P2, R5, R22, RZ ;  /* 0x0000001605147210 */ /* 0x004fca0007f5e0ff */
[----:B------:R1:W-:Y:S04]  /*a2040*/  STL [R1+0x740], R20 ;  /* 0x0007401401007387 */ /* 0x0003e80000100800 */
[----:B-1----:R-:W2:Y:S01]  /*a2050*/  LDL.LU.64 R20, [R1+0x30d8] ;  /* 0x0030d80001147983 */ /* 0x002ea20000300a00 */
[----:B------:R-:W-:Y:S02]  /*a2060*/  SHF.R.S32.HI R29, RZ, 0x1f, R5 ;  /* 0x0000001fff1d7819 */ /* 0x000fe40000011405 */
[----:B------:R-:W-:-:S05]  /*a2070*/  IADD3 R16, P1, R5, R18, RZ ;  /* 0x0000001205107210 */ /* 0x000fca0007f3e0ff */
[----:B--2---:R-:W-:-:S05]  /*a2080*/  IMAD.X R17, R29, 0x1, R20, P1 ;  /* 0x000000011d117824 */ /* 0x004fca00008e0614 */
[----:B------:R1:W-:Y:S04]  /*a2090*/  STL.64 [R1+0x758], R16 ;  /* 0x0007581001007387 */ /* 0x0003e80000100a00 */
[----:B-1----:R0:W2:Y:S01]  /*a20a0*/  LDL.LU R17, [R1+0x30d0] ;  /* 0x0030d00001117983 */ /* 0x0020a20000300800 */
[----:B------:R-:W-:-:S05]  /*a20b0*/  IADD3 R16, P1, R5, R23, RZ ;  /* 0x0000001705107210 */ /* 0x000fca0007f3e0ff */
[----:B------:R2:W-:Y:S01]  /*a20c0*/  STL [R1+0x720], R16 ;  /* 0x0007201001007387 */ /* 0x0005e20000100800 */
[----:B------:R-:W-:-:S03]  /*a20d0*/  IADD3 R8, P3, R5, R19, RZ ;  /* 0x0000001305087210 */ /* 0x000fc60007f7e0ff */
[----:B--2---:R-:W2:Y:S02]  /*a20e0*/  LDL.LU.64 R16, [R1+0x30c8] ;  /* 0x0030c80001107983 */ /* 0x004ea40000300a00 */
[----:B------:R-:W-:Y:S02]  /*a20f0*/  IMAD.X R9, R29, 0x1, R21, P3 ;  /* 0x000000011d097824 */ /* 0x000fe400018e0615 */
[----:B------:R1:W-:Y:S01]  /*a2100*/  STL.64 [R1+0x30b0], R22 ;  /* 0x0030b01601007387 */ /* 0x0003e20000100a00 */
[----:B---3--:R-:W-:-:S03]  /*a2110*/  IADD3 R2, P3, R28, R18, RZ ;  /* 0x000000121c027210 */ /* 0x008fc60007f7e0ff */
[----:B-1----:R0:W3:Y:S04]  /*a2120*/  LDL.64 R22, [R1+0x720] ;  /* 0x0007200001167983 */ /* 0x0020e80000100a00 */
[----:B------:R1:W-:Y:S04]  /*a2130*/  STL.64 [R1+0x750], R8 ;  /* 0x0007500801007387 */ /* 0x0003e80000100a00 */
[----:B-1----:R-:W4:Y:S04]  /*a2140*/  LDL.LU.64 R8, [R1+0x30c0] ;  /* 0x0030c00001087983 */ /* 0x002f280000300a00 */
[----:B------:R-:W-:Y:S04]  /*a2150*/  STL.64 [R1+0x30a8], R20 ;  /* 0x0030a81401007387 */ /* 0x000fe80000100a00 */
[----:B--2---:R1:W-:Y:S04]  /*a2160*/  STL.64 [R1+0x30a0], R16 ;  /* 0x0030a01001007387 */ /* 0x0043e80000100a00 */
[----:B-1----:R0:W2:Y:S04]  /*a2170*/  LDL.64 R16, [R1+0x740] ;  /* 0x0007400001107983 */ /* 0x0020a80000100a00 */
[----:B------:R1:W-:Y:S04]  /*a2180*/  STL [R1+0x718], R2 ;  /* 0x0007180201007387 */ /* 0x0003e80000100800 */
[----:B-1----:R-:W4:Y:S01]  /*a2190*/  LDL.LU.64 R2, [R1+0x30b8] ;  /* 0x0030b80001027983 */ /* 0x002f220000300a00 */
[----:B---3--:R-:W-:-:S02]  /*a21a0*/  IMAD.X R23, R29, 0x1, R25, P1 ;  /* 0x000000011d177824 */ /* 0x008fc400008e0619 */
[----:B--2---:R-:W-:-:S05]  /*a21b0*/  IMAD.X R17, R29, 0x1, R24, P2 ;  /* 0x000000011d117824 */ /* 0x004fca00010e0618 */
[----:B------:R-:W-:Y:S04]  /*a21c0*/  STL [R1+0x744], R17 ;  /* 0x0007441101007387 */ /* 0x000fe80000100800 */
[----:B----4-:R1:W-:Y:S04]  /*a21d0*/  STL.64 [R1+0x3080], R2 ;  /* 0x0030800201007387 */ /* 0x0103e80000100a00 */
[----:B-1----:R0:W2:Y:S04]  /*a21e0*/  LDL.64 R2, [R1+0x718] ;  /* 0x0007180001027983 */ /* 0x0020a80000100a00 */
[----:B------:R1:W-:Y:S04]  /*a21f0*/  STL [R1+0x724], R23 ;  /* 0x0007241701007387 */ /* 0x0003e80000100800 */
[----:B-1----:R-:W3:Y:S04]  /*a2200*/  LDL.LU.64 R22, [R1+0x30b0] ;  /* 0x0030b00001167983 */ /* 0x002ee80000300a00 */
[----:B------:R-:W4:Y:S01]  /*a2210*/  LDL.LU R29, [R1+0x88] ;  /* 0x00008800011d7983 */ /* 0x000f220000300800 */
[----:B---3--:R-:W-:-:S05]  /*a2220*/  IADD3 R20, P1, R28, R22, RZ ;  /* 0x000000161c147210 */ /* 0x008fca0007f3e0ff */
[----:B------:R1:W-:Y:S04]  /*a2230*/  STL [R1+0x700], R20 ;  /* 0x0007001401007387 */ /* 0x0003e80000100800 */
[----:B-1----:R-:W2:Y:S01]  /*a2240*/  LDL.LU.64 R20, [R1+0x30a8] ;  /* 0x0030a80001147983 */ /* 0x002ea20000300a00 */
[----:B------:R-:W-:Y:S02]  /*a2250*/  IMAD.MOV.U32 R5, RZ, RZ, R8 ;  /* 0x000000ffff057224 */ /* 0x000fe400078e0008 */
[----:B------:R-:W-:Y:S01]  /*a2260*/  IMAD.MOV.U32 R8, RZ, RZ, R0 ;  /* 0x000000ffff087224 */ /* 0x000fe200078e0000 */
[----:B------:R-:W-:Y:S02]  /*a2270*/  SHF.R.S32.HI R0, RZ, 0x1f, R28 ;  /* 0x0000001fff007819 */ /* 0x000fe4000001141c */
[----:B------:R-:W-:Y:S01]  /*a2280*/  IADD3 R16, P2, R28, R19, RZ ;  /* 0x000000131c107210 */ /* 0x000fe20007f5e0ff */
[----:B------:R-:W-:Y:S04]  /*a2290*/  STL.64 [R1+0x3090], R6 ;  /* 0x0030900601007387 */ /* 0x000fe80000100a00 */
[----:B------:R1:W-:Y:S01]  /*a22a0*/  STL [R1+0x3098], R7 ;  /* 0x0030980701007387 */ /* 0x0003e20000100800 */
[----:B--2---:R-:W-:-:S02]  /*a22b0*/  IMAD.X R3, R0, 0x1, R20, P3 ;  /* 0x0000000100037824 */ /* 0x004fc400018e0614 */
[----:B------:R-:W-:-:S03]  /*a22c0*/  IMAD.X R17, R0, 0x1, R21, P2 ;  /* 0x0000000100117824 */ /* 0x000fc600010e0615 */
[----:B------:R-:W-:Y:S04]  /*a22d0*/  STL [R1+0x71c], R3 ;  /* 0x00071c0301007387 */ /* 0x000fe80000100800 */
[----:B-1----:R0:W2:Y:S04]  /*a22e0*/  LDL.64 R6, [R1+0x700] ;  /* 0x0007000001067983 */ /* 0x0020a80000100a00 */
[----:B------:R1:W-:Y:S01]  /*a22f0*/  STL.64 [R1+0x710], R16 ;  /* 0x0007101001007387 */ /* 0x0003e20000100a00 */
[----:B------:R-:W-:-:S03]  /*a2300*/  IADD3 R2, P3, R28, R23, RZ ;  /* 0x000000171c027210 */ /* 0x000fc60007f7e0ff */
[----:B-1----:R-:W3:Y:S04]  /*a2310*/  LDL.LU.64 R16, [R1+0x30a0] ;  /* 0x0030a00001107983 */ /* 0x002ee80000300a00 */
[----:B------:R-:W-:Y:S04]  /*a2320*/  STL.64 [R1+0x3060], R8 ;  /* 0x0030600801007387 */ /* 0x000fe80000100a00 */
[----:B------:R-:W4:Y:S01]  /*a2330*/  LDL.LU R28, [R1+0x90] ;  /* 0x00009000011c7983 */ /* 0x000f220000300800 */
[----:B--2---:R-:W-:-:S03]  /*a2340*/  IMAD.X R7, R0, 0x1, R24, P1 ;  /* 0x0000000100077824 */ /* 0x004fc600008e0618 */
[----:B----4-:R-:W-:Y:S04]  /*a2350*/  STL [R1+0x3068], R28 ;  /* 0x0030681c01007387 */ /* 0x010fe80000100800 */
[----:B------:R1:W-:Y:S04]  /*a2360*/  STL [R1+0x704], R7 ;  /* 0x0007040701007387 */ /* 0x0003e80000100800 */
[----:B-1----:R0:W2:Y:S01]  /*a2370*/  LDL.LU R7, [R1+0x3098] ;  /* 0x0030980001077983 */ /* 0x0020a20000300800 */
[----:B------:R-:W-:Y:S01]  /*a2380*/  IADD3 R6, P1, R4, R19, RZ ;  /* 0x0000001304067210 */ /* 0x000fe20007f3e0ff */
[----:B------:R-:W-:-:S04]  /*a2390*/  IMAD.X R3, R0, 0x1, R25, P3 ;  /* 0x0000000100037824 */ /* 0x000fc800018e0619 */
[----:B------:R2:W-:Y:S04]  /*a23a0*/  STL [R1+0x6d0], R6 ;  /* 0x0006d00601007387 */ /* 0x0005e80000100800 */
[----:B--2---:R-:W2:Y:S04]  /*a23b0*/  LDL.LU.64 R6, [R1+0x3090] ;  /* 0x0030900001067983 */ /* 0x004ea80000300a00 */
[----:B------:R-:W4:Y:S04]  /*a23c0*/  LDL.LU R0, [R1+0x3088] ;  /* 0x0030880001007983 */ /* 0x000f280000300800 */
[----:B------:R1:W-:Y:S04]  /*a23d0*/  STL.64 [R1+0x6e0], R2 ;  /* 0x0006e00201007387 */ /* 0x0003e80000100a00 */
[----:B-1----:R-:W3:Y:S01]  /*a23e0*/  LDL.LU.64 R2, [R1+0x3080] ;  /* 0x0030800001027983 */ /* 0x002ee20000300a00 */
[----:B------:R-:W-:-:S02]  /*a23f0*/  SHF.R.S32.HI R28, RZ, 0x1f, R4 ;  /* 0x0000001fff1c7819 */ /* 0x000fc40000011404 */
[----:B------:R-:W-:-:S05]  /*a2400*/  IADD3 R8, P2, R4, R18, RZ ;  /* 0x0000001204087210 */ /* 0x000fca0007f5e0ff */
[----:B------:R-:W-:Y:S01]  /*a2410*/  IMAD.X R9, R28, 0x1, R20, P2 ;  /* 0x000000011c097824 */ /* 0x000fe200010e0614 */
[----:B---3--:R1:W-:Y:S04]  /*a2420*/  STL.64 [R1+0x3070], R2 ;  /* 0x0030700201007387 */ /* 0x0083e80000100a00 */
[----:B------:R-:W-:Y:S04]  /*a2430*/  STL [R1+0x3078], R3 ;  /* 0x0030780301007387 */ /* 0x000fe80000100800 */
[----:B------:R3:W-:Y:S01]  /*a2440*/  STL.64 [R1+0x6d8], R8 ;  /* 0x0006d80801007387 */ /* 0x0007e20000100a00 */
[----:B-1----:R-:W-:-:S02]  /*a2450*/  IADD3 R2, P3, R4, R22, RZ ;  /* 0x0000001604027210 */ /* 0x002fc40007f7e0ff */
[----:B---3--:R-:W-:Y:S01]  /*a2460*/  IADD3 R8, P2, R4, R23, RZ ;  /* 0x0000001704087210 */ /* 0x008fe20007f5e0ff */
[----:B------:R-:W-:Y:S02]  /*a2470*/  IMAD.MOV.U32 R4, RZ, RZ, R5 ;  /* 0x000000ffff047224 */ /* 0x000fe400078e0005 */
[----:B------:R-:W-:-:S05]  /*a2480*/  IMAD.MOV.U32 R5, RZ, RZ, R26 ;  /* 0x000000ffff057224 */ /* 0x000fca00078e001a */
[----:B------:R1:W-:Y:S04]  /*a2490*/  STL.64 [R1+0x3058], R4 ;  /* 0x0030580401007387 */ /* 0x0003e80000100a00 */
[----:B-1----:R0:W3:Y:S01]  /*a24a0*/  LDL.64 R4, [R1+0x6d0] ;  /* 0x0006d00001047983 */ /* 0x0020e20000100a00 */
[C---:B------:R-:W-:Y:S02]  /*a24b0*/  IMAD.X R3, R28.reuse, 0x1, R24, P3 ;  /* 0x000000011c037824 */ /* 0x040fe400018e0618 */
[----:B---3--:R-:W-:-:S05]  /*a24c0*/  IMAD.X R5, R28, 0x1, R21, P1 ;  /* 0x000000011c057824 */ /* 0x008fca00008e0615 */
[----:B------:R-:W-:Y:S04]  /*a24d0*/  STL [R1+0x6d4], R5 ;  /* 0x0006d40501007387 */ /* 0x000fe80000100800 */
[----:B------:R1:W-:Y:S04]  /*a24e0*/  STL.64 [R1+0x6c0], R2 ;  /* 0x0006c00201007387 */ /* 0x0003e80000100a00 */
[----:B-1----:R0:W3:Y:S01]  /*a24f0*/  LDL.LU R3, [R1+0x3078] ;  /* 0x0030780001037983 */ /* 0x0020e20000300800 */
[----:B------:R-:W-:Y:S01]  /*a2500*/  IADD3 R2, P3, R29, R19, RZ ;  /* 0x000000131d027210 */ /* 0x000fe20007f7e0ff */
[----:B------:R-:W-:-:S04]  /*a2510*/  IMAD.X R9, R28, 0x1, R25, P2 ;  /* 0x000000011c097824 */ /* 0x000fc800010e0619 */
[----:B------:R3:W-:Y:S04]  /*a2520*/  STL [R1+0x690], R2 ;  /* 0x0006900201007387 */ /* 0x0007e80000100800 */
[----:B---3--:R-:W3:Y:S04]  /*a2530*/  LDL.LU.64 R2, [R1+0x3070] ;  /* 0x0030700001027983 */ /* 0x008ee80000300a00 */
[----:B------:R-:W2:Y:S04]  /*a2540*/  LDL.LU R28, [R1+0x3068] ;  /* 0x00306800011c7983 */ /* 0x000ea80000300800 */
[----:B------:R1:W-:Y:S04]  /*a2550*/  STL.64 [R1+0x6a0], R8 ;  /* 0x0006a00801007387 */ /* 0x0003e80000100a00 */
[----:B-1----:R-:W3:Y:S01]  /*a2560*/  LDL.LU.64 R8, [R1+0x3060] ;  /* 0x0030600001087983 */ /* 0x002ee20000300a00 */
[----:B------:R-:W-:-:S02]  /*a2570*/  IMAD.MOV.U32 R26, RZ, RZ, R16 ;  /* 0x000000ffff1a7224 */ /* 0x000fc400078e0010 */
[----:B------:R-:W-:Y:S02]  /*a2580*/  IMAD.MOV.U32 R16, RZ, RZ, R17 ;  /* 0x000000ffff107224 */ /* 0x000fe400078e0011 */
[----:B----4-:R-:W-:Y:S01]  /*a2590*/  IMAD.MOV.U32 R17, RZ, RZ, R0 ;  /* 0x000000ffff117224 */ /* 0x010fe200078e0000 */
[----:B------:R-:W-:Y:S02]  /*a25a0*/  SHF.R.S32.HI R0, RZ, 0x1f, R29 ;  /* 0x0000001fff007819 */ /* 0x000fe4000001141d */
[----:B------:R-:W-:-:S05]  /*a25b0*/  IADD3 R4, P1, R29, R18, RZ ;  /* 0x000000121d047210 */ /* 0x000fca0007f3e0ff */
[----:B------:R-:W-:Y:S01]  /*a25c0*/  IMAD.X R5, R0, 0x1, R20, P1 ;  /* 0x0000000100057824 */ /* 0x000fe200008e0614 */
[----:B---3--:R1:W-:Y:S04]  /*a25d0*/  STL.64 [R1+0x3048], R8 ;  /* 0x0030480801007387 */ /* 0x0083e80000100a00 */
[----:B------:R3:W-:Y:S01]  /*a25e0*/  STL.64 [R1+0x698], R4 ;  /* 0x0006980401007387 */ /* 0x0007e20000100a00 */
[----:B-1----:R-:W-:-:S05]  /*a25f0*/  IADD3 R8, P2, R29, R22, RZ ;  /* 0x000000161d087210 */ /* 0x002fca0007f5e0ff */
[----:B------:R1:W-:Y:S04]  /*a2600*/  STL [R1+0x680], R8 ;  /* 0x0006800801007387 */ /* 0x0003e80000100800 */
[----:B---3--:R-:W3:Y:S01]  /*a2610*/  LDL.LU.64 R4, [R1+0x3058] ;  /* 0x0030580001047983 */ /* 0x008ee20000300a00 */
[----:B-1----:R-:W-:-:S03]  /*a2620*/  IADD3 R8, P1, R29, R23, RZ ;  /* 0x000000171d087210 */ /* 0x002fc60007f3e0ff */
[----:B------:R0:W4:Y:S04]  /*a2630*/  LDL.LU R29, [R1+0x3054] ;  /* 0x00305400011d7983 */ /* 0x0001280000300800 */
[----:B------:R1:W-:Y:S04]  /*a2640*/  STL.64 [R1+0x3038], R2 ;  /* 0x0030380201007387 */ /* 0x0003e80000100a00 */
[----:B-1----:R0:W3:Y:S04]  /*a2650*/  LDL.64 R2, [R1+0x690] ;  /* 0x0006900001027983 */ /* 0x0020e80000100a00 */
[----:B--2---:R-:W-:Y:S01]  /*a2660*/  STL.64 [R1+0x3040], R6 ;  /* 0x0030400601007387 */ /* 0x004fe20000100a00 */
[----:B---3--:R-:W-:Y:S01]  /*a2670*/  IMAD.X R3, R0, 0x1, R21, P3 ;  /* 0x0000000100037824 */ /* 0x008fe200018e0615 */
[----:B------:R-:W-:-:S04]  /*a2680*/  SHF.R.S32.HI R2, RZ, 0x1f, R28 ;  /* 0x0000001fff027819 */ /* 0x000fc8000001141c */
[----:B------:R-:W-:Y:S04]  /*a2690*/  STL [R1+0x694], R3 ;  /* 0x0006940301007387 */ /* 0x000fe80000100800 */
[----:B------:R-:W-:Y:S04]  /*a26a0*/  STL [R1+0x8], R2 ;  /* 0x0000080201007387 */ /* 0x000fe80000100800 */
[----:B------:R1:W-:Y:S04]  /*a26b0*/  STL.64 [R1+0x3030], R16 ;  /* 0x0030301001007387 */ /* 0x0003e80000100a00 */
[----:B-1----:R0:W2:Y:S01]  /*a26c0*/  LDL.64 R16, [R1+0x680] ;  /* 0x0006800001107983 */ /* 0x0020a20000100a00 */
[----:B------:R-:W-:Y:S01]  /*a26d0*/  IMAD.X R9, R0, 0x1, R25, P1 ;  /* 0x0000000100097824 */ /* 0x000fe200008e0619 */
[----:B------:R-:W-:Y:S01]  /*a26e0*/  IADD3 R6, P1, R28, R22, RZ ;  /* 0x000000161c067210 */ /* 0x000fe20007f3e0ff */
[----:B--2---:R-:W-:-:S05]  /*a26f0*/  IMAD.X R17, R0, 0x1, R24, P2 ;  /* 0x0000000100117824 */ /* 0x004fca00010e0618 */
[----:B------:R-:W-:Y:S04]  /*a2700*/  STL [R1+0x684], R17 ;  /* 0x0006841101007387 */ /* 0x000fe80000100800 */
[----:B------:R-:W2:Y:S04]  /*a2710*/  LDL.LU R0, [R1+0x3050] ;  /* 0x0030500001007983 */ /* 0x000ea80000300800 */
[----:B------:R1:W-:Y:S04]  /*a2720*/  STL.64 [R1+0x660], R8 ;  /* 0x0006600801007387 */ /* 0x0003e80000100a00 */
[----:B-1----:R-:W3:Y:S04]  /*a2730*/  LDL.LU.64 R8, [R1+0x3048] ;  /* 0x0030480001087983 */ /* 0x002ee80000300a00 */
[----:B------:R-:W-:Y:S04]  /*a2740*/  STL.64 [R1+0x3028], R24 ;  /* 0x0030281801007387 */ /* 0x000fe80000100a00 */
[----:B------:R1:W-:Y:S04]  /*a2750*/  STL [R1+0x640], R6 ;  /* 0x0006400601007387 */ /* 0x0003e80000100800 */
[----:B-1----:R-:W3:Y:S04]  /*a2760*/  LDL.LU.64 R6, [R1+0x3040] ;  /* 0x0030400001067983 */ /* 0x002ee80000300a00 */
[----:B------:R1:W-:Y:S04]  /*a2770*/  STL [R1+0x3024], R22 ;  /* 0x0030241601007387 */ /* 0x0003e80000100800 */
[----:B-1----:R-:W4:Y:S01]  /*a2780*/  LDL.LU R22, [R1+0x8] ;  /* 0x0000080001167983 */ /* 0x002f220000300800 */
[----:B------:R-:W-:-:S02]  /*a2790*/  IADD3 R2, P3, R28, R18, RZ ;  /* 0x000000121c027210 */ /* 0x000fc40007f7e0ff */
[----:B------:R-:W-:-:S03]  /*a27a0*/  IADD3 R16, P2, R28, R19, RZ ;  /* 0x000000131c107210 */ /* 0x000fc60007f5e0ff */
[----:B----4-:R-:W-:Y:S01]  /*a27b0*/  IMAD.X R3, R22, 0x1, R20, P3 ;  /* 0x0000000116037824 */ /* 0x010fe200018e0614 */
[----:B------:R-:W-:-:S04]  /*a27c0*/  IADD3 R28, P3, R28, R23, RZ ;  /* 0x000000171c1c7210 */ /* 0x000fc80007f7e0ff */
[----:B------:R1:W-:Y:S01]  /*a27d0*/  STL.64 [R1+0x658], R2 ;  /* 0x0006580201007387 */ /* 0x0003e20000100a00 */
[----:B------:R-:W-:-:S03]  /*a27e0*/  IMAD.X R17, R22, 0x1, R21, P2 ;  /* 0x0000000116117824 */ /* 0x000fc600010e0615 */
[----:B-1----:R-:W4:Y:S04]  /*a27f0*/  LDL.LU.64 R2, [R1+0x3038] ;  /* 0x0030380001027983 */ /* 0x002f280000300a00 */
[----:B------:R1:W-:Y:S02]  /*a2800*/  STL [R1+0x620], R28 ;  /* 0x0006201c01007387 */ /* 0x0003e40000100800 */
[----:B-1----:R-:W-:Y:S02]  /*a2810*/  IMAD.MOV.U32 R28, RZ, RZ, R4 ;  /* 0x000000ffff1c7224 */ /* 0x002fe400078e0004 */
[----:B------:R-:W-:-:S03]  /*a2820*/  IMAD.MOV.U32 R4, RZ, RZ, R26 ;  /* 0x000000ffff047224 */ /* 0x000fc600078e001a */
[----:B------:R1:W-:Y:S04]  /*a2830*/  STL [R1+0x3010], R28 ;  /* 0x0030101c01007387 */ /* 0x0003e80000100800 */
[----:B-1----:R0:W4:Y:S04]  /*a2840*/  LDL.64 R28, [R1+0x640] ;  /* 0x00064000011c7983 */ /* 0x0021280000100a00 */
[----:B------:R1:W-:Y:S04]  /*a2850*/  STL.64 [R1+0x3018], R4 ;  /* 0x0030180401007387 */ /* 0x0003e80000100a00 */
[----:B-1----:R-:W2:Y:S04]  /*a2860*/  LDL.LU R4, [R1+0xb4] ;  /* 0x0000b40001047983 */ /* 0x002ea80000300800 */
[----:B------:R1:W-:Y:S04]  /*a2870*/  STL.64 [R1+0x650], R16 ;  /* 0x0006501001007387 */ /* 0x0003e80000100a00 */
[----:B-1----:R-:W3:Y:S01]  /*a2880*/  LDL.LU.64 R16, [R1+0x3030] ;  /* 0x0030300001107983 */ /* 0x002ee20000300a00 */
[----:B--2---:R-:W-:Y:S01]  /*a2890*/  IADD3 R24, P2, R4, R18, RZ ;  /* 0x0000001204187210 */ /* 0x004fe20007f5e0ff */
[----:B---3--:R-:W-:-:S02]  /*a28a0*/  IMAD.MOV.U32 R26, RZ, RZ, R16 ;  /* 0x000000ffff1a7224 */ /* 0x008fc400078e0010 */
[----:B------:R-:W-:-:S05]  /*a28b0*/  IMAD.MOV.U32 R16, RZ, RZ, R0 ;  /* 0x000000ffff107224 */ /* 0x000fca00078e0000 */
[----:B------:R1:W-:Y:S04]  /*a28c0*/  STL.64 [R1+0x3000], R16 ;  /* 0x0030001001007387 */ /* 0x0003e80000100a00 */
[----:B-1----:R0:W2:Y:S04]  /*a28d0*/  LDL.64 R16, [R1+0x620] ;  /* 0x0006200001107983 */ /* 0x0020a80000100a00 */
[----:B------:R1:W-:Y:S04]  /*a28e0*/  STL [R1+0x618], R24 ;  /* 0x0006181801007387 */ /* 0x0003e80000100800 */
[----:B-1----:R-:W4:Y:S04]  /*a28f0*/  LDL.LU.64 R24, [R1+0x3028] ;  /* 0x0030280001187983 */ /* 0x002f280000300a00 */
[----:B------:R-:W-:Y:S01]  /*a2900*/  STL.64 [R1+0x3008], R8 ;  /* 0x0030080801007387 */ /* 0x000fe20000100a00 */
[----:B----4-:R-:W-:-:S02]  /*a2910*/  IMAD.X R29, R22, 0x1, R24, P1 ;  /* 0x00000001161d7824 */ /* 0x010fc400008e0618 */
[----:B--2---:R-:W-:-:S03]  /*a2920*/  IMAD.X R17, R22, 0x1, R25, P3 ;  /* 0x0000000116117824 */ /* 0x004fc600018e0619 */
[----:B------:R-:W-:Y:S04]  /*a2930*/  STL [R1+0x644], R29 ;  /* 0x0006441d01007387 */ /* 0x000fe80000100800 */
[----:B------:R1:W-:Y:S04]  /*a2940*/  STL [R1+0x3020], R9 ;  /* 0x0030200901007387 */ /* 0x0003e80000100800 */
[----:B-1----:R0:W2:Y:S04]  /*a2950*/  LDL.64 R8, [R1+0x618] ;  /* 0x0006180001087983 */ /* 0x0020a80000100a00 */
[----:B------:R-:W3:Y:S01]  /*a2960*/  LDL.LU R22, [R1+0x3024] ;  /* 0x0030240001167983 */ /* 0x000ee20000300800 */
[----:B------:R-:W-:-:S02]  /*a2970*/  SHF.R.S32.HI R0, RZ, 0x1f, R4 ;  /* 0x0000001fff007819 */ /* 0x000fc40000011404 */
[----:B------:R-:W-:Y:S01]  /*a2980*/  IADD3 R28, P1, R4, R19, RZ ;  /* 0x00000013041c7210 */ /* 0x000fe20007f3e0ff */
[----:B------:R-:W-:Y:S04]  /*a2990*/  STL [R1+0x624], R17 ;  /* 0x0006241101007387 */ /* 0x000fe80000100800 */
[----:B------:R-:W-:Y:S01]  /*a29a0*/  STL.64 [R1+0x2ff8], R10 ;  /* 0x002ff80a01007387 */ /* 0x000fe20000100a00 */
[C---:B------:R-:W-:Y:S02]  /*a29b0*/  IMAD.X R29, R0.reuse, 0x1, R21, P1 ;  /* 0x00000001001d7824 */ /* 0x040fe400008e0615 */
[----:B--2---:R-:W-:Y:S01]  /*a29c0*/  IMAD.X R9, R0, 0x1, R20, P2 ;  /* 0x0000000100097824 */ /* 0x004fe200010e0614 */
[C---:B---3--:R-:W-:Y:S02]  /*a29d0*/  IADD3 R16, P3, R4.reuse, R22, RZ ;  /* 0x0000001604107210 */ /* 0x048fe40007f7e0ff */
[----:B------:R-:W-:-:S02]  /*a29e0*/  IADD3 R4, P2, R4, R23, RZ ;  /* 0x0000001704047210 */ /* 0x000fc40007f5e0ff */
[----:B------:R1:W-:Y:S04]  /*a29f0*/  STL [R1+0x61c], R9 ;  /* 0x00061c0901007387 */ /* 0x0003e80000100800 */
[----:B-1----:R0:W2:Y:S04]  /*a2a00*/  LDL.LU R9, [R1+0x3020] ;  /* 0x0030200001097983 */ /* 0x0020a80000300800 */
[----:B------:R1:W-:Y:S04]  /*a2a10*/  STL [R1+0x5e0], R4 ;  /* 0x0005e00401007387 */ /* 0x0003e80000100800 */
[----:B-1----:R-:W3:Y:S04]  /*a2a20*/  LDL.LU.64 R4, [R1+0x3018] ;  /* 0x0030180001047983 */ /* 0x002ee80000300a00 */
[----:B------:R1:W-:Y:S04]  /*a2a30*/  STL.64 [R1+0x610], R28 ;  /* 0x0006101c01007387 */ /* 0x0003e80000100a00 */
[----:B-1----:R-:W4:Y:S01]  /*a2a40*/  LDL.LU R28, [R1+0x3010] ;  /* 0x00301000011c7983 */ /* 0x002f220000300800 */
[----:B---3--:R-:W-:-:S05]  /*a2a50*/  IMAD.MOV.U32 R29, RZ, RZ, R4 ;  /* 0x000000ffff1d7224 */ /* 0x008fca00078e0004 */
[----:B----4-:R1:W-:Y:S04]  /*a2a60*/  STL.64 [R1+0x2fe0], R28 ;  /* 0x002fe01c01007387 */ /* 0x0103e80000100a00 */
[----:B-1----:R-:W3:Y:S01]  /*a2a70*/  LDL.LU R28, [R1+0x98] ;  /* 0x00009800011c7983 */ /* 0x002ee20000300800 */
[----:B------:R-:W-:Y:S01]  /*a2a80*/  IMAD.X R17, R0, 0x1, R24, P3 ;  /* 0x0000000100117824 */ /* 0x000fe200018e0618 */
[----:B---3--:R-:W-:-:S05]  /*a2a90*/  IADD3 R8, P1, R28, R18, RZ ;  /* 0x000000121c087210 */ /* 0x008fca0007f3e0ff */
[----:B------:R2:W-:Y:S04]  /*a2aa0*/  STL [R1+0x5d8], R8 ;  /* 0x0005d80801007387 */ /* 0x0005e80000100800 */
[----:B--2---:R-:W2:Y:S04]  /*a2ab0*/  LDL.LU.64 R8, [R1+0x3008] ;  /* 0x0030080001087983 */ /* 0x004ea80000300a00 */
[----:B------:R1:W-:Y:S04]  /*a2ac0*/  STL.64 [R1+0x600], R16 ;  /* 0x0006001001007387 */ /* 0x0003e80000100a00 */
[----:B-1----:R-:W3:Y:S01]  /*a2ad0*/  LDL.LU.64 R16, [R1+0x3000] ;  /* 0x0030000001107983 */ /* 0x002ee20000300a00 */
[----:B------:R-:W-:-:S03]  /*a2ae0*/  IADD3 R10, P3, R28, R19, RZ ;  /* 0x000000131c0a7210 */ /* 0x000fc60007f7e0ff */
[----:B---3--:R1:W-:Y:S04]  /*a2af0*/  STL.64 [R1+0x2fe8], R16 ;  /* 0x002fe81001007387 */ /* 0x0083e80000100a00 */
[----:B-1----:R0:W3:Y:S04]  /*a2b00*/  LDL.64 R16, [R1+0x5d8] ;  /* 0x0005d80001107983 */ /* 0x0020e80000100a00 */
[----:B--2---:R1:W-:Y:S04]  /*a2b10*/  STL.64 [R1+0x2fd8], R8 ;  /* 0x002fd80801007387 */ /* 0x0043e80000100a00 */
[----:B-1----:R0:W2:Y:S04]  /*a2b20*/  LDL.64 R8, [R1+0x5e0] ;  /* 0x0005e00001087983 */ /* 0x0020a80000100a00 */
[----:B------:R1:W-:Y:S04]  /*a2b30*/  STL [R1+0x5d0], R10 ;  /* 0x0005d00a01007387 */ /* 0x0003e80000100800 */
[----:B-1----:R-:W4:Y:S01]  /*a2b40*/  LDL.LU.64 R10, [R1+0x2ff8] ;  /* 0x002ff800010a7983 */ /* 0x002f220000300a00 */
[----:B------:R-:W-:-:S05]  /*a2b50*/  SHF.R.S32.HI R4, RZ, 0x1f, R28 ;  /* 0x0000001fff047819 */ /* 0x000fca000001141c */
[----:B---3--:R-:W-:Y:S02]  /*a2b60*/  IMAD.X R17, R4, 0x1, R20, P1 ;  /* 0x0000000104117824 */ /* 0x008fe400008e0614 */
[----:B--2---:R-:W-:Y:S01]  /*a2b70*/  IMAD.X R9, R0, 0x1, R25, P2 ;  /* 0x0000000100097824 */ /* 0x004fe200010e0619 */
[C---:B------:R-:W-:Y:S01]  /*a2b80*/  IADD3 R8, P2, R28.reuse, R22, RZ ;  /* 0x000000161c087210 */ /* 0x040fe20007f5e0ff */
[----:B------:R-:W2:Y:S04]  /*a2b90*/  LDL.LU R0, [R1+0x2ff0] ;  /* 0x002ff00001007983 */ /* 0x000ea80000300800 */
[----:B------:R-:W-:Y:S01]  /*a2ba0*/  STL [R1+0x5e4], R9 ;  /* 0x0005e40901007387 */ /* 0x000fe20000100800 */
[----:B------:R-:W-:-:S03]  /*a2bb0*/  IADD3 R28, P1, R28, R23, RZ ;  /* 0x000000171c1c7210 */ /* 0x000fc60007f3e0ff */
[----:B----4-:R1:W-:Y:S04]  /*a2bc0*/  STL.64 [R1+0x2fb8], R10 ;  /* 0x002fb80a01007387 */ /* 0x0103e80000100a00 */
[----:B-1----:R0:W3:Y:S04]  /*a2bd0*/  LDL.64 R10, [R1+0x5d0] ;  /* 0x0005d000010a7983 */ /* 0x0020e80000100a00 */
[----:B------:R1:W-:Y:S04]  /*a2be0*/  STL [R1+0x5dc], R17 ;  /* 0x0005dc1101007387 */ /* 0x0003e80000100800 */
[----:B-1----:R-:W4:Y:S04]  /*a2bf0*/  LDL.LU.64 R16, [R1+0x2fe8] ;  /* 0x002fe80001107983 */ /* 0x002f280000300a00 */
[----:B------:R1:W-:Y:S04]  /*a2c00*/  STL [R1+0x5b8], R28 ;  /* 0x0005b81c01007387 */ /* 0x0003e80000100800 */
[----:B-1----:R-:W2:Y:S04]  /*a2c10*/  LDL.LU.64 R28, [R1+0x2fe0] ;  /* 0x002fe000011c7983 */ /* 0x002ea80000300a00 */
[----:B------:R1:W-:Y:S04]  /*a2c20*/  STL.64 [R1+0x2fc8], R22 ;  /* 0x002fc81601007387 */ /* 0x0003e80000100a00 */
[----:B-1----:R-:W4:Y:S01]  /*a2c30*/  LDL.64 R22, [R1+0x5b8] ;  /* 0x0005b80001167983 */ /* 0x002f220000100a00 */
[----:B------:R-:W-:Y:S01]  /*a2c40*/  SHF.R.S32.HI R9, RZ, 0x1f, R5 ;  /* 0x0000001fff097819 */ /* 0x000fe20000011405 */
[----:B---3--:R-:W-:-:S02]  /*a2c50*/  IMAD.X R11, R4, 0x1, R21, P3 ;  /* 0x00000001040b7824 */ /* 0x008fc400018e0615 */
[----:B----4-:R-:W-:Y:S04]  /*a2c60*/  STL [R1+0x2fd0], R22 ;  /* 0x002fd01601007387 */ /* 0x010fe80000100800 */
[----:B--2---:R-:W-:Y:S04]  /*a2c70*/  STL.64 [R1+0x2fc0], R28 ;  /* 0x002fc01c01007387 */ /* 0x004fe80000100a00 */
[----:B------:R-:W-:Y:S04]  /*a2c80*/  STL [R1+0x5d4], R11 ;  /* 0x0005d40b01007387 */ /* 0x000fe80000100800 */
[----:B------:R1:W-:Y:S02]  /*a2c90*/  STL [R1+0x4], R9 ;  /* 0x0000040901007387 */ /* 0x0003e40000100800 */
[----:B-1----:R-:W-:Y:S01]  /*a2ca0*/  IMAD.X R9, R4, 0x1, R24, P2 ;  /* 0x0000000104097824 */ /* 0x002fe200010e0618 */
[----:B------:R-:W-:-:S04]  /*a2cb0*/  IADD3 R22, P2, R5, R19, RZ ;  /* 0x0000001305167210 */ /* 0x000fc80007f5e0ff */
[----:B------:R1:W-:Y:S04]  /*a2cc0*/  STL.64 [R1+0x5c0], R8 ;  /* 0x0005c00801007387 */ /* 0x0003e80000100a00 */
[----:B-1----:R-:W2:Y:S04]  /*a2cd0*/  LDL.LU.64 R8, [R1+0x2fd8] ;  /* 0x002fd80001087983 */ /* 0x002ea80000300a00 */
[----:B------:R1:W-:Y:S04]  /*a2ce0*/  STL [R1+0x5a8], R22 ;  /* 0x0005a81601007387 */ /* 0x0003e80000100800 */
[----:B-1----:R0:W3:Y:S01]  /*a2cf0*/  LDL.LU R22, [R1+0x2fd0] ;  /* 0x002fd00001167983 */ /* 0x0020e20000300800 */
[----:B------:R-:W-:-:S05]  /*a2d00*/  IMAD.X R23, R4, 0x1, R25, P1 ;  /* 0x0000000104177824 */ /* 0x000fca00008e0619 */
[----:B------:R3:W-:Y:S04]  /*a2d10*/  STL [R1+0x5bc], R23 ;  /* 0x0005bc1701007387 */ /* 0x0007e80000100800 */
[----:B---3--:R-:W3:Y:S04]  /*a2d20*/  LDL.LU.64 R22, [R1+0x2fc8] ;  /* 0x002fc80001167983 */ /* 0x008ee80000300a00 */
[----:B--2---:R1:W-:Y:S04]  /*a2d30*/  STL [R1+0x2fb0], R8 ;  /* 0x002fb00801007387 */ /* 0x0043e80000100800 */
[----:B-1----:R-:W2:Y:S01]  /*a2d40*/  LDL.LU R8, [R1+0x4] ;  /* 0x0000040001087983 */ /* 0x002ea20000300800 */
[----:B------:R-:W-:-:S02]  /*a2d50*/  IADD3 R10, P3, R5, R18, RZ ;  /* 0x00000012050a7210 */ /* 0x000fc40007f7e0ff */
[----:B---3--:R-:W-:-:S05]  /*a2d60*/  IADD3 R28, P1, R5, R22, RZ ;  /* 0x00000016051c7210 */ /* 0x008fca0007f3e0ff */
[----:B------:R1:W-:Y:S01]  /*a2d70*/  STL [R1+0x588], R28 ;  /* 0x0005881c01007387 */ /* 0x0003e20000100800 */
[----:B--2---:R-:W-:-:S03]  /*a2d80*/  IMAD.X R11, R8, 0x1, R20, P3 ;  /* 0x00000001080b7824 */ /* 0x004fc600018e0614 */
[----:B-1----:R-:W2:Y:S04]  /*a2d90*/  LDL.LU.64 R28, [R1+0x2fc0] ;  /* 0x002fc000011c7983 */ /* 0x002ea80000300a00 */
[----:B------:R1:W-:Y:S04]  /*a2da0*/  STL.64 [R1+0x5b0], R10 ;  /* 0x0005b00a01007387 */ /* 0x0003e80000100a00 */
[----:B-1----:R-:W3:Y:S04]  /*a2db0*/  LDL.LU.64 R10, [R1+0x2fb8] ;  /* 0x002fb800010a7983 */ /* 0x002ee80000300a00 */
[----:B---3--:R1:W-:Y:S04]  /*a2dc0*/  STL.64 [R1+0x2f98], R10 ;  /* 0x002f980a01007387 */ /* 0x0083e80000100a00 */
[----:B-1----:R0:W3:Y:S04]  /*a2dd0*/  LDL.64 R10, [R1+0x588] ;  /* 0x00058800010a7983 */ /* 0x0020e80000100a00 */
[----:B--2---:R1:W-:Y:S04]  /*a2de0*/  STL.64 [R1+0x2fa8], R28 ;  /* 0x002fa81c01007387 */ /* 0x0043e80000100a00 */
[----:B-1----:R0:W2:Y:S01]  /*a2df0*/  LDL.64 R28, [R1+0x5a8] ;  /* 0x0005a800011c7983 */ /* 0x0020a20000100a00 */
[----:B------:R-:W-:-:S05]  /*a2e00*/  IADD3 R4, P3, R5, R23, RZ ;  /* 0x0000001705047210 */ /* 0x000fca0007f7e0ff */
[C---:B------:R-:W-:Y:S02]  /*a2e10*/  IMAD.X R5, R8.reuse, 0x1, R25, P3 ;  /* 0x0000000108057824 */ /* 0x040fe400018e0619 */
[C---:B---3--:R-:W-:Y:S02]  /*a2e20*/  IMAD.X R11, R8.reuse, 0x1, R24, P1 ;  /* 0x00000001080b7824 */ /* 0x048fe400008e0618 */
[----:B--2---:R-:W-:-:S05]  /*a2e30*/  IMAD.X R29, R8, 0x1, R21, P2 ;  /* 0x00000001081d7824 */ /* 0x004fca00010e0615 */
[----:B------:R1:W-:Y:S04]  /*a2e40*/  STL [R1+0x5ac], R29 ;  /* 0x0005ac1d01007387 */ /* 0x0003e80000100800 */
[----:B------:R-:W-:Y:S04]  /*a2e50*/  STL [R1+0x58c], R11 ;  /* 0x00058c0b01007387 */ /* 0x000fe80000100800 */
[----:B------:R-:W2:Y:S01]  /*a2e60*/  LDL.LU R8, [R1+0x2fb0] ;  /* 0x002fb00001087983 */ /* 0x000ea20000300800 */
[----:B------:R-:W-:-:S03]  /*a2e70*/  IADD3 R28, P2, R0, R18, RZ ;  /* 0x00000012001c7210 */ /* 0x000fc60007f5e0ff */
[----:B------:R3:W-:Y:S01]  /*a2e80*/  STL.64 [R1+0x578], R4 ;  /* 0x0005780401007387 */ /* 0x0007e20000100a00 */
[----:B-1----:R-:W-:Y:S02]  /*a2e90*/  SHF.R.S32.HI R29, RZ, 0x1f, R0 ;  /* 0x0000001fff1d7819 */ /* 0x002fe40000011400 */
[----:B------:R-:W-:-:S03]  /*a2ea0*/  IADD3 R10, P1, R0, R19, RZ ;  /* 0x00000013000a7210 */ /* 0x000fc60007f3e0ff */
[----:B---3--:R-:W-:-:S04]  /*a2eb0*/  IMAD.MOV.U32 R5, RZ, RZ, R29 ;  /* 0x000000ffff057224 */ /* 0x008fc800078e001d */
[C---:B------:R-:W-:Y:S02]  /*a2ec0*/  IMAD.X R29, R5.reuse, 0x1, R20, P2 ;  /* 0x00000001051d7824 */ /* 0x040fe400010e0614 */
[----:B------:R-:W-:Y:S01]  /*a2ed0*/  IMAD.X R11, R5, 0x1, R21, P1 ;  /* 0x00000001050b7824 */ /* 0x000fe200008e0615 */
[----:B------:R1:W-:Y:S04]  /*a2ee0*/  STL.64 [R1+0x2f90], R6 ;  /* 0x002f900601007387 */ /* 0x0003e80000100a00 */
[----:B------:R3:W-:Y:S01]  /*a2ef0*/  STL.64 [R1+0x570], R28 ;  /* 0x0005701c01007387 */ /* 0x0007e20000100a00 */
[C---:B------:R-:W-:Y:S02]  /*a2f00*/  IADD3 R4, P3, R0.reuse, R22, RZ ;  /* 0x0000001600047210 */ /* 0x040fe40007f7e0ff */
[----:B-1----:R-:W-:Y:S01]  /*a2f10*/  IADD3 R6, P2, R0, R23, RZ ;  /* 0x0000001700067210 */ /* 0x002fe20007f5e0ff */
[----:B---3--:R-:W3:Y:S04]  /*a2f20*/  LDL.LU.64 R28, [R1+0x2fa8] ;  /* 0x002fa800011c7983 */ /* 0x008ee80000300a00 */
[----:B------:R-:W4:Y:S04]  /*a2f30*/  LDL.LU R0, [R1+0x2fa0] ;  /* 0x002fa00001007983 */ /* 0x000f280000300800 */
[----:B------:R1:W-:Y:S04]  /*a2f40*/  STL.64 [R1+0x568], R10 ;  /* 0x0005680a01007387 */ /* 0x0003e80000100a00 */
[----:B-1----:R-:W2:Y:S04]  /*a2f50*/  LDL.LU.64 R10, [R1+0x2f98] ;  /* 0x002f9800010a7983 */ /* 0x002ea80000300a00 */
[----:B------:R-:W-:Y:S04]  /*a2f60*/  STL [R1+0x538], R6 ;  /* 0x0005380601007387 */ /* 0x000fe80000100800 */
[----:B--2---:R3:W-:Y:S04]  /*a2f70*/  STL.64 [R1+0x2f80], R10 ;  /* 0x002f800a01007387 */ /* 0x0047e80000100a00 */
[----:B------:R1:W-:Y:S01]  /*a2f80*/  STL.64 [R1+0x2f88], R16 ;  /* 0x002f881001007387 */ /* 0x0003e20000100a00 */
[----:B---3--:R-:W-:-:S02]  /*a2f90*/  IMAD.MOV.U32 R11, RZ, RZ, R29 ;  /* 0x000000ffff0b7224 */ /* 0x008fc400078e001d */
[----:B------:R-:W-:Y:S02]  /*a2fa0*/  IMAD.MOV.U32 R10, RZ, RZ, R5 ;  /* 0x000000ffff0a7224 */ /* 0x000fe400078e0005 */
[----:B-1----:R-:W-:Y:S01]  /*a2fb0*/  IMAD.MOV.U32 R16, RZ, RZ, R6 ;  /* 0x000000ffff107224 */ /* 0x002fe200078e0006 */
[----:B------:R-:W-:Y:S02]  /*a2fc0*/  SHF.R.S32.HI R29, RZ, 0x1f, R11 ;  /* 0x0000001fff1d7819 */ /* 0x000fe4000001140b */
[C---:B------:R-:W-:Y:S01]  /*a2fd0*/  IADD3 R6, P1, R11.reuse, R18, RZ ;  /* 0x000000120b067210 */ /* 0x040fe20007f3e0ff */
[C---:B------:R-:W-:Y:S02]  /*a2fe0*/  IMAD.X R5, R10.reuse, 0x1, R24, P3 ;  /* 0x000000010a057824 */ /* 0x040fe400018e0618 */
[----:B------:R-:W-:Y:S02]  /*a2ff0*/  IMAD.MOV.U32 R17, RZ, RZ, R7 ;  /* 0x000000ffff117224 */ /* 0x000fe400078e0007 */
[----:B------:R-:W-:Y:S01]  /*a3000*/  IMAD.X R17, R10, 0x1, R25, P2 ;  /* 0x000000010a117824 */ /* 0x000fe200010e0619 */
[----:B------:R-:W-:Y:S01]  /*a3010*/  IADD3 R16, P2, R11, R22, RZ ;  /* 0x000000160b107210 */ /* 0x000fe20007f5e0ff */
[----:B------:R-:W-:Y:S01]  /*a3020*/  IMAD.X R7, R29, 0x1, R20, P1 ;  /* 0x000000011d077824 */ /* 0x000fe200008e0614 */
[----:B------:R1:W-:Y:S01]  /*a3030*/  STL.64 [R1+0x548], R4 ;  /* 0x0005480401007387 */ /* 0x0003e20000100a00 */
[----:B------:R-:W-:-:S03]  /*a3040*/  IADD3 R10, P1, R11, R23, RZ ;  /* 0x000000170b0a7210 */ /* 0x000fc60007f3e0ff */
[----:B------:R-:W-:Y:S04]  /*a3050*/  STL [R1+0x53c], R17 ;  /* 0x00053c1101007387 */ /* 0x000fe80000100800 */
[----:B------:R2:W-:Y:S01]  /*a3060*/  STL.64 [R1+0x530], R6 ;  /* 0x0005300601007387 */ /* 0x0005e20000100a00 */
[----:B-1----:R-:W-:Y:S01]  /*a3070*/  IADD3 R4, P3, R11, R19, RZ ;  /* 0x000000130b047210 */ /* 0x002fe20007f7e0ff */
[----:B------:R-:W-:Y:S02]  /*a3080*/  IMAD.MOV.U32 R11, RZ, RZ, R29 ;  /* 0x000000ffff0b7224 */ /* 0x000fe400078e001d */
[----:B--2---:R-:W2:Y:S02]  /*a3090*/  LDL.LU.64 R6, [R1+0x2f90] ;  /* 0x002f900001067983 */ /* 0x004ea40000300a00 */
[----:B------:R-:W-:-:S02]  /*a30a0*/  IMAD.X R5, R11, 0x1, R21, P3 ;  /* 0x000000010b057824 */ /* 0x000fc400018e0615 */
[C---:B------:R-:W-:Y:S02]  /*a30b0*/  IMAD.X R17, R11.reuse, 0x1, R24, P2 ;  /* 0x000000010b117824 */ /* 0x040fe400010e0618 */
[----:B------:R-:W-:Y:S01]  /*a30c0*/  IMAD.X R11, R11, 0x1, R25, P1 ;  /* 0x000000010b0b7824 */ /* 0x000fe200008e0619 */
[----:B------:R-:W-:Y:S04]  /*a30d0*/  STL.64 [R1+0x2f78], R2 ;  /* 0x002f780201007387 */ /* 0x000fe80000100a00 */
[----:B------:R-:W-:Y:S04]  /*a30e0*/  STL.64 [R1+0x528], R4 ;  /* 0x0005280401007387 */ /* 0x000fe80000100a00 */
[----:B------:R1:W-:Y:S04]  /*a30f0*/  STL.64 [R1+0x508], R16 ;  /* 0x0005081001007387 */ /* 0x0003e80000100a00 */
[----:B-1----:R-:W3:Y:S04]  /*a3100*/  LDL.LU.64 R16, [R1+0x2f88] ;  /* 0x002f880001107983 */ /* 0x002ee80000300a00 */
[----:B------:R1:W-:Y:S04]  /*a3110*/  STL.64 [R1+0x4f8], R10 ;  /* 0x0004f80a01007387 */ /* 0x0003e80000100a00 */
[----:B-1----:R-:W4:Y:S01]  /*a3120*/  LDL.LU.64 R10, [R1+0x2f80] ;  /* 0x002f8000010a7983 */ /* 0x002f220000300a00 */
[----:B------:R-:W-:-:S02]  /*a3130*/  SHF.R.S32.HI R29, RZ, 0x1f, R8 ;  /* 0x0000001fff1d7819 */ /* 0x000fc40000011408 */
[C---:B------:R-:W-:Y:S02]  /*a3140*/  IADD3 R4, P3, R8.reuse, R18, RZ ;  /* 0x0000001208047210 */ /* 0x040fe40007f7e0ff */
[----:B------:R-:W-:-:S03]  /*a3150*/  IADD3 R2, P2, R8, R19, RZ ;  /* 0x0000001308027210 */ /* 0x000fc60007f5e0ff */
[C---:B------:R-:W-:Y:S02]  /*a3160*/  IMAD.X R5, R29.reuse, 0x1, R20, P3 ;  /* 0x000000011d057824 */ /* 0x040fe400018e0614 */
[----:B------:R-:W-:Y:S01]  /*a3170*/  IMAD.X R3, R29, 0x1, R21, P2 ;  /* 0x000000011d037824 */ /* 0x000fe200010e0615 */
[----:B----4-:R1:W-:Y:S04]  /*a3180*/  STL.64 [R1+0x2f60], R10 ;  /* 0x002f600a01007387 */ /* 0x0103e80000100a00 */
[----:B------:R-:W-:Y:S04]  /*a3190*/  STL [R1+0x2f68], R11 ;  /* 0x002f680b01007387 */ /* 0x000fe80000100800 */
[----:B---3--:R-:W-:Y:S04]  /*a31a0*/  STL.64 [R1+0x2f70], R16 ;  /* 0x002f701001007387 */ /* 0x008fe80000100a00 */
[----:B------:R3:W-:Y:S04]  /*a31b0*/  STL.64 [R1+0x4f0], R4 ;  /* 0x0004f00401007387 */ /* 0x0007e80000100a00 */
[----:B------:R4:W-:Y:S01]  /*a31c0*/  STL.64 [R1+0x4e8], R2 ;  /* 0x0004e80201007387 */ /* 0x0009e20000100a00 */
[----:B-1----:R-:W-:-:S02]  /*a31d0*/  IADD3 R10, P1, R8, R22, RZ ;  /* 0x00000016080a7210 */ /* 0x002fc40007f3e0ff */
[----:B---3--:R-:W-:Y:S01]  /*a31e0*/  IADD3 R4, P3, R8, R23, RZ ;  /* 0x0000001708047210 */ /* 0x008fe20007f7e0ff */
[----:B----4-:R-:W3:Y:S02]  /*a31f0*/  LDL.LU.64 R2, [R1+0x2f78] ;  /* 0x002f780001027983 */ /* 0x010ee40000300a00 */
[C---:B------:R-:W-:Y:S01]  /*a3200*/  IMAD.X R11, R29.reuse, 0x1, R24, P1 ;  /* 0x000000011d0b7824 */ /* 0x040fe200008e0618 */
[----:B------:R-:W-:Y:S02]  /*a3210*/  SHF.R.S32.HI R8, RZ, 0x1f, R28 ;  /* 0x0000001fff087819 */ /* 0x000fe4000001141c */
[----:B------:R-:W-:Y:S01]  /*a3220*/  IADD3 R16, P2, R28, R18, RZ ;  /* 0x000000121c107210 */ /* 0x000fe20007f5e0ff */
[----:B------:R-:W-:Y:S01]  /*a3230*/  IMAD.X R5, R29, 0x1, R25, P3 ;  /* 0x000000011d057824 */ /* 0x000fe200018e0619 */
[----:B------:R1:W-:Y:S01]  /*a3240*/  STL.64 [R1+0x4c8], R10 ;  /* 0x0004c80a01007387 */ /* 0x0003e20000100a00 */
[----:B------:R-:W-:Y:S02]  /*a3250*/  IMAD.MOV.U32 R29, RZ, RZ, R8 ;  /* 0x000000ffff1d7224 */ /* 0x000fe400078e0008 */
[----:B------:R-:W-:Y:S01]  /*a3260*/  IMAD.X R17, R8, 0x1, R20, P2 ;  /* 0x0000000108117824 */ /* 0x000fe200010e0614 */
[----:B------:R-:W-:Y:S01]  /*a3270*/  STL.64 [R1+0x4b8], R4 ;  /* 0x0004b80401007387 */ /* 0x000fe20000100a00 */
[----:B-1----:R-:W-:-:S03]  /*a3280*/  IADD3 R10, P1, R28, R19, RZ ;  /* 0x000000131c0a7210 */ /* 0x002fc60007f3e0ff */
[----:B------:R1:W-:Y:S02]  /*a3290*/  STL.64 [R1+0x4b0], R16 ;  /* 0x0004b01001007387 */ /* 0x0003e40000100a00 */
[----:B------:R-:W-:Y:S02]  /*a32a0*/  IMAD.X R11, R29, 0x1, R21, P1 ;  /* 0x000000011d0b7824 */ /* 0x000fe400008e0615 */
[----:B-1----:R-:W4:Y:S04]  /*a32b0*/  LDL.LU.64 R16, [R1+0x2f70] ;  /* 0x002f700001107983 */ /* 0x002f280000300a00 */
[----:B------:R1:W-:Y:S04]  /*a32c0*/  STL.64 [R1+0x4a8], R10 ;  /* 0x0004a80a01007387 */ /* 0x0003e80000100a00 */
[----:B-1----:R0:W2:Y:S01]  /*a32d0*/  LDL.LU R11, [R1+0x2f68] ;  /* 0x002f6800010b7983 */ /* 0x0020a20000300800 */
[----:B------:R-:W-:-:S02]  /*a32e0*/  IADD3 R4, P3, R28, R22, RZ ;  /* 0x000000161c047210 */ /* 0x000fc40007f7e0ff */
[----:B------:R-:W-:-:S03]  /*a32f0*/  IADD3 R28, P2, R28, R23, RZ ;  /* 0x000000171c1c7210 */ /* 0x000fc60007f5e0ff */
[C---:B------:R-:W-:Y:S02]  /*a3300*/  IMAD.X R5, R29.reuse, 0x1, R24, P3 ;  /* 0x000000011d057824 */ /* 0x040fe400018e0618 */
[----:B------:R-:W-:Y:S01]  /*a3310*/  IMAD.X R29, R29, 0x1, R25, P2 ;  /* 0x000000011d1d7824 */ /* 0x000fe200010e0619 */
[----:B---3--:R-:W-:-:S05]  /*a3320*/  IADD3 R10, P1, R2, R18, RZ ;  /* 0x00000012020a7210 */ /* 0x008fca0007f3e0ff */
[----:B------:R2:W-:Y:S04]  /*a3330*/  STL [R1+0x470], R10 ;  /* 0x0004700a01007387 */ /* 0x0005e80000100800 */
[----:B--2---:R-:W2:Y:S04]  /*a3340*/  LDL.LU.64 R10, [R1+0x2f60] ;  /* 0x002f6000010a7983 */ /* 0x004ea80000300a00 */
[----:B------:R-:W-:Y:S04]  /*a3350*/  STL.64 [R1+0x488], R4 ;  /* 0x0004880401007387 */ /* 0x000fe80000100a00 */
[----:B------:R-:W-:Y:S04]  /*a3360*/  STL.64 [R1+0x478], R28 ;  /* 0x0004781c01007387 */ /* 0x000fe80000100a00 */
[----:B----4-:R1:W-:Y:S04]  /*a3370*/  STL.64 [R1+0x2f50], R16 ;  /* 0x002f501001007387 */ /* 0x0103e80000100a00 */
[----:B-1----:R0:W3:Y:S01]  /*a3380*/  LDL.64 R16, [R1+0x470] ;  /* 0x0004700001107983 */ /* 0x0020e20000100a00 */
[----:B------:R-:W-:-:S02]  /*a3390*/  SHF.R.S32.HI R8, RZ, 0x1f, R2 ;  /* 0x0000001fff087819 */ /* 0x000fc40000011402 */
[C---:B------:R-:W-:Y:S02]  /*a33a0*/  IADD3 R4, P3, R2.reuse, R19, RZ ;  /* 0x0000001302047210 */ /* 0x040fe40007f7e0ff */
[----:B------:R-:W-:-:S03]  /*a33b0*/  IADD3 R28, P2, R2, R22, RZ ;  /* 0x00000016021c7210 */ /* 0x000fc60007f5e0ff */
[C---:B------:R-:W-:Y:S02]  /*a33c0*/  IMAD.X R5, R8.reuse, 0x1, R21, P3 ;  /* 0x0000000108057824 */ /* 0x040fe400018e0615 */
[C---:B------:R-:W-:Y:S02]  /*a33d0*/  IMAD.X R29, R8.reuse, 0x1, R24, P2 ;  /* 0x00000001081d7824 */ /* 0x040fe400010e0618 */
[----:B---3--:R-:W-:-:S05]  /*a33e0*/  IMAD.X R17, R8, 0x1, R20, P1 ;  /* 0x0000000108117824 */ /* 0x008fca00008e0614 */
[----:B------:R-:W-:Y:S04]  /*a33f0*/  STL [R1+0x474], R17 ;  /* 0x0004741101007387 */ /* 0x000fe80000100800 */
[----:B------:R-:W-:Y:S04]  /*a3400*/  STL.64 [R1+0x468], R4 ;  /* 0x0004680401007387 */ /* 0x000fe80000100a00 */
[----:B------:R1:W-:Y:S04]  /*a3410*/  STL.64 [R1+0x448], R28 ;  /* 0x0004481c01007387 */ /* 0x0003e80000100a00 */
[----:B-1----:R-:W3:Y:S01]  /*a3420*/  LDL.LU R29, [R1+0x2f58] ;  /* 0x002f5800011d7983 */ /* 0x002ee20000300800 */
[----:B------:R-:W-:-:S02]  /*a3430*/  IADD3 R16, P1, R2, R23, RZ ;  /* 0x0000001702107210 */ /* 0x000fc40007f3e0ff */
[----:B--2---:R-:W-:Y:S02]  /*a3440*/  SHF.R.S32.HI R2, RZ, 0x1f, R10 ;  /* 0x0000001fff027819 */ /* 0x004fe4000001140a */
[----:B------:R-:W-:Y:S01]  /*a3450*/  IADD3 R4, P3, R10, R18, RZ ;  /* 0x000000120a047210 */ /* 0x000fe20007f7e0ff */
[----:B------:R-:W-:Y:S01]  /*a3460*/  IMAD.X R17, R8, 0x1, R25, P1 ;  /* 0x0000000108117824 */ /* 0x000fe200008e0619 */
[----:B------:R-:W-:-:S03]  /*a3470*/  IADD3 R28, P2, R10, R19, RZ ;  /* 0x000000130a1c7210 */ /* 0x000fc60007f5e0ff */
[----:B------:R-:W-:Y:S01]  /*a3480*/  IMAD.X R5, R2, 0x1, R20, P3 ;  /* 0x0000000102057824 */ /* 0x000fe200018e0614 */
[----:B------:R1:W-:Y:S01]  /*a3490*/  STL.64 [R1+0x438], R16 ;  /* 0x0004381001007387 */ /* 0x0003e20000100a00 */
[----:B------:R-:W-:-:S03]  /*a34a0*/  SHF.R.S32.HI R8, RZ, 0x1f, R3 ;  /* 0x0000001fff087819 */ /* 0x000fc60000011403 */
[----:B-1----:R-:W2:Y:S04]  /*a34b0*/  LDL.LU.64 R16, [R1+0x2f50] ;  /* 0x002f500001107983 */ /* 0x002ea80000300a00 */
[----:B------:R1:W-:Y:S04]  /*a34c0*/  STL.64 [R1+0x2f48], R6 ;  /* 0x002f480601007387 */ /* 0x0003e80000100a00 */
[----:B------:R4:W-:Y:S04]  /*a34d0*/  STL [R1+0x428], R28 ;  /* 0x0004281c01007387 */ /* 0x0009e80000100800 */
[----:B------:R0:W-:Y:S01]  /*a34e0*/  STL.64 [R1+0x430], R4 ;  /* 0x0004300401007387 */ /* 0x0001e20000100a00 */
[----:B-1----:R-:W-:Y:S01]  /*a34f0*/  IMAD.MOV.U32 R6, RZ, RZ, R28 ;  /* 0x000000ffff067224 */ /* 0x002fe200078e001c */
[----:B----4-:R-:W-:-:S02]  /*a3500*/  IADD3 R28, P1, R10, R22, RZ ;  /* 0x000000160a1c7210 */ /* 0x010fc40007f3e0ff */
[----:B0-----:R-:W-:-:S05]  /*a3510*/  IADD3 R4, P3, R10, R23, RZ ;  /* 0x000000170a047210 */ /* 0x001fca0007f7e0ff */
[C---:B------:R-:W-:Y:S02]  /*a3520*/  IMAD.X R5, R2.reuse, 0x1, R25, P3 ;  /* 0x0000000102057824 */ /* 0x040fe400018e0619 */
[----:B---3--:R-:W-:Y:S02]  /*a3530*/  IMAD.MOV.U32 R7, RZ, RZ, R29 ;  /* 0x000000ffff077224 */ /* 0x008fe400078e001d */
[C---:B------:R-:W-:Y:S01]  /*a3540*/  IMAD.X R7, R2.reuse, 0x1, R21, P2 ;  /* 0x0000000102077824 */ /* 0x040fe200010e0615 */
[----:B------:R-:W-:Y:S01]  /*a3550*/  IADD3 R6, P2, R3, R18, RZ ;  /* 0x0000001203067210 */ /* 0x000fe20007f5e0ff */
[----:B------:R-:W-:-:S03]  /*a3560*/  IMAD.X R29, R2, 0x1, R24, P1 ;  /* 0x00000001021d7824 */ /* 0x000fc600008e0618 */
[----:B------:R0:W-:Y:S04]  /*a3570*/  STL [R1+0x42c], R7 ;  /* 0x00042c0701007387 */ /* 0x0001e80000100800 */
[----:B------:R-:W-:Y:S04]  /*a3580*/  STL.64 [R1+0x408], R28 ;  /* 0x0004081c01007387 */ /* 0x000fe80000100a00 */
[----:B------:R-:W-:Y:S01]  /*a3590*/  STL.64 [R1+0x3f8], R4 ;  /* 0x0003f80401007387 */ /* 0x000fe20000100a00 */
[----:B0-----:R-:W-:-:S05]  /*a35a0*/  IMAD.X R7, R8, 0x1, R20, P2 ;  /* 0x0000000108077824 */ /* 0x001fca00010e0614 */
[----:B------:R0:W-:Y:S04]  /*a35b0*/  STL.64 [R1+0x3f0], R6 ;  /* 0x0003f00601007387 */ /* 0x0001e80000100a00 */
[----:B0-----:R-:W3:Y:S01]  /*a35c0*/  LDL.LU.64 R6, [R1+0x2f48] ;  /* 0x002f480001067983 */ /* 0x001ee20000300a00 */
[C---:B------:R-:W-:Y:S02]  /*a35d0*/  IADD3 R28, P1, R3.reuse, R19, RZ ;  /* 0x00000013031c7210 */ /* 0x040fe40007f3e0ff */
[C---:B------:R-:W-:Y:S02]  /*a35e0*/  IADD3 R10, P3, R3.reuse, R22, RZ ;  /* 0x00000016030a7210 */ /* 0x040fe40007f7e0ff */
[----:B------:R-:W-:Y:S01]  /*a35f0*/  IADD3 R2, P2, R3, R23, RZ ;  /* 0x0000001703027210 */ /* 0x000fe20007f5e0ff */
[----:B------:R-:W-:-:S02]  /*a3600*/  IMAD.X R29, R8, 0x1, R21, P1 ;  /* 0x00000001081d7824 */ /* 0x000fc400008e0615 */
[----:B------:R-:W-:Y:S02]  /*a3610*/  IMAD.MOV.U32 R5, RZ, RZ, R11 ;  /* 0x000000ffff057224 */ /* 0x000fe400078e000b */
[C---:B------:R-:W-:Y:S01]  /*a3620*/  IMAD.X R11, R8.reuse, 0x1, R24, P3 ;  /* 0x00000001080b7824 */ /* 0x040fe200018e0618 */
[----:B------:R-:W-:Y:S01]  /*a3630*/  SHF.R.S32.HI R4, RZ, 0x1f, R9 ;  /* 0x0000001fff047819 */ /* 0x000fe20000011409 */
[----:B------:R-:W-:Y:S01]  /*a3640*/  IMAD.X R3, R8, 0x1, R25, P2 ;  /* 0x0000000108037824 */ /* 0x000fe200010e0619 */
[----:B------:R0:W-:Y:S04]  /*a3650*/  STL.64 [R1+0x3e8], R28 ;  /* 0x0003e81c01007387 */ /* 0x0001e80000100a00 */
[----:B------:R1:W-:Y:S04]  /*a3660*/  STL.64 [R1+0x3c8], R10 ;  /* 0x0003c80a01007387 */ /* 0x0003e80000100a00 */
[----:B------:R4:W-:Y:S01]  /*a3670*/  STL.64 [R1+0x3b8], R2 ;  /* 0x0003b80201007387 */ /* 0x0009e20000100a00 */
[----:B0-----:R-:W-:-:S02]  /*a3680*/  IADD3 R28, P1, R9, R18, RZ ;  /* 0x00000012091c7210 */ /* 0x001fc40007f3e0ff */
[C---:B-1----:R-:W-:Y:S02]  /*a3690*/  IADD3 R10, P3, R9.reuse, R19, RZ ;  /* 0x00000013090a7210 */ /* 0x042fe40007f7e0ff */
[C---:B----4-:R-:W-:Y:S01]  /*a36a0*/  IADD3 R2, P2, R9.reuse, R22, RZ ;  /* 0x0000001609027210 */ /* 0x050fe20007f5e0ff */
[----:B------:R-:W-:Y:S01]  /*a36b0*/  IMAD.X R29, R4, 0x1, R20, P1 ;  /* 0x00000001041d7824 */ /* 0x000fe200008e0614 */
[----:B------:R-:W-:Y:S01]  /*a36c0*/  IADD3 R8, P1, R9, R23, RZ ;  /* 0x0000001709087210 */ /* 0x000fe20007f3e0ff */
[----:B------:R-:W-:-:S04]  /*a36d0*/  IMAD.MOV.U32 R9, RZ, RZ, R4 ;  /* 0x000000ffff097224 */ /* 0x000fc800078e0004 */
[C---:B------:R-:W-:Y:S01]  /*a36e0*/  IMAD.X R11, R9.reuse, 0x1, R21, P3 ;  /* 0x00000001090b7824 */ /* 0x040fe200018e0615 */
[----:B------:R0:W-:Y:S01]  /*a36f0*/  STL.64 [R1+0x3b0], R28 ;  /* 0x0003b01c01007387 */ /* 0x0001e20000100a00 */
[C---:B------:R-:W-:Y:S02]  /*a3700*/  IMAD.X R3, R9.reuse, 0x1, R24, P2 ;  /* 0x0000000109037824 */ /* 0x040fe400010e0618 */
[----:B------:R-:W-:Y:S01]  /*a3710*/  IMAD.X R9, R9, 0x1, R25, P1 ;  /* 0x0000000109097824 */ /* 0x000fe200008e0619 */
[----:B0-----:R-:W4:Y:S04]  /*a3720*/  LDL.LU.64 R28, [R1+0x2f40] ;  /* 0x002f4000011c7983 */ /* 0x001f280000300a00 */
[----:B------:R0:W-:Y:S04]  /*a3730*/  STL.64 [R1+0x3a8], R10 ;  /* 0x0003a80a01007387 */ /* 0x0001e80000100a00 */
[----:B------:R1:W-:Y:S04]  /*a3740*/  STL.64 [R1+0x388], R2 ;  /* 0x0003880201007387 */ /* 0x0003e80000100a00 */
[----:B------:R2:W-:Y:S01]  /*a3750*/  STL.64 [R1+0x378], R8 ;  /* 0x0003780801007387 */ /* 0x0005e20000100a00 */
[----:B---3--:R-:W-:-:S02]  /*a3760*/  SHF.R.S32.HI R4, RZ, 0x1f, R7 ;  /* 0x0000001fff047819 */ /* 0x008fc40000011407 */
[C---:B0-----:R-:W-:Y:S02]  /*a3770*/  IADD3 R10, P3, R7.reuse, R18, RZ ;  /* 0x00000012070a7210 */ /* 0x041fe40007f7e0ff */
[----:B-1----:R-:W-:-:S03]  /*a3780*/  IADD3 R2, P2, R7, R19, RZ ;  /* 0x0000001307027210 */ /* 0x002fc60007f5e0ff */
[C---:B------:R-:W-:Y:S01]  /*a3790*/  IMAD.X R11, R4.reuse, 0x1, R20, P3 ;  /* 0x00000001040b7824 */ /* 0x040fe200018e0614 */
[----:B--2---:R-:W-:Y:S01]  /*a37a0*/  IADD3 R8, P1, R7, R22, RZ ;  /* 0x0000001607087210 */ /* 0x004fe20007f3e0ff */
[----:B------:R-:W-:-:S03]  /*a37b0*/  IMAD.X R3, R4, 0x1, R21, P2 ;  /* 0x0000000104037824 */ /* 0x000fc600010e0615 */
[----:B------:R0:W-:Y:S04]  /*a37c0*/  STL.64 [R1+0x370], R10 ;  /* 0x0003700a01007387 */ /* 0x0001e80000100a00 */
[----:B------:R1:W-:Y:S01]  /*a37d0*/  STL.64 [R1+0x368], R2 ;  /* 0x0003680201007387 */ /* 0x0003e20000100a00 */
[C---:B------:R-:W-:Y:S01]  /*a37e0*/  IMAD.X R9, R4.reuse, 0x1, R24, P1 ;  /* 0x0000000104097824 */ /* 0x040fe200008e0618 */
[-C--:B0-----:R-:W-:Y:S02]  /*a37f0*/  IADD3 R10, P3, R7, R23.reuse, RZ ;  /* 0x00000017070a7210 */ /* 0x081fe40007f7e0ff */
[----:B------:R-:W-:Y:S02]  /*a3800*/  SHF.R.S32.HI R7, RZ, 0x1f, R5 ;  /* 0x0000001fff077819 */ /* 0x000fe40000011405 */
[----:B-1----:R-:W-:Y:S01]  /*a3810*/  IADD3 R2, P2, R5, R18, RZ ;  /* 0x0000001205027210 */ /* 0x002fe20007f5e0ff */
[----:B------:R-:W-:Y:S01]  /*a3820*/  IMAD.X R11, R4, 0x1, R25, P3 ;  /* 0x00000001040b7824 */ /* 0x000fe200018e0619 */
[----:B------:R0:W-:Y:S03]  /*a3830*/  STL.64 [R1+0x348], R8 ;  /* 0x0003480801007387 */ /* 0x0001e60000100a00 */
[----:B------:R-:W-:Y:S01]  /*a3840*/  IMAD.X R3, R7, 0x1, R20, P2 ;  /* 0x0000000107037824 */ /* 0x000fe200010e0614 */
[C---:B------:R-:W-:Y:S01]  /*a3850*/  IADD3 R4, P2, R5.reuse, R23, RZ ;  /* 0x0000001705047210 */ /* 0x040fe20007f5e0ff */
[----:B------:R1:W-:Y:S01]  /*a3860*/  STL.64 [R1+0x338], R10 ;  /* 0x0003380a01007387 */ /* 0x0003e20000100a00 */
[----:B0-----:R-:W-:-:S02]  /*a3870*/  IADD3 R8, P1, R5, R19, RZ ;  /* 0x0000001305087210 */ /* 0x001fc40007f3e0ff */
[----:B-1----:R-:W-:Y:S01]  /*a3880*/  IADD3 R10, P3, R5, R22, RZ ;  /* 0x00000016050a7210 */ /* 0x002fe20007f7e0ff */
[----:B------:R-:W-:Y:S01]  /*a3890*/  IMAD.MOV.U32 R5, RZ, RZ, R7 ;  /* 0x000000ffff057224 */ /* 0x000fe200078e0007 */
[----:B------:R0:W-:Y:S03]  /*a38a0*/  STL.64 [R1+0x330], R2 ;  /* 0x0003300201007387 */ /* 0x0001e60000100a00 */
[C---:B------:R-:W-:Y:S02]  /*a38b0*/  IMAD.X R9, R5.reuse, 0x1, R21, P1 ;  /* 0x0000000105097824 */ /* 0x040fe400008e0615 */
[C---:B------:R-:W-:Y:S01]  /*a38c0*/  IMAD.X R11, R5.reuse, 0x1, R24, P3 ;  /* 0x00000001050b7824 */ /* 0x040fe200018e0618 */
[----:B------:R-:W-:Y:S01]  /*a38d0*/  SHF.R.S32.HI R7, RZ, 0x1f, R6 ;  /* 0x0000001fff077819 */ /* 0x000fe20000011406 */
[----:B------:R-:W-:Y:S01]  /*a38e0*/  IMAD.X R5, R5, 0x1, R25, P2 ;  /* 0x0000000105057824 */ /* 0x000fe200010e0619 */
[----:B0-----:R-:W2:Y:S04]  /*a38f0*/  LDL.LU.64 R2, [R1+0x2f38] ;  /* 0x002f380001027983 */ /* 0x001ea80000300a00 */
[----:B------:R0:W-:Y:S04]  /*a3900*/  STL.64 [R1+0x328], R8 ;  /* 0x0003280801007387 */ /* 0x0001e80000100a00 */
[----:B------:R1:W-:Y:S04]  /*a3910*/  STL.64 [R1+0x308], R10 ;  /* 0x0003080a01007387 */ /* 0x0003e80000100a00 */
[----:B------:R3:W-:Y:S01]  /*a3920*/  STL.64 [R1+0x2f8], R4 ;  /* 0x0002f80401007387 */ /* 0x0007e20000100a00 */
[----:B0-----:R-:W-:-:S02]  /*a3930*/  IADD3 R8, P1, R6, R18, RZ ;  /* 0x0000001206087210 */ /* 0x001fc40007f3e0ff */
[----:B-1----:R-:W-:-:S03]  /*a3940*/  IADD3 R10, P3, R6, R19, RZ ;  /* 0x00000013060a7210 */ /* 0x002fc60007f7e0ff */
[C---:B------:R-:W-:Y:S01]  /*a3950*/  IMAD.X R9, R7.reuse, 0x1, R20, P1 ;  /* 0x0000000107097824 */ /* 0x040fe200008e0614 */
[----:B---3--:R-:W-:Y:S01]  /*a3960*/  IADD3 R4, P2, R6, R22, RZ ;  /* 0x0000001606047210 */ /* 0x008fe20007f5e0ff */
[----:B------:R-:W-:-:S03]  /*a3970*/  IMAD.X R11, R7, 0x1, R21, P3 ;  /* 0x00000001070b7824 */ /* 0x000fc600018e0615 */
[----:B------:R0:W-:Y:S04]  /*a3980*/  STL.64 [R1+0x2f0], R8 ;  /* 0x0002f00801007387 */ /* 0x0001e80000100a00 */
[----:B------:R1:W-:Y:S01]  /*a3990*/  STL.64 [R1+0x2e8], R10 ;  /* 0x0002e80a01007387 */ /* 0x0003e20000100a00 */
[----:B------:R-:W-:Y:S01]  /*a39a0*/  IMAD.X R5, R7, 0x1, R24, P2 ;  /* 0x0000000107057824 */ /* 0x000fe200010e0618 */
[----:B0-----:R-:W-:Y:S02]  /*a39b0*/  IADD3 R8, P1, R6, R23, RZ ;  /* 0x0000001706087210 */ /* 0x001fe40007f3e0ff */
[----:B------:R-:W-:Y:S02]  /*a39c0*/  SHF.R.S32.HI R6, RZ, 0x1f, R15 ;  /* 0x0000001fff067819 */ /* 0x000fe4000001140f */
[----:B-1----:R-:W-:Y:S01]  /*a39d0*/  IADD3 R10, P3, R15, R18, RZ ;  /* 0x000000120f0a7210 */ /* 0x002fe20007f7e0ff */
[----:B------:R-:W-:Y:S01]  /*a39e0*/  IMAD.X R9, R7, 0x1, R25, P1 ;  /* 0x0000000107097824 */ /* 0x000fe200008e0619 */
[----:B------:R0:W-:Y:S03]  /*a39f0*/  STL.64 [R1+0x2d8], R4 ;  /* 0x0002d80401007387 */ /* 0x0001e60000100a00 */
[----:B------:R-:W-:Y:S01]  /*a3a00*/  IMAD.X R11, R6, 0x1, R20, P3 ;  /* 0x00000001060b7824 */ /* 0x000fe200018e0614 */
[----:B------:R1:W-:Y:S04]  /*a3a10*/  STL.64 [R1+0x2c0], R8 ;  /* 0x0002c00801007387 */ /* 0x0003e80000100a00 */
[----:B------:R3:W-:Y:S01]  /*a3a20*/  STL.64 [R1+0x2b8], R10 ;  /* 0x0002b80a01007387 */ /* 0x0007e20000100a00 */
[----:B0-----:R-:W-:-:S02]  /*a3a30*/  IADD3 R4, P2, R15, R19, RZ ;  /* 0x000000130f047210 */ /* 0x001fc40007f5e0ff */
[----:B-1----:R-:W-:-:S03]  /*a3a40*/  IADD3 R8, P1, R15, R22, RZ ;  /* 0x000000160f087210 */ /* 0x002fc60007f3e0ff */
[C---:B------:R-:W-:Y:S01]  /*a3a50*/  IMAD.X R5, R6.reuse, 0x1, R21, P2 ;  /* 0x0000000106057824 */ /* 0x040fe200010e0615 */
[----:B---3--:R-:W-:Y:S01]  /*a3a60*/  IADD3 R10, P3, R15, R23, RZ ;  /* 0x000000170f0a7210 */ /* 0x008fe20007f7e0ff */
[----:B------:R-:W-:-:S03]  /*a3a70*/  IMAD.X R9, R6, 0x1, R24, P1 ;  /* 0x0000000106097824 */ /* 0x000fc600008e0618 */
[----:B------:R0:W-:Y:S01]  /*a3a80*/  STL.64 [R1+0x2b0], R4 ;  /* 0x0002b00401007387 */ /* 0x0001e20000100a00 */
[----:B------:R-:W-:Y:S01]  /*a3a90*/  SHF.R.S32.HI R15, RZ, 0x1f, R26 ;  /* 0x0000001fff0f7819 */ /* 0x000fe2000001141a */
[----:B------:R-:W-:Y:S02]  /*a3aa0*/  IMAD.X R11, R6, 0x1, R25, P3 ;  /* 0x00000001060b7824 */ /* 0x000fe400018e0619 */
[----:B------:R1:W-:Y:S04]  /*a3ab0*/  STL.64 [R1+0x2a0], R8 ;  /* 0x0002a00801007387 */ /* 0x0003e80000100a00 */
[----:B------:R3:W-:Y:S01]  /*a3ac0*/  STL.64 [R1+0x280], R10 ;  /* 0x0002800a01007387 */ /* 0x0007e20000100a00 */
[C---:B0-----:R-:W-:Y:S02]  /*a3ad0*/  IADD3 R4, P2, R26.reuse, R18, RZ ;  /* 0x000000121a047210 */ /* 0x041fe40007f5e0ff */
[----:B-1----:R-:W-:-:S03]  /*a3ae0*/  IADD3 R8, P1, R26, R19, RZ ;  /* 0x000000131a087210 */ /* 0x002fc60007f3e0ff */
[C---:B------:R-:W-:Y:S01]  /*a3af0*/  IMAD.X R5, R15.reuse, 0x1, R20, P2 ;  /* 0x000000010f057824 */ /* 0x040fe200010e0614 */
[C---:B---3--:R-:W-:Y:S02]  /*a3b00*/  IADD3 R10, P3, R26.reuse, R22, RZ ;  /* 0x000000161a0a7210 */ /* 0x048fe40007f7e0ff */
[----:B------:R-:W-:Y:S01]  /*a3b10*/  IADD3 R26, P2, R26, R23, RZ ;  /* 0x000000171a1a7210 */ /* 0x000fe20007f5e0ff */
[C---:B------:R-:W-:Y:S01]  /*a3b20*/  IMAD.X R9, R15.reuse, 0x1, R21, P1 ;  /* 0x000000010f097824 */ /* 0x040fe200008e0615 */
[----:B------:R0:W-:Y:S01]  /*a3b30*/  STL.64 [R1+0x278], R4 ;  /* 0x0002780401007387 */ /* 0x0001e20000100a00 */
[----:B------:R-:W-:Y:S02]  /*a3b40*/  IMAD.MOV.U32 R7, RZ, RZ, R27 ;  /* 0x000000ffff077224 */ /* 0x000fe400078e001b */
[C---:B------:R-:W-:Y:S02]  /*a3b50*/  IMAD.X R11, R15.reuse, 0x1, R24, P3 ;  /* 0x000000010f0b7824 */ /* 0x040fe400018e0618 */
[----:B------:R-:W-:Y:S01]  /*a3b60*/  IMAD.X R27, R15, 0x1, R25, P2 ;  /* 0x000000010f1b7824 */ /* 0x000fe200010e0619 */
[----:B------:R-:W-:Y:S01]  /*a3b70*/  SHF.R.S32.HI R6, RZ, 0x1f, R14 ;  /* 0x0000001fff067819 */ /* 0x000fe2000001140e */
[----:B0-----:R-:W3:Y:S04]  /*a3b80*/  LDL.LU.64 R4, [R1+0x2f30] ;  /* 0x002f300001047983 */ /* 0x001ee80000300a00 */
[----:B------:R0:W-:Y:S04]  /*a3b90*/  STL.64 [R1+0x270], R8 ;  /* 0x0002700801007387 */ /* 0x0001e80000100a00 */
[----:B------:R1:W-:Y:S04]  /*a3ba0*/  STL.64 [R1+0x260], R10 ;  /* 0x0002600a01007387 */ /* 0x0003e80000100a00 */
[----:B------:R4:W-:Y:S01]  /*a3bb0*/  STL.64 [R1+0x240], R26 ;  /* 0x0002401a01007387 */ /* 0x0009e20000100a00 */
[----:B------:R-:W-:Y:S01]  /*a3bc0*/  IMAD.MOV.U32 R15, RZ, RZ, R6 ;  /* 0x000000ffff0f7224 */ /* 0x000fe200078e0006 */
[----:B0-----:R-:W-:-:S02]  /*a3bd0*/  IADD3 R8, P1, R14, R18, RZ ;  /* 0x000000120e087210 */ /* 0x001fc40007f3e0ff */
[C---:B-1----:R-:W-:Y:S02]  /*a3be0*/  IADD3 R10, P3, R14.reuse, R19, RZ ;  /* 0x000000130e0a7210 */ /* 0x042fe40007f7e0ff */
[----:B----4-:R-:W-:Y:S01]  /*a3bf0*/  IADD3 R26, P2, R14, R22, RZ ;  /* 0x000000160e1a7210 */ /* 0x010fe20007f5e0ff */
[----:B------:R-:W-:Y:S01]  /*a3c00*/  IMAD.X R9, R6, 0x1, R20, P1 ;  /* 0x0000000106097824 */ /* 0x000fe200008e0614 */
[----:B------:R-:W-:Y:S01]  /*a3c10*/  IADD3 R14, P1, R14, R23, RZ ;  /* 0x000000170e0e7210 */ /* 0x000fe20007f3e0ff */
[C---:B------:R-:W-:Y:S02]  /*a3c20*/  IMAD.X R11, R15.reuse, 0x1, R21, P3 ;  /* 0x000000010f0b7824 */ /* 0x040fe400018e0615 */
[C---:B------:R-:W-:Y:S01]  /*a3c30*/  IMAD.X R27, R15.reuse, 0x1, R24, P2 ;  /* 0x000000010f1b7824 */ /* 0x040fe200010e0618 */
[----:B------:R0:W-:Y:S01]  /*a3c40*/  STL.64 [R1+0x238], R8 ;  /* 0x0002380801007387 */ /* 0x0001e20000100a00 */
[----:B------:R-:W-:Y:S01]  /*a3c50*/  IMAD.X R15, R15, 0x1, R25, P1 ;  /* 0x000000010f0f7824 */ /* 0x000fe200008e0619 */
[----:B------:R-:W-:-:S02]  /*a3c60*/  SHF.R.S32.HI R6, RZ, 0x1f, R12 ;  /* 0x0000001fff067819 */ /* 0x000fc4000001140c */
[----:B0-----:R-:W4:Y:S04]  /*a3c70*/  LDL.LU.64 R8, [R1+0x2f28] ;  /* 0x002f280001087983 */ /* 0x001f280000300a00 */
[----:B------:R0:W-:Y:S04]  /*a3c80*/  STL.64 [R1+0x230], R10 ;  /* 0x0002300a01007387 */ /* 0x0001e80000100a00 */
[----:B------:R1:W-:Y:S04]  /*a3c90*/  STL.64 [R1+0x220], R26 ;  /* 0x0002201a01007387 */ /* 0x0003e80000100a00 */
[----:B------:R1:W-:Y:S01]  /*a3ca0*/  STL.64 [R1+0x200], R14 ;  /* 0x0002000e01007387 */ /* 0x0003e20000100a00 */
[----:B0-----:R-:W-:-:S02]  /*a3cb0*/  IADD3 R10, P3, R12, R18, RZ ;  /* 0x000000120c0a7210 */ /* 0x001fc40007f7e0ff */
[C---:B-1----:R-:W-:Y:S02]  /*a3cc0*/  IADD3 R26, P2, R12.reuse, R19, RZ ;  /* 0x000000130c1a7210 */ /* 0x042fe40007f5e0ff */
[----:B------:R-:W-:Y:S01]  /*a3cd0*/  IADD3 R14, P1, R12, R22, RZ ;  /* 0x000000160c0e7210 */ /* 0x000fe20007f3e0ff */
[C---:B------:R-:W-:Y:S02]  /*a3ce0*/  IMAD.X R11, R6.reuse, 0x1, R20, P3 ;  /* 0x00000001060b7824 */ /* 0x040fe400018e0614 */
[C---:B------:R-:W-:Y:S02]  /*a3cf0*/  IMAD.X R27, R6.reuse, 0x1, R21, P2 ;  /* 0x00000001061b7824 */ /* 0x040fe400010e0615 */
[----:B------:R-:W-:Y:S01]  /*a3d00*/  IMAD.X R15, R6, 0x1, R24, P1 ;  /* 0x00000001060f7824 */ /* 0x000fe200008e0618 */
[----:B------:R0:W-:Y:S04]  /*a3d10*/  STL.64 [R1+0x1c8], R10 ;  /* 0x0001c80a01007387 */ /* 0x0001e80000100a00 */
[----:B------:R1:W-:Y:S04]  /*a3d20*/  STL.64 [R1+0x218], R26 ;  /* 0x0002181a01007387 */ /* 0x0003e80000100a00 */
[----:B------:R1:W-:Y:S01]  /*a3d30*/  STL.64 [R1+0x210], R14 ;  /* 0x0002100e01007387 */ /* 0x0003e20000100a00 */
[----:B0-----:R-:W-:-:S02]  /*a3d40*/  IADD3 R10, P3, R12, R23, RZ ;  /* 0x000000170c0a7210 */ /* 0x001fc40007f7e0ff */
[----:B------:R-:W-:Y:S02]  /*a3d50*/  SHF.R.S32.HI R12, RZ, 0x1f, R16 ;  /* 0x0000001fff0c7819 */ /* 0x000fe40000011410 */
[C---:B-1----:R-:W-:Y:S02]  /*a3d60*/  IADD3 R26, P2, R16.reuse, R18, RZ ;  /* 0x00000012101a7210 */ /* 0x042fe40007f5e0ff */
[----:B------:R-:W-:Y:S01]  /*a3d70*/  IADD3 R14, P1, R16, R19, RZ ;  /* 0x00000013100e7210 */ /* 0x000fe20007f3e0ff */
[----:B------:R-:W-:Y:S02]  /*a3d80*/  IMAD.X R11, R6, 0x1, R25, P3 ;  /* 0x00000001060b7824 */ /* 0x000fe400018e0619 */
[C---:B------:R-:W-:Y:S02]  /*a3d90*/  IMAD.X R27, R12.reuse, 0x1, R20, P2 ;  /* 0x000000010c1b7824 */ /* 0x040fe400010e0614 */
[----:B------:R-:W-:Y:S01]  /*a3da0*/  IMAD.X R15, R12, 0x1, R21, P1 ;  /* 0x000000010c0f7824 */ /* 0x000fe200008e0615 */
[----:B------:R0:W-:Y:S04]  /*a3db0*/  STL.64 [R1+0x208], R10 ;  /* 0x0002080a01007387 */ /* 0x0001e80000100a00 */
[----:B------:R1:W-:Y:S04]  /*a3dc0*/  STL.64 [R1+0x228], R26 ;  /* 0x0002281a01007387 */ /* 0x0003e80000100a00 */
[----:B------:R1:W-:Y:S01]  /*a3dd0*/  STL.64 [R1+0x258], R14 ;  /* 0x0002580e01007387 */ /* 0x0003e20000100a00 */
[----:B------:R-:W-:-:S02]  /*a3de0*/  SHF.R.S32.HI R6, RZ, 0x1f, R13 ;  /* 0x0000001fff067819 */ /* 0x000fc4000001140d */
[C---:B0-----:R-:W-:Y:S02]  /*a3df0*/  IADD3 R10, P3, R16.reuse, R22, RZ ;  /* 0x00000016100a7210 */ /* 0x041fe40007f7e0ff */
[----:B-1----:R-:W-:Y:S02]  /*a3e00*/  IADD3 R26, P2, R16, R23, RZ ;  /* 0x00000017101a7210 */ /* 0x002fe40007f5e0ff */
[C---:B------:R-:W-:Y:S01]  /*a3e10*/  IADD3 R14, P1, R13.reuse, R18, RZ ;  /* 0x000000120d0e7210 */ /* 0x040fe20007f3e0ff */
[C---:B------:R-:W-:Y:S02]  /*a3e20*/  IMAD.X R11, R12.reuse, 0x1, R24, P3 ;  /* 0x000000010c0b7824 */ /* 0x040fe400018e0618 */
[----:B------:R-:W-:Y:S02]  /*a3e30*/  IMAD.X R27, R12, 0x1, R25, P2 ;  /* 0x000000010c1b7824 */ /* 0x000fe400010e0619 */
[----:B------:R-:W-:Y:S01]  /*a3e40*/  IMAD.X R15, R6, 0x1, R20, P1 ;  /* 0x00000001060f7824 */ /* 0x000fe200008e0614 */
[----:B------:R-:W-:Y:S04]  /*a3e50*/  STL.64 [R1+0x250], R10 ;  /* 0x0002500a01007387 */ /* 0x000fe80000100a00 */
[----:B------:R-:W-:Y:S04]  /*a3e60*/  STL.64 [R1+0x248], R26 ;  /* 0x0002481a01007387 */ /* 0x000fe80000100a00 */
[----:B------:R0:W-:Y:S04]  /*a3e70*/  STL.64 [R1+0x268], R14 ;  /* 0x0002680e01007387 */ /* 0x0001e80000100a00 */
[----:B0-----:R-:W2:Y:S01]  /*a3e80*/  LDL.LU R15, [R1+0x2f20] ;  /* 0x002f2000010f7983 */ /* 0x001ea20000300800 */
[----:B------:R-:W-:-:S02]  /*a3e90*/  IADD3 R10, P3, R13, R19, RZ ;  /* 0x000000130d0a7210 */ /* 0x000fc40007f7e0ff */
[C---:B------:R-:W-:Y:S02]  /*a3ea0*/  IADD3 R26, P2, R13.reuse, R22, RZ ;  /* 0x000000160d1a7210 */ /* 0x040fe40007f5e0ff */
[----:B------:R-:W-:Y:S01]  /*a3eb0*/  IADD3 R12, P1, R13, R23, RZ ;  /* 0x000000170d0c7210 */ /* 0x000fe20007f3e0ff */
[C---:B------:R-:W-:Y:S02]  /*a3ec0*/  IMAD.X R11, R6.reuse, 0x1, R21, P3 ;  /* 0x00000001060b7824 */ /* 0x040fe400018e0615 */
[C---:B------:R-:W-:Y:S02]  /*a3ed0*/  IMAD.X R27, R6.reuse, 0x1, R24, P2 ;  /* 0x00000001061b7824 */ /* 0x040fe400010e0618 */
[----:B------:R-:W-:Y:S01]  /*a3ee0*/  IMAD.X R13, R6, 0x1, R25, P1 ;  /* 0x00000001060d7824 */ /* 0x000fe200008e0619 */
[----:B------:R0:W-:Y:S04]  /*a3ef0*/  STL.64 [R1+0x298], R10 ;  /* 0x0002980a01007387 */ /* 0x0001e80000100a00 */
[----:B------:R1:W-:Y:S04]  /*a3f00*/  STL.64 [R1+0x290], R26 ;  /* 0x0002901a01007387 */ /* 0x0003e80000100a00 */
[----:B------:R1:W-:Y:S01]  /*a3f10*/  STL.64 [R1+0x288], R12 ;  /* 0x0002880c01007387 */ /* 0x0003e20000100a00 */
[----:B------:R-:W-:-:S02]  /*a3f20*/  SHF.R.S32.HI R6, RZ, 0x1f, R17 ;  /* 0x0000001fff067819 */ /* 0x000fc40000011411 */
[----:B--2---:R-:W-:Y:S02]  /*a3f30*/  SHF.R.S32.HI R16, RZ, 0x1f, R15 ;  /* 0x0000001fff107819 */ /* 0x004fe4000001140f */
[C---:B0-----:R-:W-:Y:S02]  /*a3f40*/  IADD3 R10, P3, R15.reuse, R18, RZ ;  /* 0x000000120f0a7210 */ /* 0x041fe40007f7e0ff */
[C---:B-1----:R-:W-:Y:S02]  /*a3f50*/  IADD3 R26, P2, R15.reuse, R19, RZ ;  /* 0x000000130f1a7210 */ /* 0x042fe40007f5e0ff */
[C---:B------:R-:W-:Y:S01]  /*a3f60*/  IADD3 R12, P1, R15.reuse, R22, RZ ;  /* 0x000000160f0c7210 */ /* 0x040fe20007f3e0ff */
[C---:B------:R-:W-:Y:S02]  /*a3f70*/  IMAD.X R11, R16.reuse, 0x1, R20, P3 ;  /* 0x00000001100b7824 */ /* 0x040fe400018e0614 */
[C---:B------:R-:W-:Y:S02]  /*a3f80*/  IMAD.X R27, R16.reuse, 0x1, R21, P2 ;  /* 0x00000001101b7824 */ /* 0x040fe400010e0615 */
[C---:B------:R-:W-:Y:S01]  /*a3f90*/  IMAD.X R13, R16.reuse, 0x1, R24, P1 ;  /* 0x00000001100d7824 */ /* 0x040fe200008e0618 */
[----:B------:R-:W-:Y:S01]  /*a3fa0*/  IADD3 R14, P3, R15, R23, RZ ;  /* 0x000000170f0e7210 */ /* 0x000fe20007f7e0ff */
[----:B------:R0:W-:Y:S04]  /*a3fb0*/  STL.64 [R1+0x2a8], R10 ;  /* 0x0002a80a01007387 */ /* 0x0001e80000100a00 */
[----:B------:R-:W-:Y:S01]  /*a3fc0*/  IMAD.X R15, R16, 0x1, R25, P3 ;  /* 0x00000001100f7824 */ /* 0x000fe200018e0619 */
[----:B0-----:R-:W2:Y:S04]  /*a3fd0*/  LDL.LU.64 R10, [R1+0x2f18] ;  /* 0x002f1800010a7983 */ /* 0x001ea80000300a00 */
[----:B------:R0:W-:Y:S04]  /*a3fe0*/  STL.64 [R1+0x2d0], R26 ;  /* 0x0002d01a01007387 */ /* 0x0001e80000100a00 */
[----:B------:R1:W-:Y:S04]  /*a3ff0*/  STL.64 [R1+0x2c8], R12 ;  /* 0x0002c80c01007387 */ /* 0x0003e80000100a00 */
[----:B------:R3:W-:Y:S01]  /*a4000*/  STL.64 [R1+0x2e0], R14 ;  /* 0x0002e00e01007387 */ /* 0x0007e20000100a00 */
[----:B0-----:R-:W-:-:S02]  /*a4010*/  IADD3 R26, P2, R17, R18, RZ ;  /* 0x00000012111a7210 */ /* 0x001fc40007f5e0ff */
[----:B-1----:R-:W-:-:S03]  /*a4020*/  IADD3 R12, P1, R17, R19, RZ ;  /* 0x00000013110c7210 */ /* 0x002fc60007f3e0ff */
[C---:B------:R-:W-:Y:S02]  /*a4030*/  IMAD.X R27, R6.reuse, 0x1, R20, P2 ;  /* 0x00000001061b7824 */ /* 0x040fe400010e0614 */
[C---:B------:R-:W-:Y:S01]  /*a4040*/  IMAD.X R13, R6.reuse, 0x1, R21, P1 ;  /* 0x00000001060d7824 */ /* 0x040fe200008e0615 */
[C---:B---3--:R-:W-:Y:S02]  /*a4050*/  IADD3 R14, P3, R17.reuse, R22, RZ ;  /* 0x00000016110e7210 */ /* 0x048fe40007f7e0ff */
[----:B------:R-:W-:Y:S01]  /*a4060*/  IADD3 R16, P2, R17, R23, RZ ;  /* 0x0000001711107210 */ /* 0x000fe20007f5e0ff */
[----:B------:R0:W-:Y:S02]  /*a4070*/  STL.64 [R1+0x300], R26 ;  /* 0x0003001a01007387 */ /* 0x0001e40000100a00 */
[C---:B------:R-:W-:Y:S02]  /*a4080*/  IMAD.X R15, R6.reuse, 0x1, R24, P3 ;  /* 0x00000001060f7824 */ /* 0x040fe400018e0618 */
[----:B------:R-:W-:Y:S01]  /*a4090*/  IMAD.X R17, R6, 0x1, R25, P2 ;  /* 0x0000000106117824 */ /* 0x000fe200010e0619 */
[----:B0-----:R-:W3:Y:S04]  /*a40a0*/  LDL.LU R27, [R1+0x2f10] ;  /* 0x002f1000011b7983 */ /* 0x001ee80000300800 */
[----:B------:R0:W-:Y:S01]  /*a40b0*/  STL.64 [R1+0x320], R12 ;  /* 0x0003200c01007387 */ /* 0x0001e20000100a00 */
[----:B------:R-:W-:-:S03]  /*a40c0*/  SHF.R.S32.HI R26, RZ, 0x1f, R7 ;  /* 0x0000001fff1a7819 */ /* 0x000fc60000011407 */
[----:B------:R-:W-:Y:S04]  /*a40d0*/  STL.64 [R1+0x318], R14 ;  /* 0x0003180e01007387 */ /* 0x000fe80000100a00 */
[----:B------:R-:W-:Y:S01]  /*a40e0*/  STL.64 [R1+0x310], R16 ;  /* 0x0003101001007387 */ /* 0x000fe20000100a00 */
[----:B0-----:R-:W-:-:S05]  /*a40f0*/  IADD3 R12, P1, R7, R18, RZ ;  /* 0x00000012070c7210 */ /* 0x001fca0007f3e0ff */
[----:B------:R-:W-:-:S05]  /*a4100*/  IMAD.X R13, R26, 0x1, R20, P1 ;  /* 0x000000011a0d7824 */ /* 0x000fca00008e0614 */
[----:B------:R0:W-:Y:S04]  /*a4110*/  STL.64 [R1+0x340], R12 ;  /* 0x0003400c01007387 */ /* 0x0001e80000100a00 */
[----:B0-----:R-:W4:Y:S01]  /*a4120*/  LDL.LU.64 R12, [R1+0x2f08] ;  /* 0x002f0800010c7983 */ /* 0x001f220000300a00 */
[C---:B------:R-:W-:Y:S02]  /*a4130*/  IADD3 R14, P3, R7.reuse, R19, RZ ;  /* 0x00000013070e7210 */ /* 0x040fe40007f7e0ff */
[C---:B------:R-:W-:Y:S02]  /*a4140*/  IADD3 R16, P2, R7.reuse, R22, RZ ;  /* 0x0000001607107210 */ /* 0x040fe40007f5e0ff */
[----:B------:R-:W-:Y:S01]  /*a4150*/  IADD3 R6, P1, R7, R23, RZ ;  /* 0x0000001707067210 */ /* 0x000fe20007f3e0ff */
[----:B------:R-:W-:-:S04]  /*a4160*/  IMAD.MOV.U32 R7, RZ, RZ, R26 ;  /* 0x000000ffff077224 */ /* 0x000fc800078e001a */
[C---:B------:R-:W-:Y:S02]  /*a4170*/  IMAD.X R15, R7.reuse, 0x1, R21, P3 ;  /* 0x00000001070f7824 */ /* 0x040fe400018e0615 */
[----:B------:R-:W-:-:S03]  /*a4180*/  IMAD.X R17, R7, 0x1, R24, P2 ;  /* 0x0000000107117824 */ /* 0x000fc600010e0618 */
[----:B------:R0:W-:Y:S04]  /*a4190*/  STL.64 [R1+0x360], R14 ;  /* 0x0003600e01007387 */ /* 0x0001e80000100a00 */
[----:B------:R1:W-:Y:S01]  /*a41a0*/  STL.64 [R1+0x358], R16 ;  /* 0x0003581001007387 */ /* 0x0003e20000100a00 */
[----:B------:R-:W-:-:S05]  /*a41b0*/  IMAD.X R7, R7, 0x1, R25, P1 ;  /* 0x0000000107077824 */ /* 0x000fca00008e0619 */
[----:B------:R1:W-:Y:S01]  /*a41c0*/  STL.64 [R1+0x350], R6 ;  /* 0x0003500601007387 */ /* 0x0003e20000100a00 */
[----:B----4-:R-:W-:Y:S02]  /*a41d0*/  SHF.R.S32.HI R26, RZ, 0x1f, R13 ;  /* 0x0000001fff1a7819 */ /* 0x010fe4000001140d */
[C---:B0-----:R-:W-:Y:S02]  /*a41e0*/  IADD3 R14, P3, R13.reuse, R18, RZ ;  /* 0x000000120d0e7210 */ /* 0x041fe40007f7e0ff */
[----:B-1----:R-:W-:-:S03]  /*a41f0*/  IADD3 R16, P2, R13, R19, RZ ;  /* 0x000000130d107210 */ /* 0x002fc60007f5e0ff */
[C---:B------:R-:W-:Y:S02]  /*a4200*/  IMAD.X R15, R26.reuse, 0x1, R20, P3 ;  /* 0x000000011a0f7824 */ /* 0x040fe400018e0614 */
[C---:B------:R-:W-:Y:S01]  /*a4210*/  IMAD.X R17, R26.reuse, 0x1, R21, P2 ;  /* 0x000000011a117824 */ /* 0x040fe200010e0615 */
[C---:B------:R-:W-:Y:S02]  /*a4220*/  IADD3 R6, P1, R13.reuse, R22, RZ ;  /* 0x000000160d067210 */ /* 0x040fe40007f3e0ff */
[----:B------:R0:W-:Y:S04]  /*a4230*/  STL.64 [R1+0x380], R14 ;  /* 0x0003800e01007387 */ /* 0x0001e80000100a00 */
[----:B------:R1:W-:Y:S01]  /*a4240*/  STL.64 [R1+0x3a0], R16 ;  /* 0x0003a01001007387 */ /* 0x0003e20000100a00 */
[----:B------:R-:W-:Y:S01]  /*a4250*/  IMAD.X R7, R26, 0x1, R24, P1 ;  /* 0x000000011a077824 */ /* 0x000fe200008e0618 */
[----:B0-----:R-:W-:-:S02]  /*a4260*/  IADD3 R14, P3, R13, R23, RZ ;  /* 0x000000170d0e7210 */ /* 0x001fc40007f7e0ff */
[----:B---3--:R-:W-:Y:S02]  /*a4270*/  SHF.R.S32.HI R13, RZ, 0x1f, R27 ;  /* 0x0000001fff0d7819 */ /* 0x008fe4000001141b */
[----:B-1----:R-:W-:Y:S01]  /*a4280*/  IADD3 R16, P2, R27, R18, RZ ;  /* 0x000000121b107210 */ /* 0x002fe20007f5e0ff */
[----:B------:R-:W-:-:S04]  /*a4290*/  IMAD.X R15, R26, 0x1, R25, P3 ;  /* 0x000000011a0f7824 */ /* 0x000fc800018e0619 */
[----:B------:R-:W-:Y:S01]  /*a42a0*/  IMAD.X R17, R13, 0x1, R20, P2 ;  /* 0x000000010d117824 */ /* 0x000fe200010e0614 */
[----:B------:R-:W-:Y:S04]  /*a42b0*/  STL.64 [R1+0x398], R6 ;  /* 0x0003980601007387 */ /* 0x000fe80000100a00 */
[----:B------:R-:W-:Y:S04]  /*a42c0*/  STL.64 [R1+0x390], R14 ;  /* 0x0003900e01007387 */ /* 0x000fe80000100a00 */
[----:B------:R0:W-:Y:S04]  /*a42d0*/  STL.64 [R1+0x3c0], R16 ;  /* 0x0003c01001007387 */ /* 0x0001e80000100a00 */
[----:B0-----:R-:W3:Y:S01]  /*a42e0*/  LDL.LU.64 R16, [R1+0x2f00] ;  /* 0x002f000001107983 */ /* 0x001ee20000300a00 */
[----:B------:R-:W-:-:S02]  /*a42f0*/  IADD3 R6, P1, R27, R19, RZ ;  /* 0x000000131b067210 */ /* 0x000fc40007f3e0ff */
        /* <DEDUP_REMOVED lines=9> */
[----:B---3--:R-:W-:Y:S02]  /*a4390*/  SHF.R.S32.HI R13, RZ, 0x1f, R17 ;  /* 0x0000001fff0d7819 */ /* 0x008fe40000011411 */
[C---:B0-----:R-:W-:Y:S02]  /*a43a0*/  IADD3 R6, P1, R17.reuse, R18, RZ ;  /* 0x0000001211067210 */ /* 0x041fe40007f3e0ff */
[----:B-1----:R-:W-:-:S03]  /*a43b0*/  IADD3 R14, P3, R17, R19, RZ ;  /* 0x00000013110e7210 */ /* 0x002fc60007f7e0ff */
[C---:B------:R-:W-:Y:S02]  /*a43c0*/  IMAD.X R7, R13.reuse, 0x1, R20, P1 ;  /* 0x000000010d077824 */ /* 0x040fe400008e0614 */
[----:B------:R-:W-:Y:S01]  /*a43d0*/  IMAD.X R15, R13, 0x1, R21, P3 ;  /* 0x000000010d0f7824 */ /* 0x000fe200018e0615 */
[----:B----4-:R-:W-:Y:S02]  /*a43e0*/  IADD3 R26, P2, R17, R22, RZ ;  /* 0x00000016111a7210 */ /* 0x010fe40007f5e0ff */
[----:B------:R0:W-:Y:S04]  /*a43f0*/  STL.64 [R1+0x400], R6 ;  /* 0x0004000601007387 */ /* 0x0001e80000100a00 */
[----:B------:R1:W-:Y:S01]  /*a4400*/  STL.64 [R1+0x420], R14 ;  /* 0x0004200e01007387 */ /* 0x0003e20000100a00 */
[----:B------:R-:W-:Y:S01]  /*a4410*/  IMAD.X R27, R13, 0x1, R24, P2 ;  /* 0x000000010d1b7824 */ /* 0x000fe200010e0618 */
[----:B0-----:R-:W-:-:S02]  /*a4420*/  IADD3 R6, P1, R17, R23, RZ ;  /* 0x0000001711067210 */ /* 0x001fc40007f3e0ff */
[----:B------:R-:W-:Y:S02]  /*a4430*/  SHF.R.S32.HI R17, RZ, 0x1f, R12 ;  /* 0x0000001fff117819 */ /* 0x000fe4000001140c */
[----:B-1----:R-:W-:Y:S01]  /*a4440*/  IADD3 R14, P3, R12, R18, RZ ;  /* 0x000000120c0e7210 */ /* 0x002fe20007f7e0ff */
[----:B------:R-:W-:-:S04]  /*a4450*/  IMAD.X R7, R13, 0x1, R25, P1 ;  /* 0x000000010d077824 */ /* 0x000fc800008e0619 */
[----:B------:R-:W-:Y:S01]  /*a4460*/  IMAD.X R15, R17, 0x1, R20, P3 ;  /* 0x00000001110f7824 */ /* 0x000fe200018e0614 */
[----:B------:R-:W-:Y:S04]  /*a4470*/  STL.64 [R1+0x418], R26 ;  /* 0x0004181a01007387 */ /* 0x000fe80000100a00 */
[----:B------:R-:W-:Y:S04]  /*a4480*/  STL.64 [R1+0x410], R6 ;  /* 0x0004100601007387 */ /* 0x000fe80000100a00 */
[----:B------:R0:W-:Y:S04]  /*a4490*/  STL.64 [R1+0x440], R14 ;  /* 0x0004400e01007387 */ /* 0x0001e80000100a00 */
[----:B0-----:R-:W3:Y:S01]  /*a44a0*/  LDL.LU R14, [R1+0x2efc] ;  /* 0x002efc00010e7983 */ /* 0x001ee20000300800 */
[----:B------:R-:W-:-:S02]  /*a44b0*/  IADD3 R26, P2, R12, R19, RZ ;  /* 0x000000130c1a7210 */ /* 0x000fc40007f5e0ff */
[----:B------:R-:W-:-:S03]  /*a44c0*/  IADD3 R6, P1, R12, R22, RZ ;  /* 0x000000160c067210 */ /* 0x000fc60007f3e0ff */
[C---:B------:R-:W-:Y:S02]  /*a44d0*/  IMAD.X R27, R17.reuse, 0x1, R21, P2 ;  /* 0x00000001111b7824 */ /* 0x040fe400010e0615 */
[C---:B------:R-:W-:Y:S01]  /*a44e0*/  IMAD.X R7, R17.reuse, 0x1, R24, P1 ;  /* 0x0000000111077824 */ /* 0x040fe200008e0618 */
[----:B------:R-:W-:Y:S02]  /*a44f0*/  IADD3 R12, P3, R12, R23, RZ ;  /* 0x000000170c0c7210 */ /* 0x000fe40007f7e0ff */
[----:B------:R-:W-:Y:S01]  /*a4500*/  SHF.R.S32.HI R15, RZ, 0x1f, R16 ;  /* 0x0000001fff0f7819 */ /* 0x000fe20000011410 */
[----:B------:R0:W-:Y:S04]  /*a4510*/  STL.64 [R1+0x460], R26 ;  /* 0x0004601a01007387 */ /* 0x0001e80000100a00 */
[----:B------:R1:W-:Y:S01]  /*a4520*/  STL.64 [R1+0x458], R6 ;  /* 0x0004580601007387 */ /* 0x0003e20000100a00 */
[----:B------:R-:W-:Y:S01]  /*a4530*/  IMAD.X R13, R17, 0x1, R25, P3 ;  /* 0x00000001110d7824 */ /* 0x000fe200018e0619 */
[----:B0-----:R-:W-:-:S02]  /*a4540*/  IADD3 R26, P2, R16, R18, RZ ;  /* 0x00000012101a7210 */ /* 0x001fc40007f5e0ff */
[----:B-1----:R-:W-:-:S03]  /*a4550*/  IADD3 R6, P1, R16, R19, RZ ;  /* 0x0000001310067210 */ /* 0x002fc60007f3e0ff */
[C---:B------:R-:W-:Y:S01]  /*a4560*/  IMAD.X R27, R15.reuse, 0x1, R20, P2 ;  /* 0x000000010f1b7824 */ /* 0x040fe200010e0614 */
[----:B------:R0:W-:Y:S01]  /*a4570*/  STL.64 [R1+0x450], R12 ;  /* 0x0004500c01007387 */ /* 0x0001e20000100a00 */
[----:B------:R-:W-:-:S03]  /*a4580*/  IMAD.X R7, R15, 0x1, R21, P1 ;  /* 0x000000010f077824 */ /* 0x000fc600008e0615 */
[----:B------:R1:W-:Y:S01]  /*a4590*/  STL.64 [R1+0x480], R26 ;  /* 0x0004801a01007387 */ /* 0x0003e20000100a00 */
[C---:B0-----:R-:W-:Y:S02]  /*a45a0*/  IADD3 R12, P3, R16.reuse, R22, RZ ;  /* 0x00000016100c7210 */ /* 0x041fe40007f7e0ff */
[----:B------:R-:W-:Y:S01]  /*a45b0*/  IADD3 R16, P2, R16, R23, RZ ;  /* 0x0000001710107210 */ /* 0x000fe20007f5e0ff */
[----:B-1----:R-:W4:Y:S04]  /*a45c0*/  LDL.LU R26, [R1+0x2ef8] ;  /* 0x002ef800011a7983 */ /* 0x002f280000300800 */
[----:B------:R0:W-:Y:S01]  /*a45d0*/  STL.64 [R1+0x4a0], R6 ;  /* 0x0004a00601007387 */ /* 0x0001e20000100a00 */
[C---:B------:R-:W-:Y:S02]  /*a45e0*/  IMAD.X R13, R15.reuse, 0x1, R24, P3 ;  /* 0x000000010f0d7824 */ /* 0x040fe400018e0618 */
[----:B------:R-:W-:-:S03]  /*a45f0*/  IMAD.X R17, R15, 0x1, R25, P2 ;  /* 0x000000010f117824 */ /* 0x000fc600010e0619 */
[----:B------:R-:W-:Y:S04]  /*a4600*/  STL.64 [R1+0x498], R12 ;  /* 0x0004980c01007387 */ /* 0x000fe80000100a00 */
[----:B------:R-:W-:Y:S01]  /*a4610*/  STL.64 [R1+0x490], R16 ;  /* 0x0004901001007387 */ /* 0x000fe20000100a00 */
[----:B---3--:R-:W-:Y:S02]  /*a4620*/  SHF.R.S32.HI R27, RZ, 0x1f, R14 ;  /* 0x0000001fff1b7819 */ /* 0x008fe4000001140e */
[----:B0-----:R-:W-:-:S05]  /*a4630*/  IADD3 R6, P1, R14, R18, RZ ;  /* 0x000000120e067210 */ /* 0x001fca0007f3e0ff */
[----:B------:R-:W-:-:S05]  /*a4640*/  IMAD.X R7, R27, 0x1, R20, P1 ;  /* 0x000000011b077824 */ /* 0x000fca00008e0614 */
[----:B------:R0:W-:Y:S04]  /*a4650*/  STL.64 [R1+0x4c0], R6 ;  /* 0x0004c00601007387 */ /* 0x0001e80000100a00 */
[----:B0-----:R-:W3:Y:S01]  /*a4660*/  LDL.LU.64 R6, [R1+0x2ef0] ;  /* 0x002ef00001067983 */ /* 0x001ee20000300a00 */
[C---:B------:R-:W-:Y:S01]  /*a4670*/  IADD3 R12, P3, R14.reuse, R19, RZ ;  /* 0x000000130e0c7210 */ /* 0x040fe20007f7e0ff */
[----:B------:R-:W-:Y:S01]  /*a4680*/  IMAD.MOV.U32 R15, RZ, RZ, R27 ;  /* 0x000000ffff0f7224 */ /* 0x000fe200078e001b */
[----:B------:R-:W-:-:S03]  /*a4690*/  IADD3 R16, P2, R14, R22, RZ ;  /* 0x000000160e107210 */ /* 0x000fc60007f5e0ff */
[C---:B------:R-:W-:Y:S01]  /*a46a0*/  IMAD.X R13, R15.reuse, 0x1, R21, P3 ;  /* 0x000000010f0d7824 */ /* 0x040fe200018e0615 */
[----:B------:R-:W-:Y:S02]  /*a46b0*/  IADD3 R14, P1, R14, R23, RZ ;  /* 0x000000170e0e7210 */ /* 0x000fe40007f3e0ff */
[----:B--2---:R-:W-:Y:S02]  /*a46c0*/  SHF.R.S32.HI R27, RZ, 0x1f, R11 ;  /* 0x0000001fff1b7819 */ /* 0x004fe4000001140b */
[----:B------:R0:W-:Y:S01]  /*a46d0*/  STL.64 [R1+0x4e0], R12 ;  /* 0x0004e00c01007387 */ /* 0x0001e20000100a00 */
[C---:B------:R-:W-:Y:S02]  /*a46e0*/  IMAD.X R17, R15.reuse, 0x1, R24, P2 ;  /* 0x000000010f117824 */ /* 0x040fe400010e0618 */
[----:B------:R-:W-:Y:S01]  /*a46f0*/  IMAD.X R15, R15, 0x1, R25, P1 ;  /* 0x000000010f0f7824 */ /* 0x000fe200008e0619 */
[----:B0-----:R-:W-:Y:S02]  /*a4700*/  IADD3 R12, P3, R11, R18, RZ ;  /* 0x000000120b0c7210 */ /* 0x001fe40007f7e0ff */
[----:B------:R0:W-:Y:S03]  /*a4710*/  STL.64 [R1+0x4d8], R16 ;  /* 0x0004d81001007387 */ /* 0x0001e60000100a00 */
[----:B------:R-:W-:Y:S01]  /*a4720*/  IMAD.X R13, R27, 0x1, R20, P3 ;  /* 0x000000011b0d7824 */ /* 0x000fe200018e0614 */
[----:B------:R1:W-:Y:S04]  /*a4730*/  STL.64 [R1+0x4d0], R14 ;  /* 0x0004d00e01007387 */ /* 0x0003e80000100a00 */
[----:B------:R2:W-:Y:S01]  /*a4740*/  STL.64 [R1+0x500], R12 ;  /* 0x0005000c01007387 */ /* 0x0005e20000100a00 */
[----:B0-----:R-:W-:-:S02]  /*a4750*/  IADD3 R16, P2, R11, R19, RZ ;  /* 0x000000130b107210 */ /* 0x001fc40007f5e0ff */
[----:B-1----:R-:W-:-:S03]  /*a4760*/  IADD3 R14, P1, R11, R22, RZ ;  /* 0x000000160b0e7210 */ /* 0x002fc60007f3e0ff */
[----:B------:R-:W-:Y:S01]  /*a4770*/  IMAD.X R17, R27, 0x1, R21, P2 ;  /* 0x000000011b117824 */ /* 0x000fe200010e0615 */
[----:B--2---:R-:W-:Y:S01]  /*a4780*/  IADD3 R12, P3, R11, R23, RZ ;  /* 0x000000170b0c7210 */ /* 0x004fe20007f7e0ff */
[C---:B------:R-:W-:Y:S01]  /*a4790*/  IMAD.X R15, R27.reuse, 0x1, R24, P1 ;  /* 0x000000011b0f7824 */ /* 0x040fe200008e0618 */
[----:B----4-:R-:W-:Y:S02]  /*a47a0*/  SHF.R.S32.HI R11, RZ, 0x1f, R26 ;  /* 0x0000001fff0b7819 */ /* 0x010fe4000001141a */
[----:B------:R0:W-:Y:S01]  /*a47b0*/  STL.64 [R1+0x520], R16 ;  /* 0x0005201001007387 */ /* 0x0001e20000100a00 */
[----:B------:R-:W-:-:S03]  /*a47c0*/  IMAD.X R13, R27, 0x1, R25, P3 ;  /* 0x000000011b0d7824 */ /* 0x000fc600018e0619 */
[----:B------:R1:W-:Y:S01]  /*a47d0*/  STL.64 [R1+0x518], R14 ;  /* 0x0005180e01007387 */ /* 0x0003e20000100a00 */
[----:B------:R-:W-:-:S03]  /*a47e0*/  IMAD.MOV.U32 R27, RZ, RZ, R11 ;  /* 0x000000ffff1b7224 */ /* 0x000fc600078e000b */
[----:B------:R2:W-:Y:S01]  /*a47f0*/  STL.64 [R1+0x510], R12 ;  /* 0x0005100c01007387 */ /* 0x0005e20000100a00 */
[C---:B0-----:R-:W-:Y:S02]  /*a4800*/  IADD3 R16, P2, R26.reuse, R18, RZ ;  /* 0x000000121a107210 */ /* 0x041fe40007f5e0ff */
[----:B-1----:R-:W-:-:S03]  /*a4810*/  IADD3 R14, P1, R26, R19, RZ ;  /* 0x000000131a0e7210 */ /* 0x002fc60007f3e0ff */
[----:B------:R-:W-:Y:S01]  /*a4820*/  IMAD.X R17, R11, 0x1, R20, P2 ;  /* 0x000000010b117824 */ /* 0x000fe200010e0614 */
[C---:B--2---:R-:W-:Y:S01]  /*a4830*/  IADD3 R12, P3, R26.reuse, R22, RZ ;  /* 0x000000161a0c7210 */ /* 0x044fe20007f7e0ff */
[C---:B------:R-:W-:Y:S01]  /*a4840*/  IMAD.X R15, R27.reuse, 0x1, R21, P1 ;  /* 0x000000011b0f7824 */ /* 0x040fe200008e0615 */
[----:B------:R-:W-:Y:S02]  /*a4850*/  IADD3 R26, P2, R26, R23, RZ ;  /* 0x000000171a1a7210 */ /* 0x000fe40007f5e0ff */
[----:B------:R0:W-:Y:S01]  /*a4860*/  STL.64 [R1+0x540], R16 ;  /* 0x0005401001007387 */ /* 0x0001e20000100a00 */
[C---:B------:R-:W-:Y:S02]  /*a4870*/  IMAD.X R13, R27.reuse, 0x1, R24, P3 ;  /* 0x000000011b0d7824 */ /* 0x040fe400018e0618 */
[----:B------:R-:W-:Y:S01]  /*a4880*/  IMAD.X R27, R27, 0x1, R25, P2 ;  /* 0x000000011b1b7824 */ /* 0x000fe200010e0619 */
[----:B0-----:R-:W2:Y:S04]  /*a4890*/  LDL.LU.64 R16, [R1+0x2ee8] ;  /* 0x002ee80001107983 */ /* 0x001ea80000300a00 */
[----:B------:R0:W-:Y:S04]  /*a48a0*/  STL.64 [R1+0x560], R14 ;  /* 0x0005600e01007387 */ /* 0x0001e80000100a00 */
[----:B------:R1:W-:Y:S04]  /*a48b0*/  STL.64 [R1+0x558], R12 ;  /* 0x0005580c01007387 */ /* 0x0003e80000100a00 */
[----:B------:R4:W-:Y:S01]  /*a48c0*/  STL.64 [R1+0x550], R26 ;  /* 0x0005501a01007387 */ /* 0x0009e20000100a00 */
[----:B---3--:R-:W-:-:S02]  /*a48d0*/  SHF.R.S32.HI R11, RZ, 0x1f, R7 ;  /* 0x0000001fff0b7819 */ /* 0x008fc40000011407 */
[C---:B0-----:R-:W-:Y:S02]  /*a48e0*/  IADD3 R14, P1, R7.reuse, R18, RZ ;  /* 0x00000012070e7210 */ /* 0x041fe40007f3e0ff */
[C---:B-1----:R-:W-:Y:S02]  /*a48f0*/  IADD3 R12, P3, R7.reuse, R19, RZ ;  /* 0x00000013070c7210 */ /* 0x042fe40007f7e0ff */
[----:B----4-:R-:W-:Y:S01]  /*a4900*/  IADD3 R26, P2, R7, R22, RZ ;  /* 0x00000016071a7210 */ /* 0x010fe20007f5e0ff */
        /* <DEDUP_REMOVED lines=8> */
[----:B-1----:R-:W-:Y:S01]  /*a4990*/  IADD3 R12, P3, R9, R18, RZ ;  /* 0x00000012090c7210 */ /* 0x002fe20007f7e0ff */
[----:B------:R-:W-:-:S04]  /*a49a0*/  IMAD.X R15, R11, 0x1, R25, P1 ;  /* 0x000000010b0f7824 */ /* 0x000fc800008e0619 */
[----:B------:R-:W-:Y:S01]  /*a49b0*/  IMAD.X R13, R7, 0x1, R20, P3 ;  /* 0x00000001070d7824 */ /* 0x000fe200018e0614 */
[----:B---3--:R-:W-:Y:S01]  /*a49c0*/  IADD3 R26, P2, R9, R19, RZ ;  /* 0x00000013091a7210 */ /* 0x008fe20007f5e0ff */
[----:B------:R0:W-:Y:S04]  /*a49d0*/  STL.64 [R1+0x590], R14 ;  /* 0x0005900e01007387 */ /* 0x0001e80000100a00 */
[----:B------:R1:W-:Y:S01]  /*a49e0*/  STL.64 [R1+0x5c8], R12 ;  /* 0x0005c80c01007387 */ /* 0x0003e20000100a00 */
[----:B------:R-:W-:Y:S01]  /*a49f0*/  IMAD.X R27, R7, 0x1, R21, P2 ;  /* 0x00000001071b7824 */ /* 0x000fe200010e0615 */
[----:B------:R-:W-:Y:S02]  /*a4a00*/  SHF.R.S32.HI R11, RZ, 0x1f, R6 ;  /* 0x0000001fff0b7819 */ /* 0x000fe40000011406 */
[----:B0-----:R-:W-:-:S02]  /*a4a10*/  IADD3 R14, P1, R9, R22, RZ ;  /* 0x00000016090e7210 */ /* 0x001fc40007f3e0ff */
[----:B-1----:R-:W-:Y:S01]  /*a4a20*/  IADD3 R12, P3, R9, R23, RZ ;  /* 0x00000017090c7210 */ /* 0x002fe20007f7e0ff */
[----:B------:R0:W-:Y:S02]  /*a4a30*/  STL.64 [R1+0x5f8], R26 ;  /* 0x0005f81a01007387 */ /* 0x0001e40000100a00 */
[C---:B------:R-:W-:Y:S02]  /*a4a40*/  IMAD.X R15, R7.reuse, 0x1, R24, P1 ;  /* 0x00000001070f7824 */ /* 0x040fe400008e0618 */
[----:B------:R-:W-:-:S03]  /*a4a50*/  IMAD.X R13, R7, 0x1, R25, P3 ;  /* 0x00000001070d7824 */ /* 0x000fc600018e0619 */
[----:B------:R1:W-:Y:S04]  /*a4a60*/  STL.64 [R1+0x5f0], R14 ;  /* 0x0005f00e01007387 */ /* 0x0003e80000100a00 */
[----:B------:R3:W-:Y:S01]  /*a4a70*/  STL.64 [R1+0x5e8], R12 ;  /* 0x0005e80c01007387 */ /* 0x0007e20000100a00 */
[----:B0-----:R-:W-:-:S05]  /*a4a80*/  IADD3 R26, P2, R6, R18, RZ ;  /* 0x00000012061a7210 */ /* 0x001fca0007f5e0ff */
[C---:B------:R-:W-:Y:S01]  /*a4a90*/  IMAD.X R27, R11.reuse, 0x1, R20, P2 ;  /* 0x000000010b1b7824 */ /* 0x040fe200010e0614 */
[C---:B-1----:R-:W-:Y:S02]  /*a4aa0*/  IADD3 R14, P1, R6.reuse, R19, RZ ;  /* 0x00000013060e7210 */ /* 0x042fe40007f3e0ff */
[C---:B---3--:R-:W-:Y:S02]  /*a4ab0*/  IADD3 R12, P3, R6.reuse, R22, RZ ;  /* 0x00000016060c7210 */ /* 0x048fe40007f7e0ff */
[----:B------:R-:W-:Y:S01]  /*a4ac0*/  IADD3 R6, P2, R6, R23, RZ ;  /* 0x0000001706067210 */ /* 0x000fe20007f5e0ff */
[C---:B------:R-:W-:Y:S02]  /*a4ad0*/  IMAD.X R15, R11.reuse, 0x1, R21, P1 ;  /* 0x000000010b0f7824 */ /* 0x040fe400008e0615 */
[C---:B------:R-:W-:Y:S02]  /*a4ae0*/  IMAD.X R13, R11.reuse, 0x1, R24, P3 ;  /* 0x000000010b0d7824 */ /* 0x040fe400018e0618 */
[----:B------:R-:W-:Y:S01]  /*a4af0*/  IMAD.X R7, R11, 0x1, R25, P2 ;  /* 0x000000010b077824 */ /* 0x000fe200010e0619 */
[----:B------:R-:W-:Y:S04]  /*a4b00*/  STL.64 [R1+0x608], R26 ;  /* 0x0006081a01007387 */ /* 0x000fe80000100a00 */
[----:B------:R0:W-:Y:S04]  /*a4b10*/  STL.64 [R1+0x638], R14 ;  /* 0x0006380e01007387 */ /* 0x0001e80000100a00 */
[----:B------:R1:W-:Y:S01]  /*a4b20*/  STL.64 [R1+0x630], R12 ;  /* 0x0006300c01007387 */ /* 0x0003e20000100a00 */
[----:B------:R-:W-:-:S03]  /*a4b30*/  SHF.R.S32.HI R9, RZ, 0x1f, R10 ;  /* 0x0000001fff097819 */ /* 0x000fc6000001140a */
[----:B------:R3:W-:Y:S01]  /*a4b40*/  STL.64 [R1+0x628], R6 ;  /* 0x0006280601007387 */ /* 0x0007e20000100a00 */
[C---:B0-----:R-:W-:Y:S02]  /*a4b50*/  IADD3 R14, P1, R10.reuse, R18, RZ ;  /* 0x000000120a0e7210 */ /* 0x041fe40007f3e0ff */
[C---:B-1----:R-:W-:Y:S02]  /*a4b60*/  IADD3 R12, P3, R10.reuse, R19, RZ ;  /* 0x000000130a0c7210 */ /* 0x042fe40007f7e0ff */
[C---:B---3--:R-:W-:Y:S01]  /*a4b70*/  IADD3 R6, P2, R10.reuse, R22, RZ ;  /* 0x000000160a067210 */ /* 0x048fe20007f5e0ff */
[C---:B------:R-:W-:Y:S02]  /*a4b80*/  IMAD.X R15, R9.reuse, 0x1, R20, P1 ;  /* 0x00000001090f7824 */ /* 0x040fe400008e0614 */
[C---:B------:R-:W-:Y:S01]  /*a4b90*/  IMAD.X R13, R9.reuse, 0x1, R21, P3 ;  /* 0x00000001090d7824 */ /* 0x040fe200018e0615 */
[----:B------:R-:W-:Y:S01]  /*a4ba0*/  IADD3 R10, P1, R10, R23, RZ ;  /* 0x000000170a0a7210 */ /* 0x000fe20007f3e0ff */
[----:B------:R-:W-:-:S03]  /*a4bb0*/  IMAD.X R7, R9, 0x1, R24, P2 ;  /* 0x0000000109077824 */ /* 0x000fc600010e0618 */
[----:B------:R0:W-:Y:S04]  /*a4bc0*/  STL.64 [R1+0x678], R12 ;  /* 0x0006780c01007387 */ /* 0x0001e80000100a00 */
[----:B------:R1:W-:Y:S04]  /*a4bd0*/  STL.64 [R1+0x648], R14 ;  /* 0x0006480e01007387 */ /* 0x0003e80000100a00 */
[----:B------:R3:W-:Y:S01]  /*a4be0*/  STL.64 [R1+0x670], R6 ;  /* 0x0006700601007387 */ /* 0x0007e20000100a00 */
[----:B------:R-:W-:Y:S01]  /*a4bf0*/  IMAD.X R11, R9, 0x1, R25, P1 ;  /* 0x00000001090b7824 */ /* 0x000fe200008e0619 */
[----:B0-----:R-:W-:-:S02]  /*a4c00*/  SHF.R.S32.HI R13, RZ, 0x1f, R8 ;  /* 0x0000001fff0d7819 */ /* 0x001fc40000011408 */
[C---:B-1----:R-:W-:Y:S02]  /*a4c10*/  IADD3 R14, P3, R8.reuse, R18, RZ ;  /* 0x00000012080e7210 */ /* 0x042fe40007f7e0ff */
[C---:B---3--:R-:W-:Y:S01]  /*a4c20*/  IADD3 R6, P2, R8.reuse, R19, RZ ;  /* 0x0000001308067210 */ /* 0x048fe20007f5e0ff */
[----:B------:R0:W-:Y:S02]  /*a4c30*/  STL.64 [R1+0x668], R10 ;  /* 0x0006680a01007387 */ /* 0x0001e40000100a00 */
[C---:B------:R-:W-:Y:S02]  /*a4c40*/  IMAD.X R15, R13.reuse, 0x1, R20, P3 ;  /* 0x000000010d0f7824 */ /* 0x040fe400018e0614 */
[----:B------:R-:W-:Y:S01]  /*a4c50*/  IMAD.X R7, R13, 0x1, R21, P2 ;  /* 0x000000010d077824 */ /* 0x000fe200010e0615 */
[----:B------:R-:W-:Y:S02]  /*a4c60*/  SHF.R.S32.HI R12, RZ, 0x1f, R5 ;  /* 0x0000001fff0c7819 */ /* 0x000fe40000011405 */
[----:B------:R-:W-:Y:S01]  /*a4c70*/  STL.64 [R1+0x688], R14 ;  /* 0x0006880e01007387 */ /* 0x000fe20000100a00 */
[----:B0-----:R-:W-:-:S02]  /*a4c80*/  IADD3 R10, P1, R8, R22, RZ ;  /* 0x00000016080a7210 */ /* 0x001fc40007f3e0ff */
[----:B------:R-:W-:Y:S01]  /*a4c90*/  IADD3 R8, P3, R8, R23, RZ ;  /* 0x0000001708087210 */ /* 0x000fe20007f7e0ff */
[----:B------:R0:W-:Y:S02]  /*a4ca0*/  STL.64 [R1+0x6b8], R6 ;  /* 0x0006b80601007387 */ /* 0x0001e40000100a00 */
[C---:B------:R-:W-:Y:S02]  /*a4cb0*/  IMAD.X R11, R13.reuse, 0x1, R24, P1 ;  /* 0x000000010d0b7824 */ /* 0x040fe400008e0618 */
[----:B------:R-:W-:Y:S01]  /*a4cc0*/  IMAD.X R9, R13, 0x1, R25, P3 ;  /* 0x000000010d097824 */ /* 0x000fe200018e0619 */
[C---:B0-----:R-:W-:Y:S02]  /*a4cd0*/  IADD3 R6, P2, R5.reuse, R18, RZ ;  /* 0x0000001205067210 */ /* 0x041fe40007f5e0ff */
[----:B------:R0:W-:Y:S03]  /*a4ce0*/  STL.64 [R1+0x6b0], R10 ;  /* 0x0006b00a01007387 */ /* 0x0001e60000100a00 */
[----:B------:R-:W-:Y:S01]  /*a4cf0*/  IMAD.X R7, R12, 0x1, R20, P2 ;  /* 0x000000010c077824 */ /* 0x000fe200010e0614 */
[----:B------:R1:W-:Y:S01]  /*a4d00*/  STL.64 [R1+0x6a8], R8 ;  /* 0x0006a80801007387 */ /* 0x0003e20000100a00 */
[----:B0-----:R-:W-:-:S03]  /*a4d10*/  IADD3 R10, P1, R5, R19, RZ ;  /* 0x00000013050a7210 */ /* 0x001fc60007f3e0ff */
[----:B------:R0:W-:Y:S01]  /*a4d20*/  STL.64 [R1+0x6c8], R6 ;  /* 0x0006c80601007387 */ /* 0x0001e20000100a00 */
[C---:B-1----:R-:W-:Y:S01]  /*a4d30*/  IADD3 R8, P3, R5.reuse, R22, RZ ;  /* 0x0000001605087210 */ /* 0x042fe20007f7e0ff */
[----:B------:R-:W-:Y:S01]  /*a4d40*/  IMAD.X R11, R12, 0x1, R21, P1 ;  /* 0x000000010c0b7824 */ /* 0x000fe200008e0615 */
[----:B0-----:R-:W-:-:S03]  /*a4d50*/  IADD3 R6, P2, R5, R23, RZ ;  /* 0x0000001705067210 */ /* 0x001fc60007f5e0ff */
[C---:B------:R-:W-:Y:S01]  /*a4d60*/  IMAD.X R9, R12.reuse, 0x1, R24, P3 ;  /* 0x000000010c097824 */ /* 0x040fe200018e0618 */
[----:B------:R0:W-:Y:S01]  /*a4d70*/  STL.64 [R1+0x6f8], R10 ;  /* 0x0006f80a01007387 */ /* 0x0001e20000100a00 */
[----:B------:R-:W-:Y:S01]  /*a4d80*/  SHF.R.S32.HI R5, RZ, 0x1f, R3 ;  /* 0x0000001fff057819 */ /* 0x000fe20000011403 */
[----:B------:R-:W-:Y:S02]  /*a4d90*/  IMAD.X R7, R12, 0x1, R25, P2 ;  /* 0x000000010c077824 */ /* 0x000fe400010e0619 */
[----:B------:R1:W-:Y:S04]  /*a4da0*/  STL.64 [R1+0x6f0], R8 ;  /* 0x0006f00801007387 */ /* 0x0003e80000100a00 */
[----:B------:R3:W-:Y:S01]  /*a4db0*/  STL.64 [R1+0x6e8], R6 ;  /* 0x0006e80601007387 */ /* 0x0007e20000100a00 */
[----:B0-----:R-:W-:-:S02]  /*a4dc0*/  IADD3 R10, P1, R3, R18, RZ ;  /* 0x00000012030a7210 */ /* 0x001fc40007f3e0ff */
[----:B-1----:R-:W-:-:S03]  /*a4dd0*/  IADD3 R8, P3, R3, R19, RZ ;  /* 0x0000001303087210 */ /* 0x002fc60007f7e0ff */
[----:B------:R-:W-:Y:S01]  /*a4de0*/  IMAD.X R11, R5, 0x1, R20, P1 ;  /* 0x00000001050b7824 */ /* 0x000fe200008e0614 */
[----:B---3--:R-:W-:Y:S01]  /*a4df0*/  IADD3 R6, P2, R3, R22, RZ ;  /* 0x0000001603067210 */ /* 0x008fe20007f5e0ff */
[----:B------:R-:W-:-:S03]  /*a4e00*/  IMAD.X R9, R5, 0x1, R21, P3 ;  /* 0x0000000105097824 */ /* 0x000fc600018e0615 */
[----:B------:R0:W-:Y:S01]  /*a4e10*/  STL.64 [R1+0x708], R10 ;  /* 0x0007080a01007387 */ /* 0x0001e20000100a00 */
[----:B------:R-:W-:-:S03]  /*a4e20*/  IMAD.X R7, R5, 0x1, R24, P2 ;  /* 0x0000000105077824 */ /* 0x000fc600010e0618 */
[----:B------:R1:W-:Y:S04]  /*a4e30*/  STL.64 [R1+0x738], R8 ;  /* 0x0007380801007387 */ /* 0x0003e80000100a00 */
[----:B------:R3:W-:Y:S01]  /*a4e40*/  STL.64 [R1+0x730], R6 ;  /* 0x0007300601007387 */ /* 0x0007e20000100a00 */
[----:B0-----:R-:W-:Y:S02]  /*a4e50*/  IADD3 R10, P1, R3, R23, RZ ;  /* 0x00000017030a7210 */ /* 0x001fe40007f3e0ff */
[----:B------:R-:W-:Y:S02]  /*a4e60*/  SHF.R.S32.HI R3, RZ, 0x1f, R4 ;  /* 0x0000001fff037819 */ /* 0x000fe40000011404 */
[C---:B-1----:R-:W-:Y:S01]  /*a4e70*/  IADD3 R8, P3, R4.reuse, R18, RZ ;  /* 0x0000001204087210 */ /* 0x042fe20007f7e0ff */
[----:B------:R-:W-:Y:S01]  /*a4e80*/  IMAD.X R11, R5, 0x1, R25, P1 ;  /* 0x00000001050b7824 */ /* 0x000fe200008e0619 */
[----:B---3--:R-:W-:-:S03]  /*a4e90*/  IADD3 R6, P2, R4, R19, RZ ;  /* 0x0000001304067210 */ /* 0x008fc60007f5e0ff */
[C---:B------:R-:W-:Y:S01]  /*a4ea0*/  IMAD.X R9, R3.reuse, 0x1, R20, P3 ;  /* 0x0000000103097824 */ /* 0x040fe200018e0614 */
[----:B------:R0:W-:Y:S01]  /*a4eb0*/  STL.64 [R1+0x728], R10 ;  /* 0x0007280a01007387 */ /* 0x0001e20000100a00 */
[----:B------:R-:W-:-:S03]  /*a4ec0*/  IMAD.X R7, R3, 0x1, R21, P2 ;  /* 0x0000000103077824 */ /* 0x000fc600010e0615 */
[----:B------:R1:W-:Y:S01]  /*a4ed0*/  STL.64 [R1+0x748], R8 ;  /* 0x0007480801007387 */ /* 0x0003e20000100a00 */
[----:B------:R-:W-:-:S03]  /*a4ee0*/  SHF.R.S32.HI R5, RZ, 0x1f, R2 ;  /* 0x0000001fff057819 */ /* 0x000fc60000011402 */
[----:B------:R3:W-:Y:S01]  /*a4ef0*/  STL.64 [R1+0x778], R6 ;  /* 0x0007780601007387 */ /* 0x0007e20000100a00 */
[C---:B0-----:R-:W-:Y:S02]  /*a4f00*/  IADD3 R10, P1, R4.reuse, R22, RZ ;  /* 0x00000016040a7210 */ /* 0x041fe40007f3e0ff */
[----:B-1----:R-:W-:-:S03]  /*a4f10*/  IADD3 R8, P3, R4, R23, RZ ;  /* 0x0000001704087210 */ /* 0x002fc60007f7e0ff */
[C---:B------:R-:W-:Y:S01]  /*a4f20*/  IMAD.X R11, R3.reuse, 0x1, R24, P1 ;  /* 0x00000001030b7824 */ /* 0x040fe200008e0618 */
[----:B---3--:R-:W-:Y:S01]  /*a4f30*/  IADD3 R6, P2, R2, R18, RZ ;  /* 0x0000001202067210 */ /* 0x008fe20007f5e0ff */
[----:B------:R-:W-:-:S03]  /*a4f40*/  IMAD.X R9, R3, 0x1, R25, P3 ;  /* 0x0000000103097824 */ /* 0x000fc600018e0619 */
[----:B------:R0:W-:Y:S01]  /*a4f50*/  STL.64 [R1+0x770], R10 ;  /* 0x0007700a01007387 */ /* 0x0001e20000100a00 */
[----:B------:R-:W-:-:S03]  /*a4f60*/  IMAD.X R7, R5, 0x1, R20, P2 ;  /* 0x0000000105077824 */ /* 0x000fc600010e0614 */
[----:B------:R1:W-:Y:S01]  /*a4f70*/  STL.64 [R1+0x768], R8 ;  /* 0x0007680801007387 */ /* 0x0003e20000100a00 */
[----:B------:R-:W-:-:S03]  /*a4f80*/  VIADD R4, R2, UR7 ;  /* 0x0000000702047c36 */ /* 0x000fc60008000000 */
[----:B------:R3:W-:Y:S01]  /*a4f90*/  STL.64 [R1+0x788], R6 ;  /* 0x0007880601007387 */ /* 0x0007e20000100a00 */
[C---:B0-----:R-:W-:Y:S02]  /*a4fa0*/  IADD3 R10, P1, R2.reuse, R19, RZ ;  /* 0x00000013020a7210 */ /* 0x041fe40007f3e0ff */
        /* <DEDUP_REMOVED lines=12> */
[C---:B---3--:R-:W-:Y:S01]  /*a5070*/  IADD3 R6, P2, R4.reuse, R22, RZ ;  /* 0x0000001604067210 */ /* 0x048fe20007f5e0ff */
[C---:B------:R-:W-:Y:S02]  /*a5080*/  IMAD.X R9, R3.reuse, 0x1, R21, P3 ;  /* 0x0000000103097824 */ /* 0x040fe400018e0615 */
[----:B------:R-:W-:Y:S01]  /*a5090*/  VIADD R2, R4, UR9 ;  /* 0x0000000904027c36 */ /* 0x000fe20008000000 */
[----:B------:R0:W-:Y:S01]  /*a50a0*/  STL.64 [R1+0x7e0], R10 ;  /* 0x0007e00a01007387 */ /* 0x0001e20000100a00 */
[----:B------:R-:W-:-:S03]  /*a50b0*/  IMAD.X R7, R3, 0x1, R24, P2 ;  /* 0x0000000103077824 */ /* 0x000fc600010e0618 */
[----:B------:R1:W-:Y:S01]  /*a50c0*/  STL.64 [R1+0x800], R8 ;  /* 0x0008000801007387 */ /* 0x0003e20000100a00 */
[----:B------:R-:W-:Y:S02]  /*a50d0*/  SHF.R.S32.HI R5, RZ, 0x1f, R2 ;  /* 0x0000001fff057819 */ /* 0x000fe40000011402 */
[----:B--2---:R-:W-:Y:S02]  /*a50e0*/  LOP3.LUT R16, R16, 0xfff7ffff, RZ, 0xc0, !PT ;  /* 0xfff7ffff10107812 */ /* 0x004fe400078ec0ff */
[----:B------:R-:W-:Y:S01]  /*a50f0*/  LOP3.LUT R17, R17, 0xffbfffff, RZ, 0xc0, !PT ;  /* 0xffbfffff11117812 */ /* 0x000fe200078ec0ff */
[----:B------:R2:W-:Y:S01]  /*a5100*/  STL.64 [R1+0x7f8], R6 ;  /* 0x0007f80601007387 */ /* 0x0005e20000100a00 */
[----:B------:R-:W-:Y:S01]  /*a5110*/  LOP3.LUT R0, R0, 0xfeffffff, RZ, 0xc0, !PT ;  /* 0xfeffffff00007812 */ /* 0x000fe200078ec0ff */
[----:B------:R-:W-:Y:S01]  /*a5120*/  ULDC UR9, c[0x0][0x228] ;  /* 0x00008a0000097ab9 */ /* 0x000fe20000000800 */
[----:B0-----:R-:W-:Y:S02]  /*a5130*/  IADD3 R10, P1, R4, R23, RZ ;  /* 0x00000017040a7210 */ /* 0x001fe40007f3e0ff */
[----:B-1----:R-:W-:-:S03]  /*a5140*/  IADD3 R8, P3, R2, R18, RZ ;  /* 0x0000001202087210 */ /* 0x002fc60007f7e0ff */
[----:B------:R-:W-:Y:S01]  /*a5150*/  IMAD.X R11, R3, 0x1, R25, P1 ;  /* 0x00000001030b7824 */ /* 0x000fe200008e0619 */
[C---:B--2---:R-:W-:Y:S01]  /*a5160*/  IADD3 R6, P2, R2.reuse, R19, RZ ;  /* 0x0000001302067210 */ /* 0x044fe20007f5e0ff */
[C---:B------:R-:W-:Y:S02]  /*a5170*/  IMAD.X R9, R5.reuse, 0x1, R20, P3 ;  /* 0x0000000105097824 */ /* 0x040fe400018e0614 */
[----:B------:R-:W-:Y:S01]  /*a5180*/  VIADD R4, R2, UR11 ;  /* 0x0000000b02047c36 */ /* 0x000fe20008000000 */
[----:B------:R0:W-:Y:S01]  /*a5190*/  STL.64 [R1+0x7f0], R10 ;  /* 0x0007f00a01007387 */ /* 0x0001e20000100a00 */
[----:B------:R-:W-:-:S03]  /*a51a0*/  IMAD.X R7, R5, 0x1, R21, P2 ;  /* 0x0000000105077824 */ /* 0x000fc600010e0615 */
[----:B------:R1:W-:Y:S01]  /*a51b0*/  STL.64 [R1+0x820], R8 ;  /* 0x0008200801007387 */ /* 0x0003e20000100a00 */
[----:B------:R-:W-:Y:S01]  /*a51c0*/  SHF.R.S32.HI R3, RZ, 0x1f, R4 ;  /* 0x0000001fff037819 */ /* 0x000fe20000011404 */
[----:B------:R-:W-:Y:S02]  /*a51d0*/  ULDC UR11, c[0x0][0x228] ;  /* 0x00008a00000b7ab9 */ /* 0x000fe40000000800 */
[----:B------:R2:W-:Y:S01]  /*a51e0*/  STL.64 [R1+0x840], R6 ;  /* 0x0008400601007387 */ /* 0x0005e20000100a00 */
[C---:B0-----:R-:W-:Y:S02]  /*a51f0*/  IADD3 R10, P1, R2.reuse, R22, RZ ;  /* 0x00000016020a7210 */ /* 0x041fe40007f3e0ff */
[----:B-1----:R-:W-:-:S03]  /*a5200*/  IADD3 R8, P3, R2, R23, RZ ;  /* 0x0000001702087210 */ /* 0x002fc60007f7e0ff */
[C---:B------:R-:W-:Y:S01]  /*a5210*/  IMAD.X R11, R5.reuse, 0x1, R24, P1 ;  /* 0x00000001050b7824 */ /* 0x040fe200008e0618 */
[----:B--2---:R-:W-:Y:S01]  /*a5220*/  IADD3 R6, P2, R4, R18, RZ ;  /* 0x0000001204067210 */ /* 0x004fe20007f5e0ff */
[----:B------:R-:W-:-:S03]  /*a5230*/  IMAD.X R9, R5, 0x1, R25, P3 ;  /* 0x0000000105097824 */ /* 0x000fc600018e0619 */
[----:B------:R0:W-:Y:S01]  /*a5240*/  STL.64 [R1+0x838], R10 ;  /* 0x0008380a01007387 */ /* 0x0001e20000100a00 */
[----:B------:R-:W-:-:S03]  /*a5250*/  IMAD.X R7, R3, 0x1, R20, P2 ;  /* 0x0000000103077824 */ /* 0x000fc600010e0614 */
[----:B------:R1:W-:Y:S01]  /*a5260*/  STL.64 [R1+0x830], R8 ;  /* 0x0008300801007387 */ /* 0x0003e20000100a00 */
[C---:B------:R-:W-:Y:S01]  /*a5270*/  VIADD R2, R4.reuse, UR13 ;  /* 0x0000000d04027c36 */ /* 0x040fe20008000000 */
[----:B------:R-:W-:Y:S02]  /*a5280*/  ULDC UR13, c[0x0][0x228] ;  /* 0x00008a00000d7ab9 */ /* 0x000fe40000000800 */
[----:B------:R2:W-:Y:S01]  /*a5290*/  STL.64 [R1+0x860], R6 ;  /* 0x0008600601007387 */ /* 0x0005e20000100a00 */
[C---:B0-----:R-:W-:Y:S02]  /*a52a0*/  IADD3 R10, P1, R4.reuse, R19, RZ ;  /* 0x00000013040a7210 */ /* 0x041fe40007f3e0ff */
[----:B-1----:R-:W-:-:S03]  /*a52b0*/  IADD3 R8, P3, R4, R22, RZ ;  /* 0x0000001604087210 */ /* 0x002fc60007f7e0ff */
[C---:B------:R-:W-:Y:S01]  /*a52c0*/  IMAD.X R11, R3.reuse, 0x1, R21, P1 ;  /* 0x00000001030b7824 */ /* 0x040fe200008e0615 */
[----:B--2---:R-:W-:Y:S01]  /*a52d0*/  IADD3 R6, P2, R4, R23, RZ ;  /* 0x0000001704067210 */ /* 0x004fe20007f5e0ff */
[C---:B------:R-:W-:Y:S01]  /*a52e0*/  IMAD.X R9, R3.reuse, 0x1, R24, P3 ;  /* 0x0000000103097824 */ /* 0x040fe200018e0618 */
[----:B------:R-:W-:Y:S02]  /*a52f0*/  SHF.R.S32.HI R5, RZ, 0x1f, R2 ;  /* 0x0000001fff057819 */ /* 0x000fe40000011402 */
[----:B------:R0:W-:Y:S01]  /*a5300*/  STL.64 [R1+0x880], R10 ;  /* 0x0008800a01007387 */ /* 0x0001e20000100a00 */
[----:B------:R-:W-:-:S03]  /*a5310*/  IMAD.X R7, R3, 0x1, R25, P2 ;  /* 0x0000000103077824 */ /* 0x000fc600010e0619 */
[----:B------:R1:W-:Y:S04]  /*a5320*/  STL.64 [R1+0x878], R8 ;  /* 0x0008780801007387 */ /* 0x0003e80000100a00 */
[----:B------:R2:W-:Y:S01]  /*a5330*/  STL.64 [R1+0x870], R6 ;  /* 0x0008700601007387 */ /* 0x0005e20000100a00 */
[C---:B0-----:R-:W-:Y:S02]  /*a5340*/  IADD3 R10, P1, R2.reuse, R18, RZ ;  /* 0x00000012020a7210 */ /* 0x041fe40007f3e0ff */
[----:B-1----:R-:W-:-:S03]  /*a5350*/  IADD3 R8, P3, R2, R19, RZ ;  /* 0x0000001302087210 */ /* 0x002fc60007f7e0ff */
[C---:B------:R-:W-:Y:S01]  /*a5360*/  IMAD.X R11, R5.reuse, 0x1, R20, P1 ;  /* 0x00000001050b7824 */ /* 0x040fe200008e0614 */
        /* <DEDUP_REMOVED lines=231> */
[----:B------:R-:W-:Y:S02]  /*a61e0*/  ULDC.64 UR28, c[0x0][0x228] ;  /* 0x00008a00001c7ab9 */ /* 0x000fe40000000a00 */
        /* <DEDUP_REMOVED lines=21> */
[----:B------:R-:W-:Y:S02]  /*a6340*/  ULDC.64 UR26, c[0x0][0x228] ;  /* 0x00008a00001a7ab9 */ /* 0x000fe40000000a00 */
        /* <DEDUP_REMOVED lines=180> */
[----:B------:R-:W-:Y:S02]  /*a6e90*/  IADD3 R12, P1, R2, R18, RZ ;  /* 0x00000012020c7210 */ /* 0x000fe40007f3e0ff */
[----:B------:R0:W-:Y:S01]  /*a6ea0*/  STL.64 [R1+0x1030], R10 ;  /* 0x0010300a01007387 */ /* 0x0001e20000100a00 */
[----:B------:R-:W-:-:S03]  /*a6eb0*/  IMAD.X R7, R3, 0x1, R25, P2 ;  /* 0x0000000103077824 */ /* 0x000fc600010e0619 */
[----:B------:R1:W-:Y:S01]  /*a6ec0*/  STL.64 [R1+0x1028], R8 ;  /* 0x0010280801007387 */ /* 0x0003e20000100a00 */
[C---:B------:R-:W-:Y:S01]  /*a6ed0*/  VIADD R4, R2.reuse, UR48 ;  /* 0x0000003002047c36 */ /* 0x040fe20008000000 */
[----:B------:R-:W-:Y:S02]  /*a6ee0*/  ULDC UR48, c[0x0][0x228] ;  /* 0x00008a0000307ab9 */ /* 0x000fe40000000800 */
[----:B------:R2:W-:Y:S01]  /*a6ef0*/  STL.64 [R1+0x1038], R6 ;  /* 0x0010380601007387 */ /* 0x0005e20000100a00 */
[----:B0-----:R-:W-:Y:S02]  /*a6f00*/  SHF.R.S32.HI R10, RZ, 0x1f, R2 ;  /* 0x0000001fff0a7819 */ /* 0x001fe40000011402 */
[----:B-1----:R-:W-:-:S03]  /*a6f10*/  IADD3 R8, P3, R2, R19, RZ ;  /* 0x0000001302087210 */ /* 0x002fc60007f7e0ff */
[----:B------:R-:W-:Y:S01]  /*a6f20*/  IMAD.X R13, R10, 0x1, R20, P1 ;  /* 0x000000010a0d7824 */ /* 0x000fe200008e0614 */
[C---:B--2---:R-:W-:Y:S02]  /*a6f30*/  IADD3 R6, P2, R2.reuse, R22, RZ ;  /* 0x0000001602067210 */ /* 0x044fe40007f5e0ff */
[----:B------:R-:W-:Y:S01]  /*a6f40*/  IADD3 R2, P1, R2, R23, RZ ;  /* 0x0000001702027210 */ /* 0x000fe20007f3e0ff */
[C---:B------:R-:W-:Y:S02]  /*a6f50*/  IMAD.X R9, R10.reuse, 0x1, R21, P3 ;  /* 0x000000010a097824 */ /* 0x040fe400018e0615 */
[C---:B------:R-:W-:Y:S02]  /*a6f60*/  IMAD.X R7, R10.reuse, 0x1, R24, P2 ;  /* 0x000000010a077824 */ /* 0x040fe400010e0618 */
[----:B------:R-:W-:Y:S01]  /*a6f70*/  IMAD.X R3, R10, 0x1, R25, P1 ;  /* 0x000000010a037824 */ /* 0x000fe200008e0619 */
[----:B------:R-:W-:Y:S04]  /*a6f80*/  STL.64 [R1+0x1040], R12 ;  /* 0x0010400c01007387 */ /* 0x000fe80000100a00 */
[----:B------:R0:W-:Y:S01]  /*a6f90*/  STL.64 [R1+0x1060], R8 ;  /* 0x0010600801007387 */ /* 0x0001e20000100a00 */
[----:B------:R-:W-:-:S03]  /*a6fa0*/  SHF.R.S32.HI R11, RZ, 0x1f, R4 ;  /* 0x0000001fff0b7819 */ /* 0x000fc60000011404 */
[----:B------:R1:W-:Y:S04]  /*a6fb0*/  STL.64 [R1+0x1058], R6 ;  /* 0x0010580601007387 */ /* 0x0003e80000100a00 */
[----:B------:R2:W-:Y:S01]  /*a6fc0*/  STL.64 [R1+0x1050], R2 ;  /* 0x0010500201007387 */ /* 0x0005e20000100a00 */
[C---:B------:R-:W-:Y:S01]  /*a6fd0*/  VIADD R5, R4.reuse, UR47 ;  /* 0x0000002f04057c36 */ /* 0x040fe20008000000 */
[----:B------:R-:W-:Y:S01]  /*a6fe0*/  ULDC UR47, c[0x0][0x228] ;  /* 0x00008a00002f7ab9 */ /* 0x000fe20000000800 */
[C---:B0-----:R-:W-:Y:S02]  /*a6ff0*/  IADD3 R8, P3, R4.reuse, R18, RZ ;  /* 0x0000001204087210 */ /* 0x041fe40007f7e0ff */
[C---:B-1----:R-:W-:Y:S02]  /*a7000*/  IADD3 R6, P2, R4.reuse, R19, RZ ;  /* 0x0000001304067210 */ /* 0x042fe40007f5e0ff */
[----:B--2---:R-:W-:Y:S01]  /*a7010*/  IADD3 R2, P1, R4, R22, RZ ;  /* 0x0000001604027210 */ /* 0x004fe20007f3e0ff */
[----:B------:R-:W-:-:S02]  /*a7020*/  IMAD.X R9, R11, 0x1, R20, P3 ;  /* 0x000000010b097824 */ /* 0x000fc400018e0614 */
[C---:B------:R-:W-:Y:S02]  /*a7030*/  IMAD.X R7, R11.reuse, 0x1, R21, P2 ;  /* 0x000000010b077824 */ /* 0x040fe400010e0615 */
[----:B------:R-:W-:Y:S01]  /*a7040*/  IMAD.X R3, R11, 0x1, R24, P1 ;  /* 0x000000010b037824 */ /* 0x000fe200008e0618 */
[----:B------:R0:W-:Y:S04]  /*a7050*/  STL.64 [R1+0x1068], R8 ;  /* 0x0010680801007387 */ /* 0x0001e80000100a00 */
[----:B------:R1:W-:Y:S01]  /*a7060*/  STL.64 [R1+0x1080], R6 ;  /* 0x0010800601007387 */ /* 0x0003e20000100a00 */
[----:B------:R-:W-:-:S03]  /*a7070*/  SHF.R.S32.HI R10, RZ, 0x1f, R5 ;  /* 0x0000001fff0a7819 */ /* 0x000fc60000011405 */
[----:B------:R2:W-:Y:S01]  /*a7080*/  STL.64 [R1+0x1078], R2 ;  /* 0x0010780201007387 */ /* 0x0005e20000100a00 */
[----:B0-----:R-:W-:Y:S02]  /*a7090*/  IADD3 R8, P3, R4, R23, RZ ;  /* 0x0000001704087210 */ /* 0x001fe40007f7e0ff */
[C---:B-1----:R-:W-:Y:S02]  /*a70a0*/  IADD3 R6, P2, R5.reuse, R18, RZ ;  /* 0x0000001205067210 */ /* 0x042fe40007f5e0ff */
[----:B--2---:R-:W-:Y:S01]  /*a70b0*/  IADD3 R2, P1, R5, R19, RZ ;  /* 0x0000001305027210 */ /* 0x004fe20007f3e0ff */
[----:B------:R-:W-:Y:S02]  /*a70c0*/  IMAD.X R9, R11, 0x1, R25, P3 ;  /* 0x000000010b097824 */ /* 0x000fe400018e0619 */
[----:B------:R-:W-:Y:S02]  /*a70d0*/  IMAD.X R7, R10, 0x1, R20, P2 ;  /* 0x000000010a077824 */ /* 0x000fe400010e0614 */
[----:B------:R-:W-:-:S02]  /*a70e0*/  VIADD R4, R5, UR46 ;  /* 0x0000002e05047c36 */ /* 0x000fc40008000000 */
[----:B------:R-:W-:Y:S01]  /*a70f0*/  IMAD.X R3, R10, 0x1, R21, P1 ;  /* 0x000000010a037824 */ /* 0x000fe200008e0615 */
[----:B------:R-:W-:Y:S01]  /*a7100*/  ULDC UR46, c[0x0][0x228] ;  /* 0x00008a00002e7ab9 */ /* 0x000fe20000000800 */
[----:B------:R0:W-:Y:S04]  /*a7110*/  STL.64 [R1+0x1070], R8 ;  /* 0x0010700801007387 */ /* 0x0001e80000100a00 */
[----:B------:R1:W-:Y:S04]  /*a7120*/  STL.64 [R1+0x1088], R6 ;  /* 0x0010880601007387 */ /* 0x0003e80000100a00 */
[----:B------:R2:W-:Y:S01]  /*a7130*/  STL.64 [R1+0x10a8], R2 ;  /* 0x0010a80201007387 */ /* 0x0005e20000100a00 */
[----:B0-----:R-:W-:-:S02]  /*a7140*/  IADD3 R8, P3, R5, R22, RZ ;  /* 0x0000001605087210 */ /* 0x001fc40007f7e0ff */
[----:B-1----:R-:W-:Y:S02]  /*a7150*/  IADD3 R6, P2, R5, R23, RZ ;  /* 0x0000001705067210 */ /* 0x002fe40007f5e0ff */
[----:B------:R-:W-:Y:S02]  /*a7160*/  SHF.R.S32.HI R5, RZ, 0x1f, R4 ;  /* 0x0000001fff057819 */ /* 0x000fe40000011404 */
[----:B--2---:R-:W-:Y:S01]  /*a7170*/  IADD3 R2, P1, R4, R18, RZ ;  /* 0x0000001204027210 */ /* 0x004fe20007f3e0ff */
[C---:B------:R-:W-:Y:S02]  /*a7180*/  IMAD.X R9, R10.reuse, 0x1, R24, P3 ;  /* 0x000000010a097824 */ /* 0x040fe400018e0618 */
[----:B------:R-:W-:Y:S02]  /*a7190*/  IMAD.X R7, R10, 0x1, R25, P2 ;  /* 0x000000010a077824 */ /* 0x000fe400010e0619 */
[----:B------:R-:W-:Y:S01]  /*a71a0*/  IMAD.X R3, R5, 0x1, R20, P1 ;  /* 0x0000000105037824 */ /* 0x000fe200008e0614 */
[----:B------:R0:W-:Y:S04]  /*a71b0*/  STL.64 [R1+0x10a0], R8 ;  /* 0x0010a00801007387 */ /* 0x0001e80000100a00 */
[----:B------:R-:W-:Y:S04]  /*a71c0*/  STL.64 [R1+0x1098], R6 ;  /* 0x0010980601007387 */ /* 0x000fe80000100a00 */
[----:B------:R1:W-:Y:S01]  /*a71d0*/  STL.64 [R1+0x10b0], R2 ;  /* 0x0010b00201007387 */ /* 0x0003e20000100a00 */
[----:B0-----:R-:W-:-:S02]  /*a71e0*/  IADD3 R8, P3, R4, R19, RZ ;  /* 0x0000001304087210 */ /* 0x001fc40007f7e0ff */
[C---:B-1----:R-:W-:Y:S02]  /*a71f0*/  IADD3 R2, P1, R4.reuse, R23, RZ ;  /* 0x0000001704027210 */ /* 0x042fe40007f3e0ff */
[C---:B------:R-:W-:Y:S01]  /*a7200*/  IADD3 R6, P2, R4.reuse, R22, RZ ;  /* 0x0000001604067210 */ /* 0x040fe20007f5e0ff */
[C---:B------:R-:W-:Y:S02]  /*a7210*/  IMAD.X R9, R5.reuse, 0x1, R21, P3 ;  /* 0x0000000105097824 */ /* 0x040fe400018e0615 */
[----:B------:R-:W-:Y:S02]  /*a7220*/  VIADD R4, R4, UR53 ;  /* 0x0000003504047c36 */ /* 0x000fe40008000000 */
[C---:B------:R-:W-:Y:S02]  /*a7230*/  IMAD.X R3, R5.reuse, 0x1, R25, P1 ;  /* 0x0000000105037824 */ /* 0x040fe400008e0619 */
[----:B------:R-:W-:Y:S01]  /*a7240*/  IMAD.X R7, R5, 0x1, R24, P2 ;  /* 0x0000000105077824 */ /* 0x000fe200010e0618 */
[----:B------:R-:W-:Y:S01]  /*a7250*/  ULDC UR53, c[0x0][0x228] ;  /* 0x00008a0000357ab9 */ /* 0x000fe20000000800 */
[----:B------:R-:W-:Y:S04]  /*a7260*/  STL.64 [R1+0x10c0], R8 ;  /* 0x0010c00801007387 */ /* 0x000fe80000100a00 */
[----:B------:R0:W-:Y:S01]  /*a7270*/  STL.64 [R1+0x10c8], R2 ;  /* 0x0010c80201007387 */ /* 0x0001e20000100a00 */
[----:B------:R-:W-:-:S03]  /*a7280*/  SHF.R.S32.HI R5, RZ, 0x1f, R4 ;  /* 0x0000001fff057819 */ /* 0x000fc60000011404 */
[----:B------:R1:W-:Y:S01]  /*a7290*/  STL.64 [R1+0x10b8], R6 ;  /* 0x0010b80601007387 */ /* 0x0003e20000100a00 */
[----:B0-----:R-:W-:-:S05]  /*a72a0*/  IADD3 R2, P3, R4, R18, RZ ;  /* 0x0000001204027210 */ /* 0x001fca0007f7e0ff */
[----:B------:R-:W-:Y:S01]  /*a72b0*/  IMAD.X R3, R5, 0x1, R20, P3 ;  /* 0x0000000105037824 */ /* 0x000fe200018e0614 */
[----:B------:R-:W-:-:S04]  /*a72c0*/  IADD3 R8, P2, R4, R19, RZ ;  /* 0x0000001304087210 */ /* 0x000fc80007f5e0ff */
[----:B------:R0:W-:Y:S01]  /*a72d0*/  STL.64 [R1+0x10d0], R2 ;  /* 0x0010d00201007387 */ /* 0x0001e20000100a00 */
[C---:B------:R-:W-:Y:S01]  /*a72e0*/  IMAD.X R9, R5.reuse, 0x1, R21, P2 ;  /* 0x0000000105097824 */ /* 0x040fe200010e0615 */
[C---:B-1----:R-:W-:Y:S02]  /*a72f0*/  IADD3 R6, P1, R4.reuse, R22, RZ ;  /* 0x0000001604067210 */ /* 0x042fe40007f3e0ff */
[C---:B0-----:R-:W-:Y:S01]  /*a7300*/  IADD3 R2, P3, R4.reuse, R23, RZ ;  /* 0x0000001704027210 */ /* 0x041fe20007f7e0ff */
[----:B------:R-:W-:Y:S01]  /*a7310*/  VIADD R4, R4, UR52 ;  /* 0x0000003404047c36 */ /* 0x000fe20008000000 */
[----:B------:R-:W-:Y:S01]  /*a7320*/  STL.64 [R1+0x10d8], R8 ;  /* 0x0010d80801007387 */ /* 0x000fe20000100a00 */
[C---:B------:R-:W-:Y:S01]  /*a7330*/  IMAD.X R7, R5.reuse, 0x1, R24, P1 ;  /* 0x0000000105077824 */ /* 0x040fe200008e0618 */
[----:B------:R-:W-:Y:S01]  /*a7340*/  ULDC UR52, c[0x0][0x228] ;  /* 0x00008a0000347ab9 */ /* 0x000fe20000000800 */
[----:B------:R-:W-:Y:S01]  /*a7350*/  IMAD.X R3, R5, 0x1, R25, P3 ;  /* 0x0000000105037824 */ /* 0x000fe200018e0619 */
[----:B------:R-:W-:-:S04]  /*a7360*/  SHF.R.S32.HI R5, RZ, 0x1f, R4 ;  /* 0x0000001fff057819 */ /* 0x000fc80000011404 */
[----:B------:R0:W-:Y:S04]  /*a7370*/  STL.64 [R1+0x10f0], R2 ;  /* 0x0010f00201007387 */ /* 0x0001e80000100a00 */
        /* <DEDUP_REMOVED lines=16> */
[C---:B0-----:R-:W-:Y:S02]  /*a7480*/  IADD3 R2, P3, R4.reuse, R18, RZ ;  /* 0x0000001204027210 */ /* 0x041fe40007f7e0ff */
[----:B-1----:R-:W-:-:S03]  /*a7490*/  IADD3 R6, P1, R4, R22, RZ ;  /* 0x0000001604067210 */ /* 0x002fc60007f3e0ff */
[----:B------:R-:W-:Y:S01]  /*a74a0*/  IMAD.X R3, R5, 0x1, R20, P3 ;  /* 0x0000000105037824 */ /* 0x000fe200018e0614 */
[----:B------:R-:W-:-:S04]  /*a74b0*/  IADD3 R8, P2, R4, R19, RZ ;  /* 0x0000001304087210 */ /* 0x000fc80007f5e0ff */
[----:B------:R0:W-:Y:S01]  /*a74c0*/  STL.64 [R1+0x1108], R2 ;  /* 0x0011080201007387 */ /* 0x0001e20000100a00 */
[C---:B------:R-:W-:Y:S02]  /*a74d0*/  IMAD.X R7, R5.reuse, 0x1, R24, P1 ;  /* 0x0000000105077824 */ /* 0x040fe400008e0618 */
[C---:B------:R-:W-:Y:S01]  /*a74e0*/  IMAD.X R9, R5.reuse, 0x1, R21, P2 ;  /* 0x0000000105097824 */ /* 0x040fe200010e0615 */
[C---:B0-----:R-:W-:Y:S01]  /*a74f0*/  IADD3 R2, P3, R4.reuse, R23, RZ ;  /* 0x0000001704027210 */ /* 0x041fe20007f7e0ff */
[----:B------:R-:W-:Y:S01]  /*a7500*/  VIADD R4, R4, UR55 ;  /* 0x0000003704047c36 */ /* 0x000fe20008000000 */
[----:B------:R0:W-:Y:S03]  /*a7510*/  STL.64 [R1+0x1138], R6 ;  /* 0x0011380601007387 */ /* 0x0001e60000100a00 */
[----:B------:R-:W-:Y:S01]  /*a7520*/  IMAD.X R3, R5, 0x1, R25, P3 ;  /* 0x0000000105037824 */ /* 0x000fe200018e0619 */
[----:B------:R-:W-:Y:S01]  /*a7530*/  STL.64 [R1+0x1118], R8 ;  /* 0x0011180801007387 */ /* 0x000fe20000100a00 */
[----:B------:R-:W-:Y:S01]  /*a7540*/  IADD3 R12, P3, R4, R18, RZ ;  /* 0x00000012040c7210 */ /* 0x000fe20007f7e0ff */
[----:B------:R-:W-:-:S02]  /*a7550*/  ULDC UR55, c[0x0][0x228] ;  /* 0x00008a0000377ab9 */ /* 0x000fc40000000800 */
[----:B------:R1:W-:Y:S01]  /*a7560*/  STL.64 [R1+0x1148], R2 ;  /* 0x0011480201007387 */ /* 0x0003e20000100a00 */
[C---:B------:R-:W-:Y:S01]  /*a7570*/  IADD3 R10, P2, R4.reuse, R19, RZ ;  /* 0x00000013040a7210 */ /* 0x040fe20007f5e0ff */
[C---:B0-----:R-:W-:Y:S01]  /*a7580*/  VIADD R6, R4.reuse, UR54 ;  /* 0x0000003604067c36 */ /* 0x041fe20008000000 */
[----:B------:R-:W-:Y:S01]  /*a7590*/  ULDC UR54, c[0x0][0x228] ;  /* 0x00008a0000367ab9 */ /* 0x000fe20000000800 */
[----:B-1----:R-:W-:Y:S02]  /*a75a0*/  SHF.R.S32.HI R2, RZ, 0x1f, R4 ;  /* 0x0000001fff027819 */ /* 0x002fe40000011404 */
[----:B------:R-:W-:-:S03]  /*a75b0*/  IADD3 R8, P1, R4, R22, RZ ;  /* 0x0000001604087210 */ /* 0x000fc60007f3e0ff */
[----:B------:R-:W-:Y:S01]  /*a75c0*/  IMAD.X R13, R2, 0x1, R20, P3 ;  /* 0x00000001020d7824 */ /* 0x000fe200018e0614 */
[----:B------:R-:W-:Y:S01]  /*a75d0*/  IADD3 R4, P3, R4, R23, RZ ;  /* 0x0000001704047210 */ /* 0x000fe20007f7e0ff */
[----:B------:R-:W-:-:S04]  /*a75e0*/  IMAD.X R11, R2, 0x1, R21, P2 ;  /* 0x00000001020b7824 */ /* 0x000fc800010e0615 */
[C---:B------:R-:W-:Y:S01]  /*a75f0*/  IMAD.X R5, R2.reuse, 0x1, R25, P3 ;  /* 0x0000000102057824 */ /* 0x040fe200018e0619 */
[----:B------:R-:W-:Y:S04]  /*a7600*/  STL.64 [R1+0x1130], R12 ;  /* 0x0011300c01007387 */ /* 0x000fe80000100a00 */
[----:B------:R0:W-:Y:S04]  /*a7610*/  STL.64 [R1+0x1140], R10 ;  /* 0x0011400a01007387 */ /* 0x0001e80000100a00 */
[----:B------:R1:W-:Y:S01]  /*a7620*/  STL.64 [R1+0x1158], R4 ;  /* 0x0011580401007387 */ /* 0x0003e20000100a00 */
[----:B------:R-:W-:-:S02]  /*a7630*/  IMAD.X R9, R2, 0x1, R24, P1 ;  /* 0x0000000102097824 */ /* 0x000fc400008e0618 */
[C---:B------:R-:W-:Y:S01]  /*a7640*/  VIADD R3, R6.reuse, UR50 ;  /* 0x0000003206037c36 */ /* 0x040fe20008000000 */
[----:B------:R-:W-:Y:S01]  /*a7650*/  ULDC UR50, c[0x0][0x228] ;  /* 0x00008a0000327ab9 */ /* 0x000fe20000000800 */
[C---:B0-----:R-:W-:Y:S02]  /*a7660*/  IADD3 R10, P3, R6.reuse, R18, RZ ;  /* 0x00000012060a7210 */ /* 0x041fe40007f7e0ff */
[----:B-1----:R-:W-:Y:S01]  /*a7670*/  SHF.R.S32.HI R5, RZ, 0x1f, R6 ;  /* 0x0000001fff057819 */ /* 0x002fe20000011406 */
[----:B------:R0:W-:Y:S01]  /*a7680*/  STL.64 [R1+0x1160], R8 ;  /* 0x0011600801007387 */ /* 0x0001e20000100a00 */
[----:B------:R-:W-:Y:S01]  /*a7690*/  VIADD R7, R3, UR57 ;  /* 0x0000003903077c36 */ /* 0x000fe20008000000 */
[----:B------:R-:W-:Y:S01]  /*a76a0*/  IADD3 R12, P1, R6, R22, RZ ;  /* 0x00000016060c7210 */ /* 0x000fe20007f3e0ff */
[----:B------:R-:W-:Y:S01]  /*a76b0*/  ULDC UR57, c[0x0][0x228] ;  /* 0x00008a0000397ab9 */ /* 0x000fe20000000800 */
[----:B------:R-:W-:Y:S02]  /*a76c0*/  IMAD.X R11, R5, 0x1, R20, P3 ;  /* 0x00000001050b7824 */ /* 0x000fe400018e0614 */
[----:B------:R-:W-:Y:S01]  /*a76d0*/  VIADD R2, R7, UR56 ;  /* 0x0000003807027c36 */ /* 0x000fe20008000000 */
[----:B------:R-:W-:-:S02]  /*a76e0*/  ULDC UR56, c[0x0][0x228] ;  /* 0x00008a0000387ab9 */ /* 0x000fc40000000800 */
[----:B------:R1:W-:Y:S01]  /*a76f0*/  STL.64 [R1+0x1150], R10 ;  /* 0x0011500a01007387 */ /* 0x0003e20000100a00 */
[----:B0-----:R-:W-:Y:S01]  /*a7700*/  IADD3 R8, P2, R6, R19, RZ ;  /* 0x0000001306087210 */ /* 0x001fe20007f5e0ff */
[C---:B------:R-:W-:Y:S02]  /*a7710*/  IMAD.X R13, R5.reuse, 0x1, R24, P1 ;  /* 0x00000001050d7824 */ /* 0x040fe400008e0618 */
[----:B------:R-:W-:Y:S01]  /*a7720*/  VIADD R4, R2, UR49 ;  /* 0x0000003102047c36 */ /* 0x000fe20008000000 */
[----:B------:R-:W-:Y:S01]  /*a7730*/  ULDC UR49, c[0x0][0x228] ;  /* 0x00008a0000317ab9 */ /* 0x000fe20000000800 */
[----:B------:R-:W-:Y:S01]  /*a7740*/  IMAD.X R9, R5, 0x1, R21, P2 ;  /* 0x0000000105097824 */ /* 0x000fe200010e0615 */
[----:B-1----:R-:W-:-:S04]  /*a7750*/  IADD3 R10, P3, R6, R23, RZ ;  /* 0x00000017060a7210 */ /* 0x002fc80007f7e0ff */
[----:B------:R0:W-:Y:S04]  /*a7760*/  STL.64 [R1+0x1168], R8 ;  /* 0x0011680801007387 */ /* 0x0001e80000100a00 */
[----:B------:R1:W-:Y:S01]  /*a7770*/  STL.64 [R1+0x1170], R12 ;  /* 0x0011700c01007387 */ /* 0x0003e20000100a00 */
[----:B------:R-:W-:Y:S01]  /*a7780*/  IMAD.X R11, R5, 0x1, R25, P3 ;  /* 0x00000001050b7824 */ /* 0x000fe200018e0619 */
[----:B------:R-:W-:-:S04]  /*a7790*/  SHF.R.S32.HI R5, RZ, 0x1f, R3 ;  /* 0x0000001fff057819 */ /* 0x000fc80000011403 */
[----:B------:R2:W-:Y:S01]  /*a77a0*/  STL.64 [R1+0x1128], R10 ;  /* 0x0011280a01007387 */ /* 0x0005e20000100a00 */
[----:B0-----:R-:W-:Y:S01]  /*a77b0*/  VIADD R8, R4, UR58 ;  /* 0x0000003a04087c36 */ /* 0x001fe20008000000 */
[C---:B-1----:R-:W-:Y:S02]  /*a77c0*/  IADD3 R12, P1, R3.reuse, R18, RZ ;  /* 0x00000012030c7210 */ /* 0x042fe40007f3e0ff */
[C---:B------:R-:W-:Y:S01]  /*a77d0*/  IADD3 R26, P2, R3.reuse, R22, RZ ;  /* 0x00000016031a7210 */ /* 0x040fe20007f5e0ff */
[----:B------:R-:W-:Y:S02]  /*a77e0*/  VIADD R9, R28, 0x7a ;  /* 0x0000007a1c097836 */ /* 0x000fe40000000000 */
[----:B------:R-:W-:Y:S01]  /*a77f0*/  VIADD R15, R8, UR59 ;  /* 0x0000003b080f7c36 */ /* 0x000fe20008000000 */
[----:B--2---:R-:W-:Y:S01]  /*a7800*/  IADD3 R10, P3, R3, R19, RZ ;  /* 0x00000013030a7210 */ /* 0x004fe20007f7e0ff */
[----:B------:R-:W-:Y:S02]  /*a7810*/  IMAD.X R13, R5, 0x1, R20, P1 ;  /* 0x00000001050d7824 */ /* 0x000fe400008e0614 */
[----:B------:R-:W-:-:S02]  /*a7820*/  VIADD R6, R15, UR60 ;  /* 0x0000003c0f067c36 */ /* 0x000fc40008000000 */
[C---:B------:R-:W-:Y:S01]  /*a7830*/  IMAD.X R27, R5.reuse, 0x1, R24, P2 ;  /* 0x00000001051b7824 */ /* 0x040fe200010e0618 */
[----:B------:R-:W-:Y:S01]  /*a7840*/  SHF.R.S32.HI R14, RZ, 0x1f, R8 ;  /* 0x0000001fff0e7819 */ /* 0x000fe20000011408 */
[----:B------:R-:W-:Y:S01]  /*a7850*/  IMAD.X R11, R5, 0x1, R21, P3 ;  /* 0x00000001050b7824 */ /* 0x000fe200018e0615 */
[----:B------:R0:W-:Y:S01]  /*a7860*/  STL.64 [R1+0x1178], R12 ;  /* 0x0011780c01007387 */ /* 0x0001e20000100a00 */
[----:B------:R-:W-:Y:S01]  /*a7870*/  ULDC UR58, c[0x0][0x228] ;  /* 0x00008a00003a7ab9 */ /* 0x000fe20000000800 */
[----:B------:R-:W-:Y:S01]  /*a7880*/  ULDC UR59, c[0x0][0x228] ;  /* 0x00008a00003b7ab9 */ /* 0x000fe20000000800 */
[----:B------:R-:W-:Y:S01]  /*a7890*/  ULDC UR60, c[0x0][0x228] ;  /* 0x00008a00003c7ab9 */ /* 0x000fe20000000800 */
[----:B------:R1:W-:Y:S01]  /*a78a0*/  STL.64 [R1+0x1180], R10 ;  /* 0x0011800a01007387 */ /* 0x0003e20000100a00 */
[----:B0-----:R-:W-:Y:S02]  /*a78b0*/  IADD3 R12, P1, R3, R23, RZ ;  /* 0x00000017030c7210 */ /* 0x001fe40007f3e0ff */
[----:B------:R-:W-:-:S02]  /*a78c0*/  SHF.R.S32.HI R3, RZ, 0x1f, R6 ;  /* 0x0000001fff037819 */ /* 0x000fc40000011406 */
[----:B-1----:R-:W-:Y:S01]  /*a78d0*/  IADD3 R10, P3, R6, R18, RZ ;  /* 0x00000012060a7210 */ /* 0x002fe20007f7e0ff */
[----:B------:R-:W-:-:S04]  /*a78e0*/  IMAD.X R13, R5, 0x1, R25, P1 ;  /* 0x00000001050d7824 */ /* 0x000fc800008e0619 */
[----:B------:R-:W-:Y:S01]  /*a78f0*/  IMAD.X R11, R3, 0x1, R20, P3 ;  /* 0x00000001030b7824 */ /* 0x000fe200018e0614 */
[----:B------:R0:W-:Y:S04]  /*a7900*/  STL.64 [R1+0x1198], R12 ;  /* 0x0011980c01007387 */ /* 0x0001e80000100a00 */
[----:B------:R-:W-:Y:S04]  /*a7910*/  STL.64 [R1+0x1188], R26 ;  /* 0x0011881a01007387 */ /* 0x000fe80000100a00 */
[----:B------:R1:W-:Y:S01]  /*a7920*/  STL.64 [R1+0x1208], R10 ;  /* 0x0012080a01007387 */ /* 0x0003e20000100a00 */
[----:B------:R-:W-:-:S02]  /*a7930*/  SHF.R.S32.HI R5, RZ, 0x1f, R7 ;  /* 0x0000001fff057819 */ /* 0x000fc40000011407 */
[C---:B0-----:R-:W-:Y:S02]  /*a7940*/  IADD3 R12, P1, R6.reuse, R19, RZ ;  /* 0x00000013060c7210 */ /* 0x041fe40007f3e0ff */
[----:B-1----:R-:W-:-:S03]  /*a7950*/  IADD3 R10, P2, R6, R22, RZ ;  /* 0x00000016060a7210 */ /* 0x002fc60007f5e0ff */
[----:B------:R-:W-:Y:S01]  /*a7960*/  IMAD.X R13, R3, 0x1, R21, P1 ;  /* 0x00000001030d7824 */ /* 0x000fe200008e0615 */
[----:B------:R-:W-:Y:S01]  /*a7970*/  IADD3 R26, P1, R7, R18, RZ ;  /* 0x00000012071a7210 */ /* 0x000fe20007f3e0ff */
[----:B------:R-:W-:-:S04]  /*a7980*/  IMAD.X R11, R3, 0x1, R24, P2 ;  /* 0x00000001030b7824 */ /* 0x000fc800010e0618 */
[----:B------:R-:W-:Y:S01]  /*a7990*/  IMAD.X R27, R5, 0x1, R20, P1 ;  /* 0x00000001051b7824 */ /* 0x000fe200008e0614 */
[----:B------:R0:W-:Y:S04]  /*a79a0*/  STL.64 [R1+0x11f8], R10 ;  /* 0x0011f80a01007387 */ /* 0x0001e80000100a00 */
[----:B------:R1:W-:Y:S04]  /*a79b0*/  STL.64 [R1+0x1200], R12 ;  /* 0x0012000c01007387 */ /* 0x0003e80000100a00 */
[----:B------:R2:W-:Y:S01]  /*a79c0*/  STL.64 [R1+0x1190], R26 ;  /* 0x0011901a01007387 */ /* 0x0005e20000100a00 */
[----:B0-----:R-:W-:-:S02]  /*a79d0*/  IADD3 R10, P2, R7, R19, RZ ;  /* 0x00000013070a7210 */ /* 0x001fc40007f5e0ff */
[C---:B-1----:R-:W-:Y:S02]  /*a79e0*/  IADD3 R12, P3, R7.reuse, R22, RZ ;  /* 0x00000016070c7210 */ /* 0x042fe40007f7e0ff */
[-C--:B--2---:R-:W-:Y:S01]  /*a79f0*/  IADD3 R26, P1, R7, R23.reuse, RZ ;  /* 0x00000017071a7210 */ /* 0x084fe20007f3e0ff */
[C---:B------:R-:W-:Y:S02]  /*a7a00*/  IMAD.X R11, R5.reuse, 0x1, R21, P2 ;  /* 0x00000001050b7824 */ /* 0x040fe400010e0615 */
[C---:B------:R-:W-:Y:S01]  /*a7a10*/  IMAD.X R13, R5.reuse, 0x1, R24, P3 ;  /* 0x00000001050d7824 */ /* 0x040fe200018e0618 */
[----:B------:R-:W-:Y:S01]  /*a7a20*/  IADD3 R6, P2, R6, R23, RZ ;  /* 0x0000001706067210 */ /* 0x000fe20007f5e0ff */
[--C-:B------:R-:W-:Y:S01]  /*a7a30*/  IMAD.X R27, R5, 0x1, R25.reuse, P1 ;  /* 0x00000001051b7824 */ /* 0x100fe200008e0619 */
[----:B------:R0:W-:Y:S01]  /*a7a40*/  STL.64 [R1+0x11a0], R10 ;  /* 0x0011a00a01007387 */ /* 0x0001e20000100a00 */
[----:B------:R-:W-:Y:S02]  /*a7a50*/  SHF.R.S32.HI R5, RZ, 0x1f, R2 ;  /* 0x0000001fff057819 */ /* 0x000fe40000011402 */
[----:B------:R-:W-:Y:S01]  /*a7a60*/  IMAD.X R7, R3, 0x1, R25, P2 ;  /* 0x0000000103077824 */ /* 0x000fe200010e0619 */
[----:B0-----:R-:W2:Y:S04]  /*a7a70*/  LDL.LU.64 R10, [R1+0x2ee0] ;  /* 0x002ee000010a7983 */ /* 0x001ea80000300a00 */
[----:B------:R0:W-:Y:S04]  /*a7a80*/  STL.64 [R1+0x11d8], R12 ;  /* 0x0011d80c01007387 */ /* 0x0001e80000100a00 */
[----:B0-----:R-:W3:Y:S04]  /*a7a90*/  LDL.LU.64 R12, [R1+0x2ed8] ;  /* 0x002ed800010c7983 */ /* 0x001ee80000300a00 */
[----:B------:R0:W-:Y:S04]  /*a7aa0*/  STL.64 [R1+0x11d0], R26 ;  /* 0x0011d01a01007387 */ /* 0x0001e80000100a00 */
[----:B------:R1:W-:Y:S01]  /*a7ab0*/  STL.64 [R1+0x11f0], R6 ;  /* 0x0011f00601007387 */ /* 0x0003e20000100a00 */
[----:B0-----:R-:W-:-:S02]  /*a7ac0*/  IADD3 R26, P2, R2, R18, RZ ;  /* 0x00000012021a7210 */ /* 0x001fc40007f5e0ff */
[----:B-1----:R-:W-:-:S03]  /*a7ad0*/  IADD3 R6, P1, R2, R19, RZ ;  /* 0x0000001302067210 */ /* 0x002fc60007f3e0ff */
[C---:B------:R-:W-:Y:S02]  /*a7ae0*/  IMAD.X R27, R5.reuse, 0x1, R20, P2 ;  /* 0x00000001051b7824 */ /* 0x040fe400010e0614 */
[----:B------:R-:W-:-:S03]  /*a7af0*/  IMAD.X R7, R5, 0x1, R21, P1 ;  /* 0x0000000105077824 */ /* 0x000fc600008e0615 */
[----:B------:R0:W-:Y:S04]  /*a7b00*/  STL.64 [R1+0x11a8], R26 ;  /* 0x0011a81a01007387 */ /* 0x0001e80000100a00 */
[----:B------:R1:W-:Y:S01]  /*a7b10*/  STL.64 [R1+0x11b0], R6 ;  /* 0x0011b00601007387 */ /* 0x0003e20000100a00 */
[C---:B0-----:R-:W-:Y:S02]  /*a7b20*/  IADD3 R26, P2, R2.reuse, R22, RZ ;  /* 0x00000016021a7210 */ /* 0x041fe40007f5e0ff */
[----:B------:R-:W-:-:S03]  /*a7b30*/  IADD3 R2, P1, R2, R23, RZ ;  /* 0x0000001702027210 */ /* 0x000fc60007f3e0ff */
[C---:B------:R-:W-:Y:S02]  /*a7b40*/  IMAD.X R27, R5.reuse, 0x1, R24, P2 ;  /* 0x00000001051b7824 */ /* 0x040fe400010e0618 */
[----:B------:R-:W-:Y:S01]  /*a7b50*/  IMAD.X R3, R5, 0x1, R25, P1 ;  /* 0x0000000105037824 */ /* 0x000fe200008e0619 */
[----:B-1----:R-:W-:Y:S02]  /*a7b60*/  SHF.R.S32.HI R7, RZ, 0x1f, R4 ;  /* 0x0000001fff077819 */ /* 0x002fe40000011404 */
[----:B------:R0:W-:Y:S04]  /*a7b70*/  STL.64 [R1+0x11c8], R26 ;  /* 0x0011c81a01007387 */ /* 0x0001e80000100a00 */
[----:B0-----:R-:W4:Y:S04]  /*a7b80*/  LDL.LU.64 R26, [R1+0x2ed0] ;  /* 0x002ed000011a7983 */ /* 0x001f280000300a00 */
[----:B------:R0:W-:Y:S02]  /*a7b90*/  STL.64 [R1+0x11c0], R2 ;  /* 0x0011c00201007387 */ /* 0x0001e40000100a00 */
[----:B0-----:R-:W-:-:S05]  /*a7ba0*/  IADD3 R2, P1, R4, R18, RZ ;  /* 0x0000001204027210 */ /* 0x001fca0007f3e0ff */
[----:B------:R-:W-:-:S05]  /*a7bb0*/  IMAD.X R3, R7, 0x1, R20, P1 ;  /* 0x0000000107037824 */ /* 0x000fca00008e0614 */
[----:B------:R0:W-:Y:S02]  /*a7bc0*/  STL.64 [R1+0x11b8], R2 ;  /* 0x0011b80201007387 */ /* 0x0001e40000100a00 */
[----:B0-----:R-:W-:-:S05]  /*a7bd0*/  IADD3 R2, P1, R4, R19, RZ ;  /* 0x0000001304027210 */ /* 0x001fca0007f3e0ff */
[----:B------:R-:W-:Y:S02]  /*a7be0*/  IMAD.X R3, R7, 0x1, R21, P1 ;  /* 0x0000000107037824 */ /* 0x000fe400008e0615 */
[----:B------:R-:W-:-:S03]  /*a7bf0*/  VIADD R6, R28, 0x7b ;  /* 0x0000007b1c067836 */ /* 0x000fc60000000000 */
[----:B------:R0:W-:Y:S02]  /*a7c00*/  STL.64 [R1+0x11e8], R2 ;  /* 0x0011e80201007387 */ /* 0x0001e40000100a00 */
[----:B------:R-:W-:Y:S01]  /*a7c10*/  ISETP.GE.AND P2, PT, R6, UR15, PT ;  /* 0x0000000f06007c0c */ /* 0x000fe2000bf46270 */
[----:B------:R-:W-:Y:S01]  /*a7c20*/  VIADD R6, R28, 0x2 ;  /* 0x000000021c067836 */ /* 0x000fe20000000000 */
[----:B------:R-:W-:Y:S01]  /*a7c30*/  ISETP.GE.AND P3, PT, R9, UR5, PT ;  /* 0x0000000509007c0c */ /* 0x000fe2000bf66270 */
[----:B------:R-:W-:Y:S01]  /*a7c40*/  ULDC UR5, c[0x0][0x22c] ;  /* 0x00008b0000057ab9 */ /* 0x000fe20000000800 */
[----:B------:R-:W-:Y:S01]  /*a7c50*/  ULDC UR15, c[0x0][0x228] ;  /* 0x00008a00000f7ab9 */ /* 0x000fe20000000800 */
[----:B0-----:R-:W-:-:S05]  /*a7c60*/  IADD3 R2, P1, R4, R22, RZ ;  /* 0x0000001604027210 */ /* 0x001fca0007f3e0ff */
[----:B------:R-:W-:Y:S01]  /*a7c70*/  IMAD.X R3, R7, 0x1, R24, P1 ;  /* 0x0000000107037824 */ /* 0x000fe200008e0618 */
[----:B------:R-:W-:-:S05]  /*a7c80*/  IADD3 R4, P1, R4, R23, RZ ;  /* 0x0000001704047210 */ /* 0x000fca0007f3e0ff */
[----:B------:R-:W-:Y:S01]  /*a7c90*/  IMAD.X R5, R7, 0x1, R25, P1 ;  /* 0x0000000107057824 */ /* 0x000fe200008e0619 */
[----:B------:R-:W-:Y:S01]  /*a7ca0*/  ISETP.GE.AND P1, PT, R6, UR5, PT ;  /* 0x0000000506007c0c */ /* 0x000fe2000bf26270 */
[----:B------:R-:W-:Y:S01]  /*a7cb0*/  VIADD R6, R28, 0x7c ;  /* 0x0000007c1c067836 */ /* 0x000fe20000000000 */
[----:B------:R-:W-:Y:S01]  /*a7cc0*/  @P3 LOP3.LUT R16, R16, 0x80000, RZ, 0xfc, !PT ;  /* 0x0008000010103812 */ /* 0x000fe200078efcff */
[----:B------:R0:W-:Y:S01]  /*a7cd0*/  STL.64 [R1+0x11e0], R2 ;  /* 0x0011e00201007387 */ /* 0x0001e20000100a00 */
[----:B------:R-:W-:Y:S02]  /*a7ce0*/  ULDC UR5, c[0x0][0x22c] ;  /* 0x00008b0000057ab9 */ /* 0x000fe40000000800 */
[----:B------:R-:W-:-:S07]  /*a7cf0*/  LOP3.LUT R16, R16, 0xffefffff, RZ, 0xc0, !PT ;  /* 0xffefffff10107812 */ /* 0x000fce00078ec0ff */
[----:B------:R-:W-:Y:S02]  /*a7d00*/  @P1 LOP3.LUT R17, R17, 0x400000, RZ, 0xfc, !PT ;  /* 0x0040000011111812 */ /* 0x000fe400078efcff */
[----:B------:R-:W-:Y:S02]  /*a7d10*/  ISETP.GE.AND P1, PT, R6, UR23, PT ;  /* 0x0000001706007c0c */ /* 0x000fe4000bf26270 */
[----:B------:R-:W-:Y:S01]  /*a7d20*/  @P2 LOP3.LUT R16, R16, 0x100000, RZ, 0xfc, !PT ;  /* 0x0010000010102812 */ /* 0x000fe200078efcff */
[----:B------:R-:W-:Y:S01]  /*a7d30*/  VIADD R6, R28, 0x7d ;  /* 0x0000007d1c067836 */ /* 0x000fe20000000000 */
[----:B0-----:R-:W4:Y:S01]  /*a7d40*/  LDL.LU.64 R2, [R1+0x2ec8] ;  /* 0x002ec80001027983 */ /* 0x001f220000300a00 */
[----:B------:R-:W-:Y:S02]  /*a7d50*/  LOP3.LUT R17, R17, 0xffdfffff, RZ, 0xc0, !PT ;  /* 0xffdfffff11117812 */ /* 0x000fe400078ec0ff */
[----:B------:R-:W-:Y:S01]  /*a7d60*/  LOP3.LUT R16, R16, 0xffdfffff, RZ, 0xc0, !PT ;  /* 0xffdfffff10107812 */ /* 0x000fe200078ec0ff */
[----:B------:R-:W-:-:S05]  /*a7d70*/  ULDC UR23, c[0x0][0x228] ;  /* 0x00008a0000177ab9 */ /* 0x000fca0000000800 */
[----:B------:R-:W-:Y:S02]  /*a7d80*/  @P1 LOP3.LUT R16, R16, 0x200000, RZ, 0xfc, !PT ;  /* 0x0020000010101812 */ /* 0x000fe400078efcff */
[----:B------:R-:W-:Y:S01]  /*a7d90*/  ISETP.GE.AND P1, PT, R6, UR21, PT ;  /* 0x0000001506007c0c */ /* 0x000fe2000bf26270 */
[----:B------:R-:W-:Y:S01]  /*a7da0*/  VIADD R6, R28, 0x7e ;  /* 0x0000007e1c067836 */ /* 0x000fe20000000000 */
[----:B------:R0:W-:Y:S01]  /*a7db0*/  STL.64 [R1+0x10e8], R4 ;  /* 0x0010e80401007387 */ /* 0x0001e20000100a00 */
[----:B------:R-:W-:Y:S01]  /*a7dc0*/  LOP3.LUT R16, R16, 0xffbfffff, RZ, 0xc0, !PT ;  /* 0xffbfffff10107812 */ /* 0x000fe200078ec0ff */
[----:B------:R-:W-:Y:S02]  /*a7dd0*/  ULDC UR21, c[0x0][0x228] ;  /* 0x00008a0000157ab9 */ /* 0x000fe40000000800 */
[----:B------:R-:W-:Y:S01]  /*a7de0*/  ISETP.GE.AND P2, PT, R6, UR19, PT ;  /* 0x0000001306007c0c */ /* 0x000fe2000bf46270 */
[----:B------:R-:W-:-:S06]  /*a7df0*/  ULDC UR19, c[0x0][0x228] ;  /* 0x00008a0000137ab9 */ /* 0x000fcc0000000800 */
[----:B------:R-:W-:Y:S02]  /*a7e00*/  @P1 LOP3.LUT R16, R16, 0x400000, RZ, 0xfc, !PT ;  /* 0x0040000010101812 */ /* 0x000fe400078efcff */
[----:B------:R-:W-:Y:S01]  /*a7e10*/  IADD3 R6, P1, R8, R18, RZ ;  /* 0x0000001208067210 */ /* 0x000fe20007f3e0ff */
[----:B0-----:R-:W4:Y:S04]  /*a7e20*/  LDL.LU.64 R4, [R1+0x2ec0] ;  /* 0x002ec00001047983 */ /* 0x001f280000300a00 */
[----:B------:R-:W-:-:S05]  /*a7e30*/  IMAD.X R7, R14, 0x1, R20, P1 ;  /* 0x000000010e077824 */ /* 0x000fca00008e0614 */
[----:B------:R0:W-:Y:S02]  /*a7e40*/  STL.64 [R1+0x1090], R6 ;  /* 0x0010900601007387 */ /* 0x0001e40000100a00 */
[----:B0-----:R-:W-:-:S05]  /*a7e50*/  IADD3 R6, P1, R8, R19, RZ ;  /* 0x0000001308067210 */ /* 0x001fca0007f3e0ff */
[----:B------:R-:W-:-:S05]  /*a7e60*/  IMAD.X R7, R14, 0x1, R21, P1 ;  /* 0x000000010e077824 */ /* 0x000fca00008e0615 */
[----:B------:R0:W-:Y:S02]  /*a7e70*/  STL.64 [R1+0x1048], R6 ;  /* 0x0010480601007387 */ /* 0x0001e40000100a00 */
[----:B0-----:R-:W-:-:S05]  /*a7e80*/  IADD3 R6, P1, R8, R22, RZ ;  /* 0x0000001608067210 */ /* 0x001fca0007f3e0ff */
[----:B------:R-:W-:Y:S01]  /*a7e90*/  IMAD.X R7, R14, 0x1, R24, P1 ;  /* 0x000000010e077824 */ /* 0x000fe200008e0618 */
[----:B------:R-:W-:-:S05]  /*a7ea0*/  IADD3 R8, P1, R8, R23, RZ ;  /* 0x0000001708087210 */ /* 0x000fca0007f3e0ff */
[----:B------:R-:W-:Y:S01]  /*a7eb0*/  IMAD.X R9, R14, 0x1, R25, P1 ;  /* 0x000000010e097824 */ /* 0x000fe200008e0619 */
[----:B------:R0:W-:Y:S04]  /*a7ec0*/  STL.64 [R1+0x1020], R6 ;  /* 0x0010200601007387 */ /* 0x0001e80000100a00 */
[----:B0-----:R-:W4:Y:S04]  /*a7ed0*/  LDL.LU.64 R6, [R1+0x2eb8] ;  /* 0x002eb80001067983 */ /* 0x001f280000300a00 */
[----:B------:R-:W4:Y:S04]  /*a7ee0*/  LDL.LU R14, [R1+0x2eb0] ;  /* 0x002eb000010e7983 */ /* 0x000f280000300800 */
[----:B------:R0:W-:Y:S02]  /*a7ef0*/  STL.64 [R1+0xf70], R8 ;  /* 0x000f700801007387 */ /* 0x0001e40000100a00 */
[----:B0-----:R-:W-:-:S02]  /*a7f00*/  IADD3 R8, P1, R15, R18, RZ ;  /* 0x000000120f087210 */ /* 0x001fc40007f3e0ff */
[----:B------:R-:W-:-:S05]  /*a7f10*/  SHF.R.S32.HI R18, RZ, 0x1f, R15 ;  /* 0x0000001fff127819 */ /* 0x000fca000001140f */
[----:B------:R-:W-:Y:S02]  /*a7f20*/  IMAD.X R9, R18, 0x1, R20, P1 ;  /* 0x0000000112097824 */ /* 0x000fe400008e0614 */
[----:B------:R-:W4:Y:S04]  /*a7f30*/  LDL.LU R20, [R1+0xfdc] ;  /* 0x000fdc0001147983 */ /* 0x000f280000300800 */
[----:B------:R0:W-:Y:S02]  /*a7f40*/  STL.64 [R1+0xe58], R8 ;  /* 0x000e580801007387 */ /* 0x0001e40000100a00 */
[----:B0-----:R-:W-:-:S05]  /*a7f50*/  IADD3 R8, P1, R15, R19, RZ ;  /* 0x000000130f087210 */ /* 0x001fca0007f3e0ff */
[----:B------:R-:W-:Y:S02]  /*a7f60*/  IMAD.X R9, R18, 0x1, R21, P1 ;  /* 0x0000000112097824 */ /* 0x000fe400008e0615 */
[----:B------:R-:W-:Y:S01]  /*a7f70*/  IMAD.MOV.U32 R21, RZ, RZ, R18 ;  /* 0x000000ffff157224 */ /* 0x000fe200078e0012 */
[----:B------:R-:W-:-:S05]  /*a7f80*/  IADD3 R18, P1, R15, R22, RZ ;  /* 0x000000160f127210 */ /* 0x000fca0007f3e0ff */
[----:B------:R-:W-:Y:S01]  /*a7f90*/  IMAD.X R19, R21, 0x1, R24, P1 ;  /* 0x0000000115137824 */ /* 0x000fe200008e0618 */
[----:B------:R0:W-:Y:S04]  /*a7fa0*/  STL.64 [R1+0xd78], R8 ;  /* 0x000d780801007387 */ /* 0x0001e80000100a00 */
[----:B0-----:R-:W4:Y:S04]  /*a7fb0*/  LDL.LU.64 R8, [R1+0x2ea8] ;  /* 0x002ea80001087983 */ /* 0x001f280000300a00 */
[----:B------:R0:W-:Y:S02]  /*a7fc0*/  STL.64 [R1+0xbb0], R18 ;  /* 0x000bb01201007387 */ /* 0x0001e40000100a00 */
[----:B0-----:R-:W-:-:S02]  /*a7fd0*/  IADD3 R18, P1, R15, R23, RZ ;  /* 0x000000170f127210 */ /* 0x001fc40007f3e0ff */
[----:B------:R-:W4:Y:S03]  /*a7fe0*/  LDL.LU R15, [R1+0x2ea4] ;  /* 0x002ea400010f7983 */ /* 0x000f260000300800 */
[----:B------:R-:W-:-:S05]  /*a7ff0*/  IMAD.X R19, R21, 0x1, R25, P1 ;  /* 0x0000000115137824 */ /* 0x000fca00008e0619 */
[----:B------:R0:W-:Y:S01]  /*a8000*/  STL.64 [R1+0xa68], R18 ;  /* 0x000a681201007387 */ /* 0x0001e20000100a00 */
[----:B------:R-:W-:Y:S01]  /*a8010*/  LOP3.LUT R16, R16, 0xff7fffff, RZ, 0xc0, !PT ;  /* 0xff7fffff10107812 */ /* 0x000fe200078ec0ff */
[----:B0-----:R-:W-:-:S03]  /*a8020*/  VIADD R18, R28, 0x76 ;  /* 0x000000761c127836 */ /* 0x001fc60000000000 */
[----:B------:R-:W-:Y:S02]  /*a8030*/  @P2 LOP3.LUT R16, R16, 0x800000, RZ, 0xfc, !PT ;  /* 0x0080000010102812 */ /* 0x000fe400078efcff */
[----:B--2---:R-:W-:Y:S02]  /*a8040*/  LOP3.LUT R11, R11, 0x7fffffff, RZ, 0xc0, !PT ;  /* 0x7fffffff0b0b7812 */ /* 0x004fe400078ec0ff */
[----:B---3--:R-:W-:Y:S01]  /*a8050*/  LOP3.LUT R13, R13, 0x7fffffff, RZ, 0xc0, !PT ;  /* 0x7fffffff0d0d7812 */ /* 0x008fe200078ec0ff */
[----:B------:R-:W2:Y:S01]  /*a8060*/  LDL.LU R19, [R1+0xfe4] ;  /* 0x000fe40001137983 */ /* 0x000ea20000300800 */
[----:B------:R-:W-:Y:S02]  /*a8070*/  LOP3.LUT R16, R16, 0xffff7fff, RZ, 0xc0, !PT ;  /* 0xffff7fff10107812 */ /* 0x000fe400078ec0ff */
[----:B----4-:R-:W-:Y:S01]  /*a8080*/  ISETP.GE.AND P1, PT, R20, UR6, PT ;  /* 0x0000000614007c0c */ /* 0x010fe2000bf26270 */
[----:B------:R-:W-:-:S03]  /*a8090*/  ULDC.64 UR6, c[0x0][0x228] ;  /* 0x00008a0000067ab9 */ /* 0x000fc60000000a00 */
[----:B------:R-:W-:Y:S02]  /*a80a0*/  ISETP.LT.AND P1, PT, R28, UR17, !P1 ;  /* 0x000000111c007c0c */ /* 0x000fe4000cf21270 */
[----:B------:R-:W-:Y:S02]  /*a80b0*/  LOP3.LUT R26, R26, 0xfffffeff, RZ, 0xc0, !PT ;  /* 0xfffffeff1a1a7812 */ /* 0x000fe400078ec0ff */
[----:B------:R-:W-:Y:S02]  /*a80c0*/  LOP3.LUT R2, R2, 0x7fffffff, RZ, 0xc0, !PT ;  /* 0x7fffffff02027812 */ /* 0x000fe400078ec0ff */
[----:B------:R-:W-:Y:S02]  /*a80d0*/  LOP3.LUT R3, R3, 0x7fffffff, RZ, 0xc0, !PT ;  /* 0x7fffffff03037812 */ /* 0x000fe400078ec0ff */
[----:B------:R-:W-:Y:S02]  /*a80e0*/  LOP3.LUT R4, R4, 0x7fffffff, RZ, 0xc0, !PT ;  /* 0x7fffffff04047812 */ /* 0x000fe400078ec0ff */
[----:B------:R-:W-:-:S02]  /*a80f0*/  LOP3.LUT R5, R5, 0x7fffffff, RZ, 0xc0, !PT ;  /* 0x7fffffff05057812 */ /* 0x000fc400078ec0ff */
[----:B------:R-:W-:Y:S02]  /*a8100*/  LOP3.LUT R6, R6, 0xbfffffff, RZ, 0xc0, !PT ;  /* 0xbfffffff06067812 */ /* 0x000fe400078ec0ff */
[----:B------:R-:W-:Y:S02]  /*a8110*/  LOP3.LUT R7, R7, 0x7fffffff, RZ, 0xc0, !PT ;  /* 0x7fffffff07077812 */ /* 0x000fe400078ec0ff */
[----:B------:R-:W-:Y:S02]  /*a8120*/  LOP3.LUT R10, R10, 0x7fffffff, RZ, 0xc0, !PT ;  /* 0x7fffffff0a0a7812 */ /* 0x000fe400078ec0ff */
[----:B------:R-:W-:Y:S02]  /*a8130*/  LOP3.LUT R12, R12, 0x7fffffff, RZ, 0xc0, !PT ;  /* 0x7fffffff0c0c7812 */ /* 0x000fe400078ec0ff */
[----:B------:R-:W-:Y:S02]  /*a8140*/  LOP3.LUT R27, R27, 0xfffffeff, RZ, 0xc0, !PT ;  /* 0xfffffeff1b1b7812 */ /* 0x000fe400078ec0ff */
[----:B------:R-:W-:Y:S01]  /*a8150*/  LOP3.LUT R14, R14, 0xbfffffff, RZ, 0xc0, !PT ;  /* 0xbfffffff0e0e7812 */ /* 0x000fe200078ec0ff */
[----:B------:R-:W-:Y:S01]  /*a8160*/  ULDC UR17, c[0x0][0x228] ;  /* 0x00008a0000117ab9 */ /* 0x000fe20000000800 */
[----:B------:R-:W-:-:S02]  /*a8170*/  @P1 LOP3.LUT R0, R0, 0x1000000, RZ, 0xfc, !PT ;  /* 0x0100000000001812 */ /* 0x000fc400078efcff */
[----:B------:R-:W-:Y:S01]  /*a8180*/  ISETP.GE.AND P1, PT, R18, UR25, PT ;  /* 0x0000001912007c0c */ /* 0x000fe2000bf26270 */
[----:B------:R-:W-:Y:S01]  /*a8190*/  VIADD R18, R28, 0x77 ;  /* 0x000000771c127836 */ /* 0x000fe20000000000 */
[----:B------:R-:W-:-:S11]  /*a81a0*/  ULDC UR25, c[0x0][0x228] ;  /* 0x00008a0000197ab9 */ /* 0x000fd60000000800 */
[----:B------:R-:W-:Y:S02]  /*a81b0*/  @P1 LOP3.LUT R16, R16, 0x8000, RZ, 0xfc, !PT ;  /* 0x0000800010101812 */ /* 0x000fe400078efcff */
[----:B------:R-:W-:Y:S01]  /*a81c0*/  ISETP.GE.AND P1, PT, R18, UR7, PT ;  /* 0x0000000712007c0c */ /* 0x000fe2000bf26270 */
[----:B------:R-:W-:Y:S01]  /*a81d0*/  VIADD R18, R28, 0x3 ;  /* 0x000000031c127836 */ /* 0x000fe20000000000 */
[----:B------:R-:W-:Y:S02]  /*a81e0*/  LOP3.LUT R0, R0, 0xff7fffff, RZ, 0xc0, !PT ;  /* 0xff7fffff00007812 */ /* 0x000fe400078ec0ff */
[----:B------:R-:W-:Y:S01]  /*a81f0*/  LOP3.LUT R16, R16, 0xfffeffff, RZ, 0xc0, !PT ;  /* 0xfffeffff10107812 */ /* 0x000fe200078ec0ff */
[----:B------:R-:W-:-:S08]  /*a8200*/  ULDC UR7, c[0x0][0x228] ;  /* 0x00008a0000077ab9 */ /* 0x000fd00000000800 */
[----:B------:R-:W-:Y:S02]  /*a8210*/  @P1 LOP3.LUT R16, R16, 0x10000, RZ, 0xfc, !PT ;  /* 0x0001000010101812 */ /* 0x000fe400078efcff */
[----:B------:R-:W-:Y:S01]  /*a8220*/  ISETP.GE.AND P1, PT, R18, UR5, PT ;  /* 0x0000000512007c0c */ /* 0x000fe2000bf26270 */
[----:B------:R-:W-:Y:S01]  /*a8230*/  VIADD R18, R28, 0x4 ;  /* 0x000000041c127836 */ /* 0x000fe20000000000 */
[----:B------:R-:W-:-:S11]  /*a8240*/  ULDC UR5, c[0x0][0x22c] ;  /* 0x00008b0000057ab9 */ /* 0x000fd60000000800 */
[----:B------:R-:W-:Y:S02]  /*a8250*/  @P1 LOP3.LUT R17, R17, 0x200000, RZ, 0xfc, !PT ;  /* 0x0020000011111812 */ /* 0x000fe400078efcff */
[----:B------:R-:W-:Y:S01]  /*a8260*/  ISETP.GE.AND P1, PT, R18, UR5, PT ;  /* 0x0000000512007c0c */ /* 0x000fe2000bf26270 */
[----:B------:R-:W-:Y:S01]  /*a8270*/  VIADD R18, R28, 0x5 ;  /* 0x000000051c127836 */ /* 0x000fe20000000000 */
[----:B------:R-:W-:Y:S01]  /*a8280*/  ULDC UR5, c[0x0][0x22c] ;  /* 0x00008b0000057ab9 */ /* 0x000fe20000000800 */
[----:B------:R-:W-:-:S10]  /*a8290*/  LOP3.LUT R17, R17, 0xffefffff, RZ, 0xc0, !PT ;  /* 0xffefffff11117812 */ /* 0x000fd400078ec0ff */
        /* <DEDUP_REMOVED lines=421> */
[----:B------:R-:W-:-:S04]  /*a9cf0*/  ULDC UR5, c[0x0][0x22c] ;  /* 0x00008b0000057ab9 */ /* 0x000fc80000000800 */
        /* <DEDUP_REMOVED lines=14> */
[----:B------:R-:W-:Y:S01]  /*a9de0*/  ULDC UR5, c[0x0][0x22c] ;  /* 0x00008b0000057ab9 */ /* 0x000fe20000000800 */
[----:B------:R-:W-:-:S03]  /*a9df0*/  @P1 LOP3.LUT R26, R26, 0x100, RZ, 0xfc, !PT ;  /* 0x000001001a1a1812 */ /* 0x000fc600078efcff */
[----:B------:R-:W-:Y:S01]  /*a9e00*/  ISETP.GE.AND P1, PT, R18, UR5, PT ;  /* 0x0000000512007c0c */ /* 0x000fe2000bf26270 */
[----:B------:R-:W-:Y:S01]  /*a9e10*/  VIADD R18, R28, 0x60 ;  /* 0x000000601c127836 */ /* 0x000fe20000000000 */
[----:B------:R-:W-:Y:S01]  /*a9e20*/  LOP3.LUT R17, R17, 0xfeffffff, RZ, 0xc0, !PT ;  /* 0xfeffffff11117812 */ /* 0x000fe200078ec0ff */
[----:B------:R-:W-:-:S10]  /*a9e30*/  ULDC UR5, c[0x0][0x22c] ;  /* 0x00008b0000057ab9 */ /* 0x000fd40000000800 */
        /* <DEDUP_REMOVED lines=79> */
[----:B------:R-:W-:Y:S02]  /*aa330*/  LOP3.LUT R16, R16, 0xfffffeff, RZ, 0xc0, !PT ;  /* 0xfffffeff10107812 */ /* 0x000fe400078ec0ff */
[----:B------:R-:W-:-:S08]  /*aa340*/  LOP3.LUT R26, R26, 0xfffffdff, RZ, 0xc0, !PT ;  /* 0xfffffdff1a1a7812 */ /* 0x000fd000078ec0ff */
[----:B------:R-:W-:Y:S02]  /*aa350*/  @P1 LOP3.LUT R16, R16, 0x100, RZ, 0xfc, !PT ;  /* 0x0000010010101812 */ /* 0x000fe400078efcff */
[----:B------:R-:W-:Y:S01]  /*aa360*/  ISETP.GE.AND P1, PT, R18, UR5, PT ;  /* 0x0000000512007c0c */ /* 0x000fe2000bf26270 */
[----:B------:R-:W-:Y:S01]  /*aa370*/  VIADD R18, R28, 0x71 ;  /* 0x000000711c127836 */ /* 0x000fe20000000000 */
[----:B------:R-:W-:Y:S01]  /*aa380*/  ULDC UR5, c[0x0][0x22c] ;  /* 0x00008b0000057ab9 */ /* 0x000fe20000000800 */
[----:B------:R-:W-:Y:S02]  /*aa390*/  @P2 LOP3.LUT R26, R26, 0x200, RZ, 0xfc, !PT ;  /* 0x000002001a1a2812 */ /* 0x000fe400078efcff */
[----:B------:R-:W-:Y:S02]  /*aa3a0*/  LOP3.LUT R16, R16, 0xfffffdff, RZ, 0xc0, !PT ;  /* 0xfffffdff10107812 */ /* 0x000fe400078ec0ff */
[----:B------:R-:W-:Y:S01]  /*aa3b0*/  ISETP.GE.AND P2, PT, R18, UR5, PT ;  /* 0x0000000512007c0c */ /* 0x000fe2000bf46270 */
[----:B------:R-:W-:Y:S01]  /*aa3c0*/  VIADD R18, R28, 0x72 ;  /* 0x000000721c127836 */ /* 0x000fe20000000000 */
[----:B------:R-:W-:-:S04]  /*aa3d0*/  ULDC UR5, c[0x0][0x22c] ;  /* 0x00008b0000057ab9 */ /* 0x000fc80000000800 */
[----:B------:R-:W-:-:S04]  /*aa3e0*/  @P1 LOP3.LUT R16, R16, 0x200, RZ, 0xfc, !PT ;  /* 0x0000020010101812 */ /* 0x000fc800078efcff */
[----:B------:R-:W-:-:S04]  /*aa3f0*/  LOP3.LUT R16, R16, 0xfffffbff, RZ, 0xc0, !PT ;  /* 0xfffffbff10107812 */ /* 0x000fc800078ec0ff */
        /* <DEDUP_REMOVED lines=13> */
[----:B------:R-:W-:Y:S02]  /*aa4d0*/  LOP3.LUT R26, R26, 0xfffffbff, RZ, 0xc0, !PT ;  /* 0xfffffbff1a1a7812 */ /* 0x000fe400078ec0ff */
[----:B------:R-:W-:Y:S01]  /*aa4e0*/  LOP3.LUT R16, R16, 0xffffdfff, RZ, 0xc0, !PT ;  /* 0xffffdfff10107812 */ /* 0x000fe200078ec0ff */
[----:B------:R-:W-:Y:S01]  /*aa4f0*/  ULDC UR5, c[0x0][0x22c] ;  /* 0x00008b0000057ab9 */ /* 0x000fe20000000800 */
[----:B------:R-:W-:-:S07]  /*aa500*/  @P3 LOP3.LUT R26, R26, 0x400, RZ, 0xfc, !PT ;  /* 0x000004001a1a3812 */ /* 0x000fce00078efcff */
[----:B------:R-:W-:Y:S02]  /*aa510*/  @P2 LOP3.LUT R16, R16, 0x2000, RZ, 0xfc, !PT ;  /* 0x0000200010102812 */ /* 0x000fe400078efcff */
[----:B------:R-:W-:Y:S02]  /*aa520*/  ISETP.GE.AND P2, PT, R18, UR5, PT ;  /* 0x0000000512007c0c */ /* 0x000fe4000bf46270 */
[----:B------:R-:W-:Y:S01]  /*aa530*/  LOP3.LUT R26, R26, 0xfffff7ff, RZ, 0xc0, !PT ;  /* 0xfffff7ff1a1a7812 */ /* 0x000fe200078ec0ff */
[----:B------:R-:W-:Y:S01]  /*aa540*/  ULDC UR5, c[0x0][0x228] ;  /* 0x00008a0000057ab9 */ /* 0x000fe20000000800 */
[----:B------:R-:W-:Y:S02]  /*aa550*/  LOP3.LUT R16, R16, 0xffffbfff, RZ, 0xc0, !PT ;  /* 0xffffbfff10107812 */ /* 0x000fe400078ec0ff */
[----:B------:R-:W-:-:S04]  /*aa560*/  @P4 LOP3.LUT R26, R26, 0x800, RZ, 0xfc, !PT ;  /* 0x000008001a1a4812 */ /* 0x000fc800078efcff */
[----:B------:R-:W-:-:S03]  /*aa570*/  LOP3.LUT R26, R26, 0xffffefff, RZ, 0xc0, !PT ;  /* 0xffffefff1a1a7812 */ /* 0x000fc600078ec0ff */
[----:B------:R-:W-:Y:S02]  /*aa580*/  @P2 LOP3.LUT R16, R16, 0x4000, RZ, 0xfc, !PT ;  /* 0x0000400010102812 */ /* 0x000fe400078efcff */
[----:B------:R-:W-:Y:S02]  /*aa590*/  ISETP.GE.AND P2, PT, R29, UR26, PT ;  /* 0x0000001a1d007c0c */ /* 0x000fe4000bf46270 */
[----:B------:R-:W-:Y:S02]  /*aa5a0*/  @P5 LOP3.LUT R26, R26, 0x1000, RZ, 0xfc, !PT ;  /* 0x000010001a1a5812 */ /* 0x000fe400078efcff */
[C---:B------:R-:W-:Y:S02]  /*aa5b0*/  ISETP.GE.AND P5, PT, R28.reuse, UR27, PT ;  /* 0x0000001b1c007c0c */ /* 0x040fe4000bfa6270 */
[----:B------:R-:W-:Y:S02]  /*aa5c0*/  LOP3.LUT P1, RZ, R17, 0x400000, RZ, 0xc0, !PT ;  /* 0x0040000011ff7812 */ /* 0x000fe4000782c0ff */
[----:B------:R-:W-:-:S02]  /*aa5d0*/  ISETP.LT.AND P2, PT, R28, UR29, !P2 ;  /* 0x0000001d1c007c0c */ /* 0x000fc4000d741270 */
[----:B------:R-:W-:Y:S01]  /*aa5e0*/  LOP3.LUT R26, R26, 0xffffdfff, RZ, 0xc0, !PT ;  /* 0xffffdfff1a1a7812 */ /* 0x000fe200078ec0ff */
[----:B------:R-:W3:Y:S04]  /*aa5f0*/  LDL.LU R28, [R1+0x2ea0] ;  /* 0x002ea000011c7983 */ /* 0x000ee80000300800 */
[----:B------:R-:W4:Y:S01]  /*aa600*/  LDL.LU R18, [R1+0xfe0] ;  /* 0x000fe00001127983 */ /* 0x000f220000300800 */
[C---:B------:R-:W-:Y:S02]  /*aa610*/  LOP3.LUT P4, RZ, R17.reuse, 0x200000, RZ, 0xc0, !PT ;  /* 0x0020000011ff7812 */ /* 0x040fe4000788c0ff */
[----:B------:R-:W-:Y:S02]  /*aa620*/  LOP3.LUT P3, RZ, R17, 0x100000, RZ, 0xc0, !PT ;  /* 0x0010000011ff7812 */ /* 0x000fe4000786c0ff */
[----:B------:R-:W-:-:S02]  /*aa630*/  LOP3.LUT R8, R8, 0x7fffffff, RZ, 0xc0, !PT ;  /* 0x7fffffff08087812 */ /* 0x000fc400078ec0ff */
[----:B------:R-:W-:Y:S01]  /*aa640*/  LOP3.LUT R9, R9, 0x7fffffff, RZ, 0xc0, !PT ;  /* 0x7fffffff09097812 */ /* 0x000fe200078ec0ff */
[----:B------:R-:W-:Y:S01]  /*aa650*/  ULDC UR29, c[0x0][0x228] ;  /* 0x00008a00001d7ab9 */ /* 0x000fe20000000800 */
[----:B------:R-:W-:Y:S01]  /*aa660*/  ULDC UR27, c[0x0][0x228] ;  /* 0x00008a00001b7ab9 */ /* 0x000fe20000000800 */
[----:B------:R-:W-:Y:S01]  /*aa670*/  ULDC UR26, c[0x0][0x228] ;  /* 0x00008a00001a7ab9 */ /* 0x000fe20000000800 */
[----:B------:R-:W-:Y:S02]  /*aa680*/  @P2 LOP3.LUT R0, R0, 0x800000, RZ, 0xfc, !PT ;  /* 0x0080000000002812 */ /* 0x000fe400078efcff */
[----:B------:R-:W-:Y:S02]  /*aa690*/  ISETP.LT.AND P2, PT, R29, UR5, !P0 ;  /* 0x000000051d007c0c */ /* 0x000fe4000c741270 */
[----:B------:R-:W-:Y:S02]  /*aa6a0*/  @P6 LOP3.LUT R26, R26, 0x2000, RZ, 0xfc, !PT ;  /* 0x000020001a1a6812 */ /* 0x000fe400078efcff */
[----:B------:R-:W-:Y:S01]  /*aa6b0*/  LOP3.LUT R0, R0, 0xffbfffff, RZ, 0xc0, !PT ;  /* 0xffbfffff00007812 */ /* 0x000fe200078ec0ff */
[----:B------:R-:W-:-:S08]  /*aa6c0*/  ULDC UR5, c[0x0][0x228] ;  /* 0x00008a0000057ab9 */ /* 0x000fd00000000800 */
[----:B------:R-:W-:Y:S02]  /*aa6d0*/  @P2 LOP3.LUT R0, R0, 0x400000, RZ, 0xfc, !PT ;  /* 0x0040000000002812 */ /* 0x000fe400078efcff */
[----:B------:R-:W-:Y:S02]  /*aa6e0*/  ISETP.LT.AND P2, PT, R20, UR7, !P0 ;  /* 0x0000000714007c0c */ /* 0x000fe4000c741270 */
[----:B------:R-:W-:Y:S01]  /*aa6f0*/  LOP3.LUT P6, RZ, R17, 0x800000, RZ, 0xc0, !PT ;  /* 0x0080000011ff7812 */ /* 0x000fe200078cc0ff */
[----:B------:R-:W-:Y:S01]  /*aa700*/  ULDC UR7, c[0x0][0x228] ;  /* 0x00008a0000077ab9 */ /* 0x000fe20000000800 */
[----:B------:R-:W-:-:S09]  /*aa710*/  LOP3.LUT R0, R0, 0xffdfffff, RZ, 0xc0, !PT ;  /* 0xffdfffff00007812 */ /* 0x000fd200078ec0ff */
[----:B------:R-:W-:Y:S02]  /*aa720*/  @P2 LOP3.LUT R0, R0, 0x200000, RZ, 0xfc, !PT ;  /* 0x0020000000002812 */ /* 0x000fe400078efcff */
[----:B--2---:R-:W-:Y:S02]  /*aa730*/  ISETP.LT.AND P2, PT, R19, UR9, !P0 ;  /* 0x0000000913007c0c */ /* 0x004fe4000c741270 */
[----:B------:R-:W-:Y:S02]  /*aa740*/  LOP3.LUT R26, R26, 0xffffbfff, RZ, 0xc0, !PT ;  /* 0xffffbfff1a1a7812 */ /* 0x000fe400078ec0ff */
[----:B------:R-:W-:Y:S02]  /*aa750*/  LOP3.LUT R15, R15, 0xdfffffff, RZ, 0xc0, !PT ;  /* 0xdfffffff0f0f7812 */ /* 0x000fe400078ec0ff */
[----:B------:R-:W-:Y:S01]  /*aa760*/  LOP3.LUT R0, R0, 0xffefffff, RZ, 0xc0, !PT ;  /* 0xffefffff00007812 */ /* 0x000fe200078ec0ff */
[----:B------:R-:W-:-:S06]  /*aa770*/  ULDC UR9, c[0x0][0x228] ;  /* 0x00008a0000097ab9 */ /* 0x000fcc0000000800 */
[----:B------:R-:W-:-:S04]  /*aa780*/  @P2 LOP3.LUT R0, R0, 0x100000, RZ, 0xfc, !PT ;  /* 0x0010000000002812 */ /* 0x000fc800078efcff */
[----:B------:R-:W-:Y:S02]  /*aa790*/  LOP3.LUT R0, R0, 0xfffeffff, RZ, 0xc0, !PT ;  /* 0xfffeffff00007812 */ /* 0x000fe400078ec0ff */
[----:B----4-:R-:W-:Y:S02]  /*aa7a0*/  ISETP.LT.AND P2, PT, R18, UR11, !P0 ;  /* 0x0000000b12007c0c */ /* 0x010fe4000c741270 */
[----:B------:R-:W-:Y:S01]  /*aa7b0*/  ISETP.LT.AND P0, PT, R29, UR8, !P6 ;  /* 0x000000081d007c0c */ /* 0x000fe2000f701270 */
[----:B------:R-:W-:Y:S01]  /*aa7c0*/  ULDC UR11, c[0x0][0x228] ;  /* 0x00008a00000b7ab9 */ /* 0x000fe20000000800 */
[----:B------:R-:W-:-:S09]  /*aa7d0*/  ULDC UR8, c[0x0][0x228] ;  /* 0x00008a0000087ab9 */ /* 0x000fd20000000800 */
[----:B------:R-:W-:-:S04]  /*aa7e0*/  @P2 LOP3.LUT R0, R0, 0x10000, RZ, 0xfc, !PT ;  /* 0x0001000000002812 */ /* 0x000fc800078efcff */
[----:B------:R-:W-:-:S04]  /*aa7f0*/  LOP3.LUT R0, R0, 0xfff7ffff, RZ, 0xc0, !PT ;  /* 0xfff7ffff00007812 */ /* 0x000fc800078ec0ff */
[----:B------:R-:W-:Y:S02]  /*aa800*/  @P0 LOP3.LUT R0, R0, 0x80000, RZ, 0xfc, !PT ;  /* 0x0008000000000812 */ /* 0x000fe400078efcff */
[----:B------:R-:W-:Y:S02]  /*aa810*/  ISETP.LT.AND P0, PT, R20, UR10, !P6 ;  /* 0x0000000a14007c0c */ /* 0x000fe4000f701270 */
[----:B------:R-:W-:Y:S01]  /*aa820*/  LOP3.LUT P2, RZ, R17, 0x80000, RZ, 0xc0, !PT ;  /* 0x0008000011ff7812 */ /* 0x000fe2000784c0ff */
[----:B------:R-:W-:Y:S01]  /*aa830*/  ULDC UR10, c[0x0][0x228] ;  /* 0x00008a00000a7ab9 */ /* 0x000fe20000000800 */
[----:B------:R-:W-:-:S09]  /*aa840*/  LOP3.LUT R0, R0, 0xfffbffff, RZ, 0xc0, !PT ;  /* 0xfffbffff00007812 */ /* 0x000fd200078ec0ff */
[----:B------:R-:W-:Y:S02]  /*aa850*/  @P0 LOP3.LUT R0, R0, 0x40000, RZ, 0xfc, !PT ;  /* 0x0004000000000812 */ /* 0x000fe400078efcff */
[----:B------:R-:W-:Y:S01]  /*aa860*/  ISETP.LT.AND P0, PT, R19, UR4, !P6 ;  /* 0x0000000413007c0c */ /* 0x000fe2000f701270 */
[----:B------:R-:W-:Y:S01]  /*aa870*/  ULDC UR4, c[0x0][0x228] ;  /* 0x00008a0000047ab9 */ /* 0x000fe20000000800 */
[----:B------:R-:W-:-:S11]  /*aa880*/  LOP3.LUT R0, R0, 0xfffdffff, RZ, 0xc0, !PT ;  /* 0xfffdffff00007812 */ /* 0x000fd600078ec0ff */
[----:B------:R-:W-:Y:S02]  /*aa890*/  @P0 LOP3.LUT R0, R0, 0x20000, RZ, 0xfc, !PT ;  /* 0x0002000000000812 */ /* 0x000fe400078efcff */
[----:B------:R-:W-:Y:S02]  /*aa8a0*/  ISETP.LT.AND P0, PT, R18, UR14, !P6 ;  /* 0x0000000e12007c0c */ /* 0x000fe4000f701270 */
[----:B------:R-:W-:Y:S01]  /*aa8b0*/  ISETP.LT.AND P6, PT, R29, UR22, !P1 ;  /* 0x000000161d007c0c */ /* 0x000fe2000cfc1270 */
[----:B------:R-:W-:Y:S01]  /*aa8c0*/  ULDC UR22, c[0x0][0x228] ;  /* 0x00008a0000167ab9 */ /* 0x000fe20000000800 */
[----:B------:R-:W-:Y:S01]  /*aa8d0*/  LOP3.LUT R0, R0, 0xffff7fff, RZ, 0xc0, !PT ;  /* 0xffff7fff00007812 */ /* 0x000fe200078ec0ff */
[----:B------:R-:W-:-:S08]  /*aa8e0*/  ULDC UR14, c[0x0][0x228] ;  /* 0x00008a00000e7ab9 */ /* 0x000fd00000000800 */
[----:B------:R-:W-:Y:S02]  /*aa8f0*/  @P0 LOP3.LUT R0, R0, 0x8000, RZ, 0xfc, !PT ;  /* 0x0000800000000812 */ /* 0x000fe400078efcff */
[----:B------:R-:W-:Y:S01]  /*aa900*/  ISETP.LT.AND P0, PT, R20, UR20, !P1 ;  /* 0x0000001414007c0c */ /* 0x000fe2000cf01270 */
[----:B------:R-:W-:Y:S01]  /*aa910*/  ULDC UR20, c[0x0][0x228] ;  /* 0x00008a0000147ab9 */ /* 0x000fe20000000800 */
[----:B------:R-:W-:-:S04]  /*aa920*/  LOP3.LUT R0, R0, 0xffffbfff, RZ, 0xc0, !PT ;  /* 0xffffbfff00007812 */ /* 0x000fc800078ec0ff */
[----:B------:R-:W-:Y:S02]  /*aa930*/  @P6 LOP3.LUT R0, R0, 0x4000, RZ, 0xfc, !PT ;  /* 0x0000400000006812 */ /* 0x000fe400078efcff */
[----:B------:R-:W-:Y:S01]  /*aa940*/  ISETP.LT.AND P6, PT, R19, UR18, !P1 ;  /* 0x0000001213007c0c */ /* 0x000fe2000cfc1270 */
[----:B------:R-:W-:Y:S01]  /*aa950*/  ULDC UR18, c[0x0][0x228] ;  /* 0x00008a0000127ab9 */ /* 0x000fe20000000800 */
[----:B------:R-:W-:-:S04]  /*aa960*/  LOP3.LUT R0, R0, 0xffffdfff, RZ, 0xc0, !PT ;  /* 0xffffdfff00007812 */ /* 0x000fc800078ec0ff */
[----:B------:R-:W-:Y:S02]  /*aa970*/  @P0 LOP3.LUT R0, R0, 0x2000, RZ, 0xfc, !PT ;  /* 0x0000200000000812 */ /* 0x000fe400078efcff */
[----:B------:R-:W-:Y:S02]  /*aa980*/  ISETP.LT.AND P0, PT, R18, UR12, !P1 ;  /* 0x0000000c12007c0c */ /* 0x000fe4000cf01270 */
[----:B------:R-:W-:Y:S01]  /*aa990*/  LOP3.LUT R0, R0, 0xffffefff, RZ, 0xc0, !PT ;  /* 0xffffefff00007812 */ /* 0x000fe200078ec0ff */
[----:B------:R-:W-:-:S03]  /*aa9a0*/  ULDC UR12, c[0x0][0x228] ;  /* 0x00008a00000c7ab9 */ /* 0x000fc60000000800 */
[----:B------:R-:W-:Y:S02]  /*aa9b0*/  @P6 LOP3.LUT R0, R0, 0x1000, RZ, 0xfc, !PT ;  /* 0x0000100000006812 */ /* 0x000fe400078efcff */
[----:B------:R-:W-:Y:S02]  /*aa9c0*/  ISETP.LT.AND P6, PT, R19, UR24, !P5 ;  /* 0x0000001813007c0c */ /* 0x000fe4000efc1270 */
[----:B------:R-:W-:Y:S01]  /*aa9d0*/  LOP3.LUT P1, RZ, R17, 0x40000, RZ, 0xc0, !PT ;  /* 0x0004000011ff7812 */ /* 0x000fe2000782c0ff */
[----:B------:R-:W-:Y:S01]  /*aa9e0*/  ULDC UR24, c[0x0][0x228] ;  /* 0x00008a0000187ab9 */ /* 0x000fe20000000800 */
[----:B------:R-:W-:-:S04]  /*aa9f0*/  LOP3.LUT R0, R0, 0xfffffbff, RZ, 0xc0, !PT ;  /* 0xfffffbff00007812 */ /* 0x000fc800078ec0ff */
[----:B------:R-:W-:Y:S02]  /*aaa00*/  @P0 LOP3.LUT R0, R0, 0x400, RZ, 0xfc, !PT ;  /* 0x0000040000000812 */ /* 0x000fe400078efcff */
[----:B------:R-:W-:Y:S02]  /*aaa10*/  ISETP.LT.AND P0, PT, R18, UR6, !P5 ;  /* 0x0000000612007c0c */ /* 0x000fe4000ef01270 */
[----:B------:R-:W-:Y:S01]  /*aaa20*/  LOP3.LUT R0, R0, 0xfffff7ff, RZ, 0xc0, !PT ;  /* 0xfffff7ff00007812 */ /* 0x000fe200078ec0ff */
[----:B------:R-:W-:-:S03]  /*aaa30*/  ULDC UR6, c[0x0][0x228] ;  /* 0x00008a0000067ab9 */ /* 0x000fc60000000800 */
[----:B------:R-:W-:-:S04]  /*aaa40*/  @P6 LOP3.LUT R0, R0, 0x800, RZ, 0xfc, !PT ;  /* 0x0000080000006812 */ /* 0x000fc800078efcff */
[----:B------:R-:W-:-:S04]  /*aaa50*/  LOP3.LUT R0, R0, 0xfffffdff, RZ, 0xc0, !PT ;  /* 0xfffffdff00007812 */ /* 0x000fc800078ec0ff */
[----:B------:R-:W-:Y:S02]  /*aaa60*/  @P0 LOP3.LUT R0, R0, 0x200, RZ, 0xfc, !PT ;  /* 0x0000020000000812 */ /* 0x000fe400078efcff */
[----:B------:R-:W-:Y:S02]  /*aaa70*/  ISETP.LT.AND P0, PT, R20, UR16, !P4 ;  /* 0x0000001014007c0c */ /* 0x000fe4000e701270 */
[----:B------:R-:W-:Y:S02]  /*aaa80*/  ISETP.LT.AND P6, PT, R29, UR28, !P4 ;  /* 0x0000001c1d007c0c */ /* 0x000fe4000e7c1270 */
[----:B------:R-:W-:Y:S02]  /*aaa90*/  ISETP.LT.AND P5, PT, R19, UR4, !P4 ;  /* 0x0000000413007c0c */ /* 0x000fe4000e7a1270 */
[----:B------:R-:W-:Y:S01]  /*aaaa0*/  LOP3.LUT R0, R0, 0xffffff7f, RZ, 0xc0, !PT ;  /* 0xffffff7f00007812 */ /* 0x000fe200078ec0ff */
[----:B------:R-:W-:Y:S01]  /*aaab0*/  ULDC UR4, c[0x0][0x228] ;  /* 0x00008a0000047ab9 */ /* 0x000fe20000000800 */
[----:B------:R-:W-:Y:S01]  /*aaac0*/  ULDC UR28, c[0x0][0x228] ;  /* 0x00008a00001c7ab9 */ /* 0x000fe20000000800 */
[----:B------:R-:W-:-:S04]  /*aaad0*/  ULDC UR16, c[0x0][0x228] ;  /* 0x00008a0000107ab9 */ /* 0x000fc80000000800 */
[----:B------:R-:W-:-:S04]  /*aaae0*/  @P0 LOP3.LUT R0, R0, 0x80, RZ, 0xfc, !PT ;  /* 0x0000008000000812 */ /* 0x000fc800078efcff */
[----:B------:R-:W-:Y:S02]  /*aaaf0*/  LOP3.LUT R0, R0, 0xfffffeff, RZ, 0xc0, !PT ;  /* 0xfffffeff00007812 */ /* 0x000fe400078ec0ff */
[----:B------:R-:W-:Y:S01]  /*aab00*/  ISETP.LT.AND P0, PT, R18, UR5, !P4 ;  /* 0x0000000512007c0c */ /* 0x000fe2000e701270 */
[----:B------:R-:W-:Y:S01]  /*aab10*/  ULDC UR5, c[0x0][0x228] ;  /* 0x00008a0000057ab9 */ /* 0x000fe20000000800 */
[----:B------:R-:W-:-:S04]  /*aab20*/  @P6 LOP3.LUT R0, R0, 0x100, RZ, 0xfc, !PT ;  /* 0x0000010000006812 */ /* 0x000fc800078efcff */
[----:B------:R-:W-:-:S04]  /*aab30*/  LOP3.LUT R0, R0, 0xffffffbf, RZ, 0xc0, !PT ;  /* 0xffffffbf00007812 */ /* 0x000fc800078ec0ff */
        /* <DEDUP_REMOVED lines=16> */
[----:B------:R-:W-:Y:S02]  /*aac40*/  @P5 LOP3.LUT R0, R0, 0x4, RZ, 0xfc, !PT ;  /* 0x0000000400005812 */ /* 0x000fe400078efcff */
[----:B------:R-:W-:Y:S02]  /*aac50*/  ISETP.LT.AND P6, PT, R20, UR5, !P2 ;  /* 0x0000000514007c0c */ /* 0x000fe4000d7c1270 */
[----:B------:R-:W-:Y:S01]  /*aac60*/  ISETP.LT.AND P5, PT, R19, UR6, !P2 ;  /* 0x0000000613007c0c */ /* 0x000fe2000d7a1270 */
[----:B------:R-:W-:Y:S01]  /*aac70*/  ULDC UR5, c[0x0][0x228] ;  /* 0x00008a0000057ab9 */ /* 0x000fe20000000800 */
[----:B------:R-:W-:Y:S01]  /*aac80*/  LOP3.LUT R0, R0, 0xfffffffd, RZ, 0xc0, !PT ;  /* 0xfffffffd00007812 */ /* 0x000fe200078ec0ff */
[----:B------:R-:W-:-:S03]  /*aac90*/  ULDC UR6, c[0x0][0x228] ;  /* 0x00008a0000067ab9 */ /* 0x000fc60000000800 */
[----:B------:R-:W-:Y:S02]  /*aaca0*/  @P0 LOP3.LUT R0, R0, 0x2, RZ, 0xfc, !PT ;  /* 0x0000000200000812 */ /* 0x000fe400078efcff */
[----:B------:R-:W-:Y:S01]  /*aacb0*/  ISETP.LT.AND P0, PT, R29, UR4, !P2 ;  /* 0x000000041d007c0c */ /* 0x000fe2000d701270 */
[----:B------:R-:W-:Y:S01]  /*aacc0*/  ULDC UR4, c[0x0][0x228] ;  /* 0x00008a0000047ab9 */ /* 0x000fe20000000800 */
[----:B------:R-:W-:Y:S02]  /*aacd0*/  LOP3.LUT R0, R0, 0xfffffffe, RZ, 0xc0, !PT ;  /* 0xfffffffe00007812 */ /* 0x000fe400078ec0ff */
[----:B------:R-:W-:-:S04]  /*aace0*/  @P6 LOP3.LUT R2, R2, 0x80000000, RZ, 0xfc, !PT ;  /* 0x8000000002026812 */ /* 0x000fc800078efcff */
[----:B------:R-:W-:-:S05]  /*aacf0*/  LOP3.LUT R2, R2, 0xbfffffff, RZ, 0xc0, !PT ;  /* 0xbfffffff02027812 */ /* 0x000fca00078ec0ff */
[----:B------:R-:W-:Y:S02]  /*aad00*/  @P0 LOP3.LUT R0, R0, 0x1, RZ, 0xfc, !PT ;  /* 0x0000000100000812 */ /* 0x000fe400078efcff */
[----:B------:R-:W-:Y:S02]  /*aad10*/  ISETP.LT.AND P0, PT, R18, UR7, !P2 ;  /* 0x0000000712007c0c */ /* 0x000fe4000d701270 */
[----:B------:R-:W-:Y:S02]  /*aad20*/  @P5 LOP3.LUT R2, R2, 0x40000000, RZ, 0xfc, !PT ;  /* 0x4000000002025812 */ /* 0x000fe400078efcff */
[----:B------:R-:W-:Y:S02]  /*aad30*/  ISETP.LT.AND P6, PT, R20, UR5, !P1 ;  /* 0x0000000514007c0c */ /* 0x000fe4000cfc1270 */
[----:B------:R-:W-:Y:S01]  /*aad40*/  ISETP.LT.AND P5, PT, R19, UR6, !P1 ;  /* 0x0000000613007c0c */ /* 0x000fe2000cfa1270 */
[----:B------:R-:W-:Y:S01]  /*aad50*/  ULDC UR7, c[0x0][0x228] ;  /* 0x00008a0000077ab9 */ /* 0x000fe20000000800 */
[----:B------:R-:W-:-:S02]  /*aad60*/  LOP3.LUT R2, R2, 0xdfffffff, RZ, 0xc0, !PT ;  /* 0xdfffffff02027812 */ /* 0x000fc400078ec0ff */
[----:B------:R-:W-:Y:S01]  /*aad70*/  LOP3.LUT P4, RZ, R17, 0x20000, RZ, 0xc0, !PT ;  /* 0x0002000011ff7812 */ /* 0x000fe2000788c0ff */
[----:B------:R-:W-:Y:S01]  /*aad80*/  ULDC UR5, c[0x0][0x228] ;  /* 0x00008a0000057ab9 */ /* 0x000fe20000000800 */
[----:B------:R-:W-:Y:S01]  /*aad90*/  ULDC UR6, c[0x0][0x228] ;  /* 0x00008a0000067ab9 */ /* 0x000fe20000000800 */
[----:B------:R-:W-:Y:S02]  /*aada0*/  @P0 LOP3.LUT R2, R2, 0x20000000, RZ, 0xfc, !PT ;  /* 0x2000000002020812 */ /* 0x000fe400078efcff */
[----:B------:R-:W-:Y:S01]  /*aadb0*/  ISETP.LT.AND P0, PT, R29, UR4, !P1 ;  /* 0x000000041d007c0c */ /* 0x000fe2000cf01270 */
[----:B------:R-:W-:Y:S01]  /*aadc0*/  ULDC UR4, c[0x0][0x228] ;  /* 0x00008a0000047ab9 */ /* 0x000fe20000000800 */
[----:B------:R-:W-:-:S11]  /*aadd0*/  LOP3.LUT R2, R2, 0xefffffff, RZ, 0xc0, !PT ;  /* 0xefffffff02027812 */ /* 0x000fd600078ec0ff */
        /* <DEDUP_REMOVED lines=12> */
[----:B------:R-:W-:Y:S02]  /*aaea0*/  LOP3.LUT R2, R2, 0xfeffffff, RZ, 0xc0, !PT ;  /* 0xfeffffff02027812 */ /* 0x000fe400078ec0ff */
[----:B------:R-:W-:Y:S01]  /*aaeb0*/  LOP3.LUT P3, RZ, R17, 0x10000, RZ, 0xc0, !PT ;  /* 0x0001000011ff7812 */ /* 0x000fe2000786c0ff */
[----:B------:R-:W-:Y:S01]  /*aaec0*/  ULDC UR4, c[0x0][0x228] ;  /* 0x00008a0000047ab9 */ /* 0x000fe20000000800 */
[----:B------:R-:W-:Y:S01]  /*aaed0*/  ULDC UR5, c[0x0][0x228] ;  /* 0x00008a0000057ab9 */ /* 0x000fe20000000800 */
[----:B------:R-:W-:-:S02]  /*aaee0*/  ULDC UR6, c[0x0][0x228] ;  /* 0x00008a0000067ab9 */ /* 0x000fc40000000800 */
        /* <DEDUP_REMOVED lines=93> */
[----:B------:R-:W-:Y:S02]  /*ab4c0*/  ISETP.LT.AND P5, PT, R19, UR6, !P2 ;  /* 0x0000000613007c0c */ /* 0x000fe4000d7a1270 */
[----:B------:R-:W-:Y:S02]  /*ab4d0*/  LOP3.LUT P1, RZ, R17, 0x400, RZ, 0xc0, !PT ;  /* 0x0000040011ff7812 */ /* 0x000fe4000782c0ff */
[----:B------:R-:W-:Y:S01]  /*ab4e0*/  LOP3.LUT R2, R2, 0xfffffffd, RZ, 0xc0, !PT ;  /* 0xfffffffd02027812 */ /* 0x000fe200078ec0ff */
[----:B------:R-:W-:Y:S01]  /*ab4f0*/  ULDC UR5, c[0x0][0x228] ;  /* 0x00008a0000057ab9 */ /* 0x000fe20000000800 */
[----:B------:R-:W-:-:S02]  /*ab500*/  ULDC UR6, c[0x0][0x228] ;  /* 0x00008a0000067ab9 */ /* 0x000fc40000000800 */
        /* <DEDUP_REMOVED lines=392> */
[----:B------:R-:W-:Y:S02]  /*acd90*/  @P0 LOP3.LUT R5, R5, 0x10, RZ, 0xfc, !PT ;  /* 0x0000001005050812 */ /* 0x000fe400078efcff */
[----:B------:R-:W-:Y:S01]  /*acda0*/  ISETP.LT.AND P0, PT, R29, UR7, !P3 ;  /* 0x000000071d007c0c */ /* 0x000fe2000df01270 */
[----:B------:R-:W-:Y:S01]  /*acdb0*/  ULDC UR7, c[0x0][0x228] ;  /* 0x00008a0000077ab9 */ /* 0x000fe20000000800 */
[----:B------:R-:W-:-:S04]  /*acdc0*/  LOP3.LUT R5, R5, 0xfffffff7, RZ, 0xc0, !PT ;  /* 0xfffffff705057812 */ /* 0x000fc800078ec0ff */
[----:B------:R-:W-:-:S04]  /*acdd0*/  @P6 LOP3.LUT R5, R5, 0x8, RZ, 0xfc, !PT ;  /* 0x0000000805056812 */ /* 0x000fc800078efcff */
[----:B------:R-:W-:-:S03]  /*acde0*/  LOP3.LUT R5, R5, 0xfffffffb, RZ, 0xc0, !PT ;  /* 0xfffffffb05057812 */ /* 0x000fc600078ec0ff */
[----:B------:R-:W-:Y:S02]  /*acdf0*/  @P0 LOP3.LUT R6, R6, 0x40000000, RZ, 0xfc, !PT ;  /* 0x4000000006060812 */ /* 0x000fe400078efcff */
[----:B------:R-:W-:Y:S02]  /*ace00*/  ISETP.LT.AND P0, PT, R29, UR4, !P2 ;  /* 0x000000041d007c0c */ /* 0x000fe4000d701270 */
[----:B------:R-:W-:Y:S02]  /*ace10*/  @P5 LOP3.LUT R5, R5, 0x4, RZ, 0xfc, !PT ;  /* 0x0000000405055812 */ /* 0x000fe400078efcff */
[----:B------:R-:W-:Y:S02]  /*ace20*/  ISETP.LT.AND P5, PT, R19, UR6, !P2 ;  /* 0x0000000613007c0c */ /* 0x000fe4000d7a1270 */
[----:B------:R-:W-:Y:S02]  /*ace30*/  LOP3.LUT R6, R6, 0x7fffffff, RZ, 0xc0, !PT ;  /* 0x7fffffff06067812 */ /* 0x000fe400078ec0ff */
[----:B------:R-:W-:-:S02]  /*ace40*/  ISETP.LT.AND P6, PT, R20, UR5, !P2 ;  /* 0x0000000514007c0c */ /* 0x000fc4000d7c1270 */
[----:B------:R-:W-:Y:S02]  /*ace50*/  LOP3.LUT R5, R5, 0xfffffffd, RZ, 0xc0, !PT ;  /* 0xfffffffd05057812 */ /* 0x000fe400078ec0ff */
[----:B------:R-:W-:Y:S01]  /*ace60*/  LOP3.LUT P1, RZ, R11, 0x8000, RZ, 0xc0, !PT ;  /* 0x000080000bff7812 */ /* 0x000fe2000782c0ff */
[----:B------:R-:W-:Y:S01]  /*ace70*/  ULDC UR4, c[0x0][0x228] ;  /* 0x00008a0000047ab9 */ /* 0x000fe20000000800 */
[----:B------:R-:W-:Y:S01]  /*ace80*/  ULDC UR5, c[0x0][0x228] ;  /* 0x00008a0000057ab9 */ /* 0x000fe20000000800 */
[----:B------:R-:W-:Y:S01]  /*ace90*/  ULDC UR6, c[0x0][0x228] ;  /* 0x00008a0000067ab9 */ /* 0x000fe20000000800 */
[----:B------:R-:W-:Y:S02]  /*acea0*/  @P0 LOP3.LUT R5, R5, 0x2, RZ, 0xfc, !PT ;  /* 0x0000000205050812 */ /* 0x000fe400078efcff */
[----:B------:R-:W-:Y:S02]  /*aceb0*/  ISETP.LT.AND P0, PT, R18, UR7, !P2 ;  /* 0x0000000712007c0c */ /* 0x000fe4000d701270 */
[----:B------:R-:W-:Y:S01]  /*acec0*/  @P5 LOP3.LUT R6, R6, 0x80000000, RZ, 0xfc, !PT ;  /* 0x8000000006065812 */ /* 0x000fe200078efcff */
[----:B------:R-:W-:-:S03]  /*aced0*/  ULDC UR7, c[0x0][0x228] ;  /* 0x00008a0000077ab9 */ /* 0x000fc60000000800 */
[----:B------:R-:W-:Y:S02]  /*acee0*/  LOP3.LUT R6, R6, 0xf7ffffff, RZ, 0xc0, !PT ;  /* 0xf7ffffff06067812 */ /* 0x000fe400078ec0ff */
[----:B------:R-:W-:-:S05]  /*acef0*/  LOP3.LUT R5, R5, 0xfffffffe, RZ, 0xc0, !PT ;  /* 0xfffffffe05057812 */ /* 0x000fca00078ec0ff */
[----:B------:R-:W-:Y:S02]  /*acf00*/  @P0 LOP3.LUT R6, R6, 0x8000000, RZ, 0xfc, !PT ;  /* 0x0800000006060812 */ /* 0x000fe400078efcff */
[----:B------:R-:W-:Y:S02]  /*acf10*/  ISETP.LT.AND P0, PT, R18, UR4, !P1 ;  /* 0x0000000412007c0c */ /* 0x000fe4000cf01270 */
[----:B------:R-:W-:Y:S02]  /*acf20*/  @P6 LOP3.LUT R5, R5, 0x1, RZ, 0xfc, !PT ;  /* 0x0000000105056812 */ /* 0x000fe400078efcff */
[----:B------:R-:W-:Y:S02]  /*acf30*/  ISETP.LT.AND P6, PT, R19, UR5, !P1 ;  /* 0x0000000513007c0c */ /* 0x000fe4000cfc1270 */
[----:B------:R-:W-:Y:S02]  /*acf40*/  LOP3.LUT R6, R6, 0xdfffffff, RZ, 0xc0, !PT ;  /* 0xdfffffff06067812 */ /* 0x000fe400078ec0ff */
[----:B------:R-:W-:-:S02]  /*acf50*/  ISETP.LT.AND P5, PT, R20, UR6, !P1 ;  /* 0x0000000614007c0c */ /* 0x000fc4000cfa1270 */
[----:B------:R-:W-:Y:S01]  /*acf60*/  LOP3.LUT P4, RZ, R11, 0x10000, RZ, 0xc0, !PT ;  /* 0x000100000bff7812 */ /* 0x000fe2000788c0ff */
[----:B------:R-:W-:Y:S01]  /*acf70*/  ULDC UR4, c[0x0][0x228] ;  /* 0x00008a0000047ab9 */ /* 0x000fe20000000800 */
[----:B------:R-:W-:Y:S01]  /*acf80*/  ULDC UR5, c[0x0][0x228] ;  /* 0x00008a0000057ab9 */ /* 0x000fe20000000800 */
[----:B------:R-:W-:Y:S01]  /*acf90*/  ULDC UR6, c[0x0][0x228] ;  /* 0x00008a0000067ab9 */ /* 0x000fe20000000800 */
        /* <DEDUP_REMOVED lines=424> */
[----:B------:R-:W-:Y:S02]  /*aea20*/  ISETP.LT.AND P0, PT, R18, UR7, !P4 ;  /* 0x0000000712007c0c */ /* 0x000fe4000e701270 */
[----:B------:R-:W-:Y:S01]  /*aea30*/  @P5 LOP3.LUT R9, R9, 0x800000, RZ, 0xfc, !PT ;  /* 0x0080000009095812 */ /* 0x000fe200078efcff */
[----:B------:R-:W-:-:S03]  /*aea40*/  ULDC UR7, c[0x0][0x228] ;  /* 0x00008a0000077ab9 */ /* 0x000fc60000000800 */
        /* <DEDUP_REMOVED lines=34> */
[----:B------:R-:W-:Y:S02]  /*aec70*/  LOP3.LUT R9, R9, 0xffffbfff, RZ, 0xc0, !PT ;  /* 0xffffbfff09097812 */ /* 0x000fe400078ec0ff */
[----:B------:R-:W-:Y:S02]  /*aec80*/  ISETP.LT.AND P2, PT, R29, UR4, !P1 ;  /* 0x000000041d007c0c */ /* 0x000fe4000cf41270 */
[----:B------:R-:W-:Y:S01]  /*aec90*/  LOP3.LUT P5, RZ, R13, 0x200000, RZ, 0xc0, !PT ;  /* 0x002000000dff7812 */ /* 0x000fe200078ac0ff */
        /* <DEDUP_REMOVED lines=9> */
[----:B------:R-:W-:-:S04]  /*aed30*/  @P2 LOP3.LUT R9, R9, 0x1000, RZ, 0xfc, !PT ;  /* 0x0000100009092812 */ /* 0x000fc800078efcff */
[----:B------:R-:W-:-:S04]  /*aed40*/  LOP3.LUT R9, R9, 0xfffff7ff, RZ, 0xc0, !PT ;  /* 0xfffff7ff09097812 */ /* 0x000fc800078ec0ff */
[----:B------:R-:W-:Y:S02]  /*aed50*/  @P0 LOP3.LUT R9, R9, 0x800, RZ, 0xfc, !PT ;  /* 0x0000080009090812 */ /* 0x000fe400078efcff */
[----:B------:R-:W-:Y:S01]  /*aed60*/  ISETP.LT.AND P0, PT, R18, UR7, !P1 ;  /* 0x0000000712007c0c */ /* 0x000fe2000cf01270 */
[----:B------:R-:W-:Y:S01]  /*aed70*/  ULDC UR7, c[0x0][0x228] ;  /* 0x00008a0000077ab9 */ /* 0x000fe20000000800 */
[----:B------:R-:W-:-:S04]  /*aed80*/  LOP3.LUT R9, R9, 0xfffffbff, RZ, 0xc0, !PT ;  /* 0xfffffbff09097812 */ /* 0x000fc800078ec0ff */
[----:B------:R-:W-:Y:S02]  /*aed90*/  @P6 LOP3.LUT R9, R9, 0x400, RZ, 0xfc, !PT ;  /* 0x0000040009096812 */ /* 0x000fe400078efcff */
[----:B------:R-:W-:Y:S02]  /*aeda0*/  ISETP.LT.AND P6, PT, R29, UR4, !P5 ;  /* 0x000000041d007c0c */ /* 0x000fe4000efc1270 */
[----:B------:R-:W-:Y:S01]  /*aedb0*/  LOP3.LUT P4, RZ, R13, 0x100000, RZ, 0xc0, !PT ;  /* 0x001000000dff7812 */ /* 0x000fe2000788c0ff */
[----:B------:R-:W-:Y:S01]  /*aedc0*/  ULDC UR4, c[0x0][0x228] ;  /* 0x00008a0000047ab9 */ /* 0x000fe20000000800 */
[----:B------:R-:W-:-:S04]  /*aedd0*/  LOP3.LUT R9, R9, 0xfffffdff, RZ, 0xc0, !PT ;  /* 0xfffffdff09097812 */ /* 0x000fc800078ec0ff */
        /* <DEDUP_REMOVED lines=24> */
[----:B------:R-:W-:-:S04]  /*aef60*/  LOP3.LUT R9, R9, 0xfffffff7, RZ, 0xc0, !PT ;  /* 0xfffffff709097812 */ /* 0x000fc800078ec0ff */
[----:B------:R-:W-:Y:S02]  /*aef70*/  @P6 LOP3.LUT R9, R9, 0x8, RZ, 0xfc, !PT ;  /* 0x0000000809096812 */ /* 0x000fe400078efcff */
[----:B------:R-:W-:Y:S02]  /*aef80*/  LOP3.LUT P6, RZ, R13, 0x40, RZ, 0xc0, !PT ;  /* 0x000000400dff7812 */ /* 0x000fe400078cc0ff */
[----:B------:R-:W-:Y:S02]  /*aef90*/  ISETP.LT.AND P0, PT, R18, UR7, !P4 ;  /* 0x0000000712007c0c */ /* 0x000fe4000e701270 */
[----:B------:R-:W-:Y:S01]  /*aefa0*/  LOP3.LUT R9, R9, 0xfffffffb, RZ, 0xc0, !PT ;  /* 0xfffffffb09097812 */ /* 0x000fe200078ec0ff */
[----:B------:R-:W-:-:S03]  /*aefb0*/  ULDC UR7, c[0x0][0x228] ;  /* 0x00008a0000077ab9 */ /* 0x000fc60000000800 */
[----:B------:R-:W-:Y:S02]  /*aefc0*/  @P5 LOP3.LUT R9, R9, 0x4, RZ, 0xfc, !PT ;  /* 0x0000000409095812 */ /* 0x000fe400078efcff */
[----:B------:R-:W-:-:S03]  /*aefd0*/  ISETP.LT.AND P5, PT, R20, UR5, !P3 ;  /* 0x0000000514007c0c */ /* 0x000fc6000dfa1270 */
[----:B------:R-:W-:Y:S02]  /*aefe0*/  @P6 LOP3.LUT R26, R26, 0x4000, RZ, 0xfc, !PT ;  /* 0x000040001a1a6812 */ /* 0x000fe400078efcff */
[----:B------:R-:W-:Y:S02]  /*aeff0*/  LOP3.LUT R9, R9, 0xfffffffd, RZ, 0xc0, !PT ;  /* 0xfffffffd09097812 */ /* 0x000fe400078ec0ff */
[----:B------:R-:W-:Y:S02]  /*af000*/  LOP3.LUT P6, RZ, R13, 0x80, RZ, 0xc0, !PT ;  /* 0x000000800dff7812 */ /* 0x000fe400078cc0ff */
[----:B------:R-:W-:Y:S02]  /*af010*/  ISETP.LT.AND P4, PT, R19, UR6, !P3 ;  /* 0x0000000613007c0c */ /* 0x000fe4000df81270 */
[----:B------:R-:W-:Y:S02]  /*af020*/  LOP3.LUT R26, R26, 0xffff7fff, RZ, 0xc0, !PT ;  /* 0xffff7fff1a1a7812 */ /* 0x000fe400078ec0ff */
[----:B------:R-:W-:-:S02]  /*af030*/  @P0 LOP3.LUT R9, R9, 0x2, RZ, 0xfc, !PT ;  /* 0x0000000209090812 */ /* 0x000fc400078efcff */
[----:B------:R-:W-:Y:S02]  /*af040*/  ISETP.LT.AND P0, PT, R29, UR4, !P3 ;  /* 0x000000041d007c0c */ /* 0x000fe4000df01270 */
[----:B------:R-:W-:Y:S02]  /*af050*/  LOP3.LUT P2, RZ, R13, 0x40000, RZ, 0xc0, !PT ;  /* 0x000400000dff7812 */ /* 0x000fe4000784c0ff */
[----:B------:R-:W-:Y:S02]  /*af060*/  @P5 LOP3.LUT R10, R10, 0x80000000, RZ, 0xfc, !PT ;  /* 0x800000000a0a5812 */ /* 0x000fe400078efcff */
[----:B------:R-:W-:Y:S01]  /*af070*/  LOP3.LUT R9, R9, 0xfffffffe, RZ, 0xc0, !PT ;  /* 0xfffffffe09097812 */ /* 0x000fe200078ec0ff */
[----:B------:R-:W-:Y:S01]  /*af080*/  ULDC UR4, c[0x0][0x228] ;  /* 0x00008a0000047ab9 */ /* 0x000fe20000000800 */
[----:B------:R-:W-:Y:S01]  /*af090*/  ULDC UR5, c[0x0][0x228] ;  /* 0x00008a0000057ab9 */ /* 0x000fe20000000800 */
[----:B------:R-:W-:Y:S01]  /*af0a0*/  ULDC UR6, c[0x0][0x228] ;  /* 0x00008a0000067ab9 */ /* 0x000fe20000000800 */
[----:B------:R-:W-:-:S02]  /*af0b0*/  @P6 LOP3.LUT R26, R26, 0x8000, RZ, 0xfc, !PT ;  /* 0x000080001a1a6812 */ /* 0x000fc400078efcff */
[----:B------:R-:W-:Y:S02]  /*af0c0*/  LOP3.LUT P6, RZ, R13, 0x100, RZ, 0xc0, !PT ;  /* 0x000001000dff7812 */ /* 0x000fe400078cc0ff */
[----:B------:R-:W-:Y:S02]  /*af0d0*/  LOP3.LUT R10, R10, 0xbfffffff, RZ, 0xc0, !PT ;  /* 0xbfffffff0a0a7812 */ /* 0x000fe400078ec0ff */
[----:B------:R-:W-:Y:S02]  /*af0e0*/  @P0 LOP3.LUT R9, R9, 0x1, RZ, 0xfc, !PT ;  /* 0x0000000109090812 */ /* 0x000fe400078efcff */
[----:B------:R-:W-:Y:S02]  /*af0f0*/  ISETP.LT.AND P0, PT, R18, UR7, !P3 ;  /* 0x0000000712007c0c */ /* 0x000fe4000df01270 */
[----:B------:R-:W-:Y:S02]  /*af100*/  @P4 LOP3.LUT R10, R10, 0x40000000, RZ, 0xfc, !PT ;  /* 0x400000000a0a4812 */ /* 0x000fe400078efcff */
[----:B------:R-:W-:Y:S01]  /*af110*/  LOP3.LUT R26, R26, 0xfffeffff, RZ, 0xc0, !PT ;  /* 0xfffeffff1a1a7812 */ /* 0x000fe200078ec0ff */
[----:B------:R-:W-:Y:S01]  /*af120*/  ULDC UR7, c[0x0][0x228] ;  /* 0x00008a0000077ab9 */ /* 0x000fe20000000800 */
[----:B------:R-:W-:-:S02]  /*af130*/  LOP3.LUT R10, R10, 0xdfffffff, RZ, 0xc0, !PT ;  /* 0xdfffffff0a0a7812 */ /* 0x000fc400078ec0ff */
[----:B------:R-:W-:Y:S02]  /*af140*/  @P6 LOP3.LUT R26, R26, 0x10000, RZ, 0xfc, !PT ;  /* 0x000100001a1a6812 */ /* 0x000fe400078efcff */
[----:B------:R-:W-:-:S03]  /*af150*/  LOP3.LUT P6, RZ, R13, 0x200, RZ, 0xc0, !PT ;  /* 0x000002000dff7812 */ /* 0x000fc600078cc0ff */
[----:B------:R-:W-:Y:S02]  /*af160*/  @P0 LOP3.LUT R10, R10, 0x20000000, RZ, 0xfc, !PT ;  /* 0x200000000a0a0812 */ /* 0x000fe400078efcff */
[----:B------:R-:W-:Y:S02]  /*af170*/  ISETP.LT.AND P0, PT, R29, UR4, !P2 ;  /* 0x000000041d007c0c */ /* 0x000fe4000d701270 */
[----:B------:R-:W-:Y:S02]  /*af180*/  LOP3.LUT R26, R26, 0xfffdffff, RZ, 0xc0, !PT ;  /* 0xfffdffff1a1a7812 */ /* 0x000fe400078ec0ff */
[----:B------:R-:W-:Y:S02]  /*af190*/  ISETP.LT.AND P4, PT, R20, UR5, !P2 ;  /* 0x0000000514007c0c */ /* 0x000fe4000d781270 */
[----:B------:R-:W-:Y:S02]  /*af1a0*/  LOP3.LUT R10, R10, 0xefffffff, RZ, 0xc0, !PT ;  /* 0xefffffff0a0a7812 */ /* 0x000fe400078ec0ff */
[----:B------:R-:W-:-:S02]  /*af1b0*/  ISETP.LT.AND P3, PT, R19, UR6, !P2 ;  /* 0x0000000613007c0c */ /* 0x000fc4000d761270 */
[C---:B------:R-:W-:Y:S01]  /*af1c0*/  LOP3.LUT P1, RZ, R13.reuse, 0x20000, RZ, 0xc0, !PT ;  /* 0x000200000dff7812 */ /* 0x040fe2000782c0ff */
[----:B------:R-:W-:Y:S01]  /*af1d0*/  ULDC UR4, c[0x0][0x228] ;  /* 0x00008a0000047ab9 */ /* 0x000fe20000000800 */
[----:B------:R-:W-:Y:S01]  /*af1e0*/  ULDC UR5, c[0x0][0x228] ;  /* 0x00008a0000057ab9 */ /* 0x000fe20000000800 */
[----:B------:R-:W-:Y:S01]  /*af1f0*/  ULDC UR6, c[0x0][0x228] ;  /* 0x00008a0000067ab9 */ /* 0x000fe20000000800 */
[----:B------:R-:W-:Y:S02]  /*af200*/  @P6 LOP3.LUT R26, R26, 0x20000, RZ, 0xfc, !PT ;  /* 0x000200001a1a6812 */ /* 0x000fe400078efcff */
[----:B------:R-:W-:Y:S02]  /*af210*/  LOP3.LUT P6, RZ, R13, 0x400, RZ, 0xc0, !PT ;  /* 0x000004000dff7812 */ /* 0x000fe400078cc0ff */
[----:B------:R-:W-:Y:S02]  /*af220*/  @P0 LOP3.LUT R10, R10, 0x10000000, RZ, 0xfc, !PT ;  /* 0x100000000a0a0812 */ /* 0x000fe400078efcff */
[----:B------:R-:W-:-:S02]  /*af230*/  LOP3.LUT R26, R26, 0xfffbffff, RZ, 0xc0, !PT ;  /* 0xfffbffff1a1a7812 */ /* 0x000fc400078ec0ff */
[----:B------:R-:W-:Y:S02]  /*af240*/  LOP3.LUT R10, R10, 0xf7ffffff, RZ, 0xc0, !PT ;  /* 0xf7ffffff0a0a7812 */ /* 0x000fe400078ec0ff */
[----:B------:R-:W-:Y:S02]  /*af250*/  ISETP.LT.AND P0, PT, R18, UR7, !P2 ;  /* 0x0000000712007c0c */ /* 0x000fe4000d701270 */
[----:B------:R-:W-:Y:S01]  /*af260*/  @P4 LOP3.LUT R10, R10, 0x8000000, RZ, 0xfc, !PT ;  /* 0x080000000a0a4812 */ /* 0x000fe200078efcff */
[----:B------:R-:W-:Y:S02]  /*af270*/  ULDC UR7, c[0x0][0x228] ;  /* 0x00008a0000077ab9 */ /* 0x000fe40000000800 */
[----:B------:R-:W-:Y:S02]  /*af280*/  @P6 LOP3.LUT R26, R26, 0x40000, RZ, 0xfc, !PT ;  /* 0x000400001a1a6812 */ /* 0x000fe400078efcff */
[----:B------:R-:W-:Y:S02]  /*af290*/  LOP3.LUT P6, RZ, R13, 0x800, RZ, 0xc0, !PT ;  /* 0x000008000dff7812 */ /* 0x000fe400078cc0ff */
[----:B------:R-:W-:-:S04]  /*af2a0*/  LOP3.LUT R10, R10, 0xfbffffff, RZ, 0xc0, !PT ;  /* 0xfbffffff0a0a7812 */ /* 0x000fc800078ec0ff */
[----:B------:R-:W-:Y:S02]  /*af2b0*/  @P3 LOP3.LUT R10, R10, 0x4000000, RZ, 0xfc, !PT ;  /* 0x040000000a0a3812 */ /* 0x000fe400078efcff */
[----:B------:R-:W-:Y:S02]  /*af2c0*/  LOP3.LUT R26, R26, 0xfff7ffff, RZ, 0xc0, !PT ;  /* 0xfff7ffff1a1a7812 */ /* 0x000fe400078ec0ff */
[----:B------:R-:W-:-:S04]  /*af2d0*/  LOP3.LUT R10, R10, 0xfdffffff, RZ, 0xc0, !PT ;  /* 0xfdffffff0a0a7812 */ /* 0x000fc800078ec0ff */
[----:B------:R-:W-:Y:S02]  /*af2e0*/  @P0 LOP3.LUT R10, R10, 0x2000000, RZ, 0xfc, !PT ;  /* 0x020000000a0a0812 */ /* 0x000fe400078efcff */
[----:B------:R-:W-:Y:S02]  /*af2f0*/  @P6 LOP3.LUT R26, R26, 0x80000, RZ, 0xfc, !PT ;  /* 0x000800001a1a6812 */ /* 0x000fe400078efcff */
[----:B------:R-:W-:Y:S02]  /*af300*/  ISETP.LT.AND P0, PT, R29, UR4, !P1 ;  /* 0x000000041d007c0c */ /* 0x000fe4000cf01270 */
[----:B------:R-:W-:Y:S02]  /*af310*/  LOP3.LUT P6, RZ, R13, 0x1000, RZ, 0xc0, !PT ;  /* 0x000010000dff7812 */ /* 0x000fe400078cc0ff */
[----:B------:R-:W-:Y:S02]  /*af320*/  ISETP.LT.AND P3, PT, R20, UR5, !P1 ;  /* 0x0000000514007c0c */ /* 0x000fe4000cf61270 */
[----:B------:R-:W-:-:S02]  /*af330*/  LOP3.LUT R10, R10, 0xfeffffff, RZ, 0xc0, !PT ;  /* 0xfeffffff0a0a7812 */ /* 0x000fc400078ec0ff */
[----:B------:R-:W-:Y:S02]  /*af340*/  LOP3.LUT R26, R26, 0xffefffff, RZ, 0xc0, !PT ;  /* 0xffefffff1a1a7812 */ /* 0x000fe400078ec0ff */
[----:B------:R-:W-:Y:S02]  /*af350*/  ISETP.LT.AND P2, PT, R19, UR6, !P1 ;  /* 0x0000000613007c0c */ /* 0x000fe4000cf41270 */
[C---:B------:R-:W-:Y:S02]  /*af360*/  LOP3.LUT P5, RZ, R13.reuse, 0x20, RZ, 0xc0, !PT ;  /* 0x000000200dff7812 */ /* 0x040fe400078ac0ff */
[----:B------:R-:W-:Y:S01]  /*af370*/  LOP3.LUT P4, RZ, R13, 0x10, RZ, 0xc0, !PT ;  /* 0x000000100dff7812 */ /* 0x000fe2000788c0ff */
[----:B------:R-:W-:Y:S01]  /*af380*/  ULDC UR6, c[0x0][0x228] ;  /* 0x00008a0000067ab9 */ /* 0x000fe20000000800 */
[----:B------:R-:W-:Y:S01]  /*af390*/  ULDC UR5, c[0x0][0x228] ;  /* 0x00008a0000057ab9 */ /* 0x000fe20000000800 */
[----:B------:R-:W-:Y:S01]  /*af3a0*/  ULDC UR4, c[0x0][0x228] ;  /* 0x00008a0000047ab9 */ /* 0x000fe20000000800 */
[----:B------:R-:W-:-:S02]  /*af3b0*/  @P0 LOP3.LUT R10, R10, 0x1000000, RZ, 0xfc, !PT ;  /* 0x010000000a0a0812 */ /* 0x000fc400078efcff */
[----:B------:R-:W-:Y:S02]  /*af3c0*/  @P6 LOP3.LUT R26, R26, 0x100000, RZ, 0xfc, !PT ;  /* 0x001000001a1a6812 */ /* 0x000fe400078efcff */
[----:B------:R-:W-:Y:S02]  /*af3d0*/  LOP3.LUT P6, RZ, R13, 0x2000, RZ, 0xc0, !PT ;  /* 0x000020000dff7812 */ /* 0x000fe400078cc0ff */
[----:B------:R-:W-:Y:S02]  /*af3e0*/  LOP3.LUT R10, R10, 0xff7fffff, RZ, 0xc0, !PT ;  /* 0xff7fffff0a0a7812 */ /* 0x000fe400078ec0ff */
[----:B------:R-:W-:Y:S02]  /*af3f0*/  LOP3.LUT R26, R26, 0xffdfffff, RZ, 0xc0, !PT ;  /* 0xffdfffff1a1a7812 */ /* 0x000fe400078ec0ff */
[----:B------:R-:W-:Y:S02]  /*af400*/  @P3 LOP3.LUT R10, R10, 0x800000, RZ, 0xfc, !PT ;  /* 0x008000000a0a3812 */ /* 0x000fe400078efcff */
[----:B------:R-:W-:-:S02]  /*af410*/  ISETP.LT.AND P0, PT, R18, UR7, !P1 ;  /* 0x0000000712007c0c */ /* 0x000fc4000cf01270 */
[----:B------:R-:W-:-:S03]  /*af420*/  LOP3.LUT R10, R10, 0xffbfffff, RZ, 0xc0, !PT ;  /* 0xffbfffff0a0a7812 */ /* 0x000fc600078ec0ff */
[----:B------:R-:W-:Y:S02]  /*af430*/  @P6 LOP3.LUT R26, R26, 0x200000, RZ, 0xfc, !PT ;  /* 0x002000001a1a6812 */ /* 0x000fe400078efcff */
[C---:B------:R-:W-:Y:S02]  /*af440*/  LOP3.LUT P6, RZ, R13.reuse, 0x4000, RZ, 0xc0, !PT ;  /* 0x000040000dff7812 */ /* 0x040fe400078cc0ff */
[----:B------:R-:W-:Y:S02]  /*af450*/  @P2 LOP3.LUT R10, R10, 0x400000, RZ, 0xfc, !PT ;  /* 0x004000000a0a2812 */ /* 0x000fe400078efcff */
[----:B------:R-:W-:Y:S02]  /*af460*/  LOP3.LUT P1, RZ, R13, 0x10000, RZ, 0xc0, !PT ;  /* 0x000100000dff7812 */ /* 0x000fe4000782c0ff */
[----:B------:R-:W-:Y:S02]  /*af470*/  ISETP.LT.AND P5, PT, R29, UR35, !P5 ;  /* 0x000000231d007c0c */ /* 0x000fe4000efa1270 */
[----:B------:R-:W-:-:S02]  /*af480*/  LOP3.LUT R26, R26, 0xffbfffff, RZ, 0xc0, !PT ;  /* 0xffbfffff1a1a7812 */ /* 0x000fc400078ec0ff */
[----:B------:R-:W-:Y:S02]  /*af490*/  LOP3.LUT R10, R10, 0xffdfffff, RZ, 0xc0, !PT ;  /* 0xffdfffff0a0a7812 */ /* 0x000fe400078ec0ff */
[----:B------:R-:W-:Y:S02]  /*af4a0*/  ISETP.LT.AND P4, PT, R29, UR34, !P4 ;  /* 0x000000221d007c0c */ /* 0x000fe4000e781270 */
[C---:B------:R-:W-:Y:S02]  /*af4b0*/  LOP3.LUT P3, RZ, R13.reuse, 0x8, RZ, 0xc0, !PT ;  /* 0x000000080dff7812 */ /* 0x040fe4000786c0ff */
[----:B------:R-:W-:Y:S02]  /*af4c0*/  LOP3.LUT P2, RZ, R13, 0x4, RZ, 0xc0, !PT ;  /* 0x000000040dff7812 */ /* 0x000fe4000784c0ff */
[----:B------:R-:W-:Y:S02]  /*af4d0*/  @P0 LOP3.LUT R10, R10, 0x200000, RZ, 0xfc, !PT ;  /* 0x002000000a0a0812 */ /* 0x000fe400078efcff */
[----:B------:R-:W-:Y:S01]  /*af4e0*/  ISETP.LT.AND P0, PT, R29, UR46, !P1 ;  /* 0x0000002e1d007c0c */ /* 0x000fe2000cf01270 */
[----:B------:R-:W-:Y:S01]  /*af4f0*/  ULDC UR7, c[0x0][0x228] ;  /* 0x00008a0000077ab9 */ /* 0x000fe20000000800 */
[----:B---3--:R-:W-:-:S02]  /*af500*/  LOP3.LUT R28, R28, 0xfeffffff, RZ, 0xc0, !PT ;  /* 0xfeffffff1c1c7812 */ /* 0x008fc400078ec0ff */
[----:B------:R-:W-:Y:S02]  /*af510*/  @P6 LOP3.LUT R26, R26, 0x400000, RZ, 0xfc, !PT ;  /* 0x004000001a1a6812 */ /* 0x000fe400078efcff */
[----:B------:R-:W-:Y:S02]  /*af520*/  LOP3.LUT P6, RZ, R13, 0x8000, RZ, 0xc0, !PT ;  /* 0x000080000dff7812 */ /* 0x000fe400078cc0ff */
[----:B------:R-:W-:Y:S02]  /*af530*/  LOP3.LUT R10, R10, 0xffefffff, RZ, 0xc0, !PT ;  /* 0xffefffff0a0a7812 */ /* 0x000fe400078ec0ff */
[C---:B------:R-:W-:Y:S02]  /*af540*/  ISETP.LT.AND P3, PT, R29.reuse, UR31, !P3 ;  /* 0x0000001f1d007c0c */ /* 0x040fe4000df61270 */
[C---:B------:R-:W-:Y:S02]  /*af550*/  ISETP.LT.AND P2, PT, R29.reuse, UR30, !P2 ;  /* 0x0000001e1d007c0c */ /* 0x040fe4000d741270 */
[----:B------:R-:W-:-:S02]  /*af560*/  ISETP.LT.AND P6, PT, R29, UR45, !P6 ;  /* 0x0000002d1d007c0c */ /* 0x000fc4000f7c1270 */
[----:B------:R-:W-:Y:S01]  /*af570*/  LOP3.LUT P1, RZ, R13, 0x2, RZ, 0xc0, !PT ;  /* 0x000000020dff7812 */ /* 0x000fe2000782c0ff */
[----:B------:R-:W-:Y:S01]  /*af580*/  ULDC UR31, c[0x0][0x228] ;  /* 0x00008a00001f7ab9 */ /* 0x000fe20000000800 */
[----:B------:R-:W-:Y:S01]  /*af590*/  ULDC UR45, c[0x0][0x228] ;  /* 0x00008a00002d7ab9 */ /* 0x000fe20000000800 */
[----:B------:R-:W-:Y:S02]  /*af5a0*/  LOP3.LUT R11, R11, 0xbfffffff, RZ, 0xc0, !PT ;  /* 0xbfffffff0b0b7812 */ /* 0x000fe400078ec0ff */
[----:B------:R-:W-:Y:S01]  /*af5b0*/  @P0 LOP3.LUT R10, R10, 0x100000, RZ, 0xfc, !PT ;  /* 0x001000000a0a0812 */ /* 0x000fe200078efcff */
[----:B------:R0:W-:Y:S01]  /*af5c0*/  STL [R1+0x2e08], R0 ;  /* 0x002e080001007387 */ /* 0x0001e20000100800 */
[----:B------:R-:W-:Y:S01]  /*af5d0*/  ULDC UR34, c[0x0][0x228] ;  /* 0x00008a0000227ab9 */ /* 0x000fe20000000800 */
[----:B------:R-:W-:Y:S01]  /*af5e0*/  ULDC UR46, c[0x0][0x228] ;  /* 0x00008a00002e7ab9 */ /* 0x000fe20000000800 */
[----:B------:R-:W-:Y:S01]  /*af5f0*/  LOP3.LUT R10, R10, 0xfffdffff, RZ, 0xc0, !PT ;  /* 0xfffdffff0a0a7812 */ /* 0x000fe200078ec0ff */
[----:B------:R-:W-:Y:S01]  /*af600*/  ULDC UR35, c[0x0][0x228] ;  /* 0x00008a0000237ab9 */ /* 0x000fe20000000800 */
[----:B------:R-:W-:-:S02]  /*af610*/  ULDC UR30, c[0x0][0x228] ;  /* 0x00008a00001e7ab9 */ /* 0x000fc40000000800 */
[----:B------:R-:W-:Y:S02]  /*af620*/  @P6 LOP3.LUT R10, R10, 0x20000, RZ, 0xfc, !PT ;  /* 0x000200000a0a6812 */ /* 0x000fe400078efcff */
[----:B------:R-:W-:-:S04]  /*af630*/  LOP3.LUT P6, RZ, R26, 0x400000, RZ, 0xc0, !PT ;  /* 0x004000001aff7812 */ /* 0x000fc800078cc0ff */
[C---:B------:R-:W-:Y:S02]  /*af640*/  ISETP.LT.AND P6, PT, R29.reuse, UR44, !P6 ;  /* 0x0000002c1d007c0c */ /* 0x040fe4000f7c1270 */
[----:B------:R-:W-:Y:S02]  /*af650*/  LOP3.LUT R10, R10, 0xffffbfff, RZ, 0xc0, !PT ;  /* 0xffffbfff0a0a7812 */ /* 0x000fe400078ec0ff */
[----:B------:R-:W-:Y:S02]  /*af660*/  ISETP.LT.AND P1, PT, R29, UR29, !P1 ;  /* 0x0000001d1d007c0c */ /* 0x000fe4000cf21270 */
[----:B------:R-:W-:Y:S01]  /*af670*/  LOP3.LUT P0, RZ, R13, 0x1, RZ, 0xc0, !PT ;  /* 0x000000010dff7812 */ /* 0x000fe2000780c0ff */
[----:B------:R-:W-:Y:S01]  /*af680*/  STL [R1+0x2e0c], R2 ;  /* 0x002e0c0201007387 */ /* 0x000fe20000100800 */
[----:B------:R-:W-:Y:S01]  /*af690*/  ULDC UR29, c[0x0][0x228] ;  /* 0x00008a00001d7ab9 */ /* 0x000fe20000000800 */
[----:B------:R-:W-:-:S04]  /*af6a0*/  ULDC UR44, c[0x0][0x228] ;  /* 0x00008a00002c7ab9 */ /* 0x000fc80000000800 */
[----:B------:R-:W-:Y:S02]  /*af6b0*/  @P6 LOP3.LUT R10, R10, 0x4000, RZ, 0xfc, !PT ;  /* 0x000040000a0a6812 */ /* 0x000fe400078efcff */
[----:B------:R-:W-:-:S04]  /*af6c0*/  LOP3.LUT P6, RZ, R26, 0x200000, RZ, 0xc0, !PT ;  /* 0x002000001aff7812 */ /* 0x000fc800078cc0ff */
[C---:B------:R-:W-:Y:S02]  /*af6d0*/  ISETP.LT.AND P6, PT, R29.reuse, UR43, !P6 ;  /* 0x0000002b1d007c0c */ /* 0x040fe4000f7c1270 */
[----:B------:R-:W-:Y:S02]  /*af6e0*/  LOP3.LUT R10, R10, 0xfffff7ff, RZ, 0xc0, !PT ;  /* 0xfffff7ff0a0a7812 */ /* 0x000fe400078ec0ff */
[----:B------:R-:W-:Y:S01]  /*af6f0*/  ISETP.LT.AND P0, PT, R29, UR28, !P0 ;  /* 0x0000001c1d007c0c */ /* 0x000fe2000c701270 */
[----:B------:R-:W-:Y:S01]  /*af700*/  STL [R1+0x2e10], R3 ;  /* 0x002e100301007387 */ /* 0x000fe20000100800 */
[----:B------:R-:W-:-:S07]  /*af710*/  ULDC UR43, c[0x0][0x228] ;  /* 0x00008a00002b7ab9 */ /* 0x000fce0000000800 */
[----:B------:R-:W-:Y:S02]  /*af720*/  @P6 LOP3.LUT R10, R10, 0x800, RZ, 0xfc, !PT ;  /* 0x000008000a0a6812 */ /* 0x000fe400078efcff */
[----:B------:R-:W-:Y:S01]  /*af730*/  LOP3.LUT P6, RZ, R26, 0x100000, RZ, 0xc0, !PT ;  /* 0x001000001aff7812 */ /* 0x000fe200078cc0ff */
[----:B------:R-:W-:-:S03]  /*af740*/  ULDC UR28, c[0x0][0x228] ;  /* 0x00008a00001c7ab9 */ /* 0x000fc60000000800 */
[----:B------:R-:W-:Y:S02]  /*af750*/  ISETP.LT.AND P6, PT, R29, UR42, !P6 ;  /* 0x0000002a1d007c0c */ /* 0x000fe4000f7c1270 */
[----:B------:R-:W-:Y:S01]  /*af760*/  LOP3.LUT R10, R10, 0xfffffeff, RZ, 0xc0, !PT ;  /* 0xfffffeff0a0a7812 */ /* 0x000fe200078ec0ff */
[----:B------:R-:W-:Y:S01]  /*af770*/  STL.64 [R1+0x2e00], R6 ;  /* 0x002e000601007387 */ /* 0x000fe20000100a00 */
[----:B------:R-:W-:-:S09]  /*af780*/  ULDC UR42, c[0x0][0x228] ;  /* 0x00008a00002a7ab9 */ /* 0x000fd20000000800 */
[----:B------:R-:W-:Y:S02]  /*af790*/  @P6 LOP3.LUT R10, R10, 0x100, RZ, 0xfc, !PT ;  /* 0x000001000a0a6812 */ /* 0x000fe400078efcff */
[----:B------:R-:W-:-:S04]  /*af7a0*/  LOP3.LUT P6, RZ, R26, 0x80000, RZ, 0xc0, !PT ;  /* 0x000800001aff7812 */ /* 0x000fc800078cc0ff */
[----:B------:R-:W-:Y:S02]  /*af7b0*/  ISETP.LT.AND P6, PT, R29, UR41, !P6 ;  /* 0x000000291d007c0c */ /* 0x000fe4000f7c1270 */
[----:B------:R-:W-:Y:S01]  /*af7c0*/  LOP3.LUT R10, R10, 0xffffffdf, RZ, 0xc0, !PT ;  /* 0xffffffdf0a0a7812 */ /* 0x000fe200078ec0ff */
[----:B------:R-:W-:-:S10]  /*af7d0*/  ULDC UR41, c[0x0][0x228] ;  /* 0x00008a0000297ab9 */ /* 0x000fd40000000800 */
[----:B------:R-:W-:Y:S02]  /*af7e0*/  @P6 LOP3.LUT R10, R10, 0x20, RZ, 0xfc, !PT ;  /* 0x000000200a0a6812 */ /* 0x000fe400078efcff */
[----:B------:R-:W-:-:S04]  /*af7f0*/  LOP3.LUT P6, RZ, R26, 0x40000, RZ, 0xc0, !PT ;  /* 0x000400001aff7812 */ /* 0x000fc800078cc0ff */
        /* <DEDUP_REMOVED lines=8> */
[----:B------:R-:W-:Y:S01]  /*af880*/  STL [R1+0x2e14], R8 ;  /* 0x002e140801007387 */ /* 0x000fe20000100800 */
[----:B------:R-:W-:-:S09]  /*af890*/  ULDC UR39, c[0x0][0x228] ;  /* 0x00008a0000277ab9 */ /* 0x000fd20000000800 */
[----:B------:R-:W-:Y:S02]  /*af8a0*/  @P6 LOP3.LUT R12, R12, 0x80000000, RZ, 0xfc, !PT ;  /* 0x800000000c0c6812 */ /* 0x000fe400078efcff */
[----:B------:R-:W-:-:S04]  /*af8b0*/  LOP3.LUT P6, RZ, R26, 0x10000, RZ, 0xc0, !PT ;  /* 0x000100001aff7812 */ /* 0x000fc800078cc0ff */
[----:B------:R-:W-:Y:S02]  /*af8c0*/  ISETP.LT.AND P6, PT, R29, UR38, !P6 ;  /* 0x000000261d007c0c */ /* 0x000fe4000f7c1270 */
[----:B------:R-:W-:Y:S01]  /*af8d0*/  LOP3.LUT R12, R12, 0xefffffff, RZ, 0xc0, !PT ;  /* 0xefffffff0c0c7812 */ /* 0x000fe200078ec0ff */
[----:B------:R1:W-:Y:S01]  /*af8e0*/  STL [R1+0x2e18], R9 ;  /* 0x002e180901007387 */ /* 0x0003e20000100800 */
        /* <DEDUP_REMOVED lines=10> */
[----:B------:R-:W-:-:S10]  /*af990*/  ULDC UR36, c[0x0][0x228] ;  /* 0x00008a0000247ab9 */ /* 0x000fd40000000800 */
[----:B------:R-:W-:-:S04]  /*af9a0*/  @P6 LOP3.LUT R12, R12, 0x400000, RZ, 0xfc, !PT ;  /* 0x004000000c0c6812 */ /* 0x000fc800078efcff */
[----:B------:R-:W-:-:S04]  /*af9b0*/  LOP3.LUT R12, R12, 0xfff7ffff, RZ, 0xc0, !PT ;  /* 0xfff7ffff0c0c7812 */ /* 0x000fc800078ec0ff */
        /* <DEDUP_REMOVED lines=8> */
[----:B------:R-:W-:Y:S02]  /*afa40*/  @P1 LOP3.LUT R12, R12, 0x80, RZ, 0xfc, !PT ;  /* 0x000000800c0c1812 */ /* 0x000fe400078efcff */
[----:B------:R-:W-:Y:S02]  /*afa50*/  LOP3.LUT P1, RZ, R26, 0x100, RZ, 0xc0, !PT ;  /* 0x000001001aff7812 */ /* 0x000fe4000782c0ff */
[----:B------:R-:W-:-:S04]  /*afa60*/  LOP3.LUT R12, R12, 0xffffffef, RZ, 0xc0, !PT ;  /* 0xffffffef0c0c7812 */ /* 0x000fc800078ec0ff */
[----:B------:R-:W-:Y:S02]  /*afa70*/  @P0 LOP3.LUT R12, R12, 0x10, RZ, 0xfc, !PT ;  /* 0x000000100c0c0812 */ /* 0x000fe400078efcff */
[----:B------:R-:W-:Y:S02]  /*afa80*/  ISETP.LT.AND P0, PT, R29, UR27, !P1 ;  /* 0x0000001b1d007c0c */ /* 0x000fe4000cf01270 */
[C---:B------:R-:W-:Y:S02]  /*afa90*/  LOP3.LUT P6, RZ, R26.reuse, 0x2000, RZ, 0xc0, !PT ;  /* 0x000020001aff7812 */ /* 0x040fe400078cc0ff */
[----:B------:R-:W-:Y:S02]  /*afaa0*/  LOP3.LUT P5, RZ, R26, 0x1000, RZ, 0xc0, !PT ;  /* 0x000010001aff7812 */ /* 0x000fe400078ac0ff */
[----:B------:R-:W-:Y:S02]  /*afab0*/  LOP3.LUT R12, R12, 0xfffffffd, RZ, 0xc0, !PT ;  /* 0xfffffffd0c0c7812 */ /* 0x000fe400078ec0ff */
[----:B------:R-:W-:-:S02]  /*afac0*/  LOP3.LUT P4, RZ, R26, 0x800, RZ, 0xc0, !PT ;  /* 0x000008001aff7812 */ /* 0x000fc4000788c0ff */
[C---:B------:R-:W-:Y:S02]  /*afad0*/  LOP3.LUT P3, RZ, R26.reuse, 0x400, RZ, 0xc0, !PT ;  /* 0x000004001aff7812 */ /* 0x040fe4000786c0ff */
[----:B------:R-:W-:Y:S02]  /*afae0*/  LOP3.LUT P2, RZ, R26, 0x200, RZ, 0xc0, !PT ;  /* 0x000002001aff7812 */ /* 0x000fe4000784c0ff */
[----:B------:R-:W-:Y:S01]  /*afaf0*/  @P1 LOP3.LUT R27, R27, 0x100, RZ, 0xfc, !PT ;  /* 0x000001001b1b1812 */ /* 0x000fe200078efcff */
[----:B------:R-:W-:Y:S01]  /*afb00*/  ULDC UR27, c[0x0][0x228] ;  /* 0x00008a00001b7ab9 */ /* 0x000fe20000000800 */
[----:B------:R-:W-:Y:S02]  /*afb10*/  @P0 LOP3.LUT R12, R12, 0x2, RZ, 0xfc, !PT ;  /* 0x000000020c0c0812 */ /* 0x000fe400078efcff */
[----:B------:R-:W-:Y:S02]  /*afb20*/  LOP3.LUT P0, RZ, R17, 0x40000000, RZ, 0xc0, !PT ;  /* 0x4000000011ff7812 */ /* 0x000fe4000780c0ff */
[----:B------:R-:W-:-:S11]  /*afb30*/  LOP3.LUT R26, R26, 0xffffffdf, RZ, 0xc0, !PT ;  /* 0xffffffdf1a1a7812 */ /* 0x000fd600078ec0ff */
[----:B------:R-:W-:Y:S02]  /*afb40*/  @P0 LOP3.LUT R26, R26, 0x20, RZ, 0xfc, !PT ;  /* 0x000000201a1a0812 */ /* 0x000fe400078efcff */
[----:B------:R-:W-:Y:S02]  /*afb50*/  LOP3.LUT P0, RZ, R17, 0x2000000, RZ, 0xc0, !PT ;  /* 0x0200000011ff7812 */ /* 0x000fe4000780c0ff */
[----:B------:R-:W-:Y:S02]  /*afb60*/  LOP3.LUT R26, R26, 0xffffffbf, RZ, 0xc0, !PT ;  /* 0xffffffbf1a1a7812 */ /* 0x000fe400078ec0ff */
[----:B------:R-:W-:Y:S02]  /*afb70*/  ISETP.LT.AND P1, PT, R29, UR26, !P2 ;  /* 0x0000001a1d007c0c */ /* 0x000fe4000d721270 */
[----:B------:R-:W-:Y:S02]  /*afb80*/  LOP3.LUT R27, R27, 0xfffffdff, RZ, 0xc0, !PT ;  /* 0xfffffdff1b1b7812 */ /* 0x000fe400078ec0ff */
[----:B------:R-:W-:Y:S01]  /*afb90*/  LOP3.LUT R12, R12, 0xbfffffff, RZ, 0xc0, !PT ;  /* 0xbfffffff0c0c7812 */ /* 0x000fe200078ec0ff */
[----:B------:R-:W-:-:S04]  /*afba0*/  ULDC UR26, c[0x0][0x228] ;  /* 0x00008a00001a7ab9 */ /* 0x000fc80000000800 */
[----:B------:R-:W-:Y:S02]  /*afbb0*/  @P0 LOP3.LUT R26, R26, 0x40, RZ, 0xfc, !PT ;  /* 0x000000401a1a0812 */ /* 0x000fe400078efcff */
[----:B------:R-:W-:Y:S02]  /*afbc0*/  LOP3.LUT P0, RZ, R17, 0x1000000, RZ, 0xc0, !PT ;  /* 0x0100000011ff7812 */ /* 0x000fe4000780c0ff */
[----:B------:R-:W-:Y:S02]  /*afbd0*/  LOP3.LUT R26, R26, 0xffffff7f, RZ, 0xc0, !PT ;  /* 0xffffff7f1a1a7812 */ /* 0x000fe400078ec0ff */
[----:B------:R-:W-:-:S09]  /*afbe0*/  @P1 LOP3.LUT R14, R14, 0x40000000, RZ, 0xfc, !PT ;  /* 0x400000000e0e1812 */ /* 0x000fd200078efcff */
[----:B------:R-:W-:Y:S02]  /*afbf0*/  @P0 LOP3.LUT R26, R26, 0x80, RZ, 0xfc, !PT ;  /* 0x000000801a1a0812 */ /* 0x000fe400078efcff */
[----:B------:R-:W-:Y:S02]  /*afc00*/  ISETP.LT.AND P0, PT, R29, UR25, !P3 ;  /* 0x000000191d007c0c */ /* 0x000fe4000df01270 */
[----:B------:R-:W-:Y:S02]  /*afc10*/  LOP3.LUT R14, R14, 0xf7ffffff, RZ, 0xc0, !PT ;  /* 0xf7ffffff0e0e7812 */ /* 0x000fe400078ec0ff */
[----:B------:R-:W-:Y:S02]  /*afc20*/  @P2 LOP3.LUT R27, R27, 0x200, RZ, 0xfc, !PT ;  /* 0x000002001b1b2812 */ /* 0x000fe400078efcff */
[----:B------:R-:W-:Y:S01]  /*afc30*/  LOP3.LUT P1, RZ, R16, 0x1, RZ, 0xc0, !PT ;  /* 0x0000000110ff7812 */ /* 0x000fe2000782c0ff */
[----:B------:R-:W-:-:S06]  /*afc40*/  ULDC UR25, c[0x0][0x228] ;  /* 0x00008a0000197ab9 */ /* 0x000fcc0000000800 */
[----:B------:R-:W-:Y:S02]  /*afc50*/  @P0 LOP3.LUT R14, R14, 0x8000000, RZ, 0xfc, !PT ;  /* 0x080000000e0e0812 */ /* 0x000fe400078efcff */
[----:B------:R-:W-:Y:S02]  /*afc60*/  ISETP.LT.AND P0, PT, R29, UR24, !P4 ;  /* 0x000000181d007c0c */ /* 0x000fe4000e701270 */
[----:B------:R-:W-:Y:S02]  /*afc70*/  LOP3.LUT R27, R27, 0xfffffbff, RZ, 0xc0, !PT ;  /* 0xfffffbff1b1b7812 */ /* 0x000fe400078ec0ff */
[----:B------:R-:W-:Y:S02]  /*afc80*/  LOP3.LUT P2, RZ, R17, 0x80000000, RZ, 0xc0, !PT ;  /* 0x8000000011ff7812 */ /* 0x000fe4000784c0ff */
[----:B------:R-:W-:Y:S01]  /*afc90*/  LOP3.LUT R14, R14, 0xfeffffff, RZ, 0xc0, !PT ;  /* 0xfeffffff0e0e7812 */ /* 0x000fe200078ec0ff */
[----:B------:R-:W-:-:S06]  /*afca0*/  ULDC UR24, c[0x0][0x228] ;  /* 0x00008a0000187ab9 */ /* 0x000fcc0000000800 */
[----:B------:R-:W-:Y:S02]  /*afcb0*/  @P0 LOP3.LUT R14, R14, 0x1000000, RZ, 0xfc, !PT ;  /* 0x010000000e0e0812 */ /* 0x000fe400078efcff */
[----:B------:R-:W-:Y:S02]  /*afcc0*/  ISETP.LT.AND P0, PT, R29, UR23, !P5 ;  /* 0x000000171d007c0c */ /* 0x000fe4000ef01270 */
[----:B------:R-:W-:Y:S01]  /*afcd0*/  @P3 LOP3.LUT R27, R27, 0x400, RZ, 0xfc, !PT ;  /* 0x000004001b1b3812 */ /* 0x000fe200078efcff */
[----:B------:R-:W-:Y:S01]  /*afce0*/  ULDC UR23, c[0x0][0x228] ;  /* 0x00008a0000177ab9 */ /* 0x000fe20000000800 */
[----:B------:R-:W-:-:S09]  /*afcf0*/  LOP3.LUT R14, R14, 0xffdfffff, RZ, 0xc0, !PT ;  /* 0xffdfffff0e0e7812 */ /* 0x000fd200078ec0ff */
[----:B------:R-:W-:Y:S02]  /*afd00*/  @P0 LOP3.LUT R14, R14, 0x200000, RZ, 0xfc, !PT ;  /* 0x002000000e0e0812 */ /* 0x000fe400078efcff */
[----:B------:R-:W-:Y:S02]  /*afd10*/  ISETP.LT.AND P0, PT, R29, UR22, !P6 ;  /* 0x000000161d007c0c */ /* 0x000fe4000f701270 */
[----:B------:R-:W-:Y:S02]  /*afd20*/  LOP3.LUT R27, R27, 0xfffff7ff, RZ, 0xc0, !PT ;  /* 0xfffff7ff1b1b7812 */ /* 0x000fe400078ec0ff */
[----:B------:R-:W-:Y:S02]  /*afd30*/  LOP3.LUT P3, RZ, R17, 0x20000000, RZ, 0xc0, !PT ;  /* 0x2000000011ff7812 */ /* 0x000fe4000786c0ff */
[----:B------:R-:W-:Y:S01]  /*afd40*/  LOP3.LUT R14, R14, 0xfffbffff, RZ, 0xc0, !PT ;  /* 0xfffbffff0e0e7812 */ /* 0x000fe200078ec0ff */
[----:B------:R-:W-:-:S06]  /*afd50*/  ULDC UR22, c[0x0][0x228] ;  /* 0x00008a0000167ab9 */ /* 0x000fcc0000000800 */
[----:B------:R-:W-:Y:S02]  /*afd60*/  @P0 LOP3.LUT R14, R14, 0x40000, RZ, 0xfc, !PT ;  /* 0x000400000e0e0812 */ /* 0x000fe400078efcff */
[----:B------:R-:W-:-:S04]  /*afd70*/  LOP3.LUT P0, RZ, R26, 0x80, RZ, 0xc0, !PT ;  /* 0x000000801aff7812 */ /* 0x000fc8000780c0ff */
[----:B------:R-:W-:Y:S02]  /*afd80*/  ISETP.LT.AND P0, PT, R29, UR21, !P0 ;  /* 0x000000151d007c0c */ /* 0x000fe4000c701270 */
[----:B------:R-:W-:Y:S02]  /*afd90*/  @P4 LOP3.LUT R27, R27, 0x800, RZ, 0xfc, !PT ;  /* 0x000008001b1b4812 */ /* 0x000fe400078efcff */
[----:B------:R-:W-:Y:S01]  /*afda0*/  LOP3.LUT R14, R14, 0xffff7fff, RZ, 0xc0, !PT ;  /* 0xffff7fff0e0e7812 */ /* 0x000fe200078ec0ff */
[----:B------:R-:W-:Y:S01]  /*afdb0*/  ULDC UR21, c[0x0][0x228] ;  /* 0x00008a0000157ab9 */ /* 0x000fe20000000800 */
[----:B------:R-:W-:-:S04]  /*afdc0*/  LOP3.LUT R27, R27, 0xffffefff, RZ, 0xc0, !PT ;  /* 0xffffefff1b1b7812 */ /* 0x000fc800078ec0ff */
[----:B------:R-:W-:-:S03]  /*afdd0*/  @P5 LOP3.LUT R27, R27, 0x1000, RZ, 0xfc, !PT ;  /* 0x000010001b1b5812 */ /* 0x000fc600078efcff */
[----:B------:R-:W-:Y:S02]  /*afde0*/  @P0 LOP3.LUT R14, R14, 0x8000, RZ, 0xfc, !PT ;  /* 0x000080000e0e0812 */ /* 0x000fe400078efcff */
[----:B------:R-:W-:Y:S02]  /*afdf0*/  LOP3.LUT P0, RZ, R26, 0x40, RZ, 0xc0, !PT ;  /* 0x000000401aff7812 */ /* 0x000fe4000780c0ff */
[----:B------:R-:W-:Y:S02]  /*afe00*/  LOP3.LUT R27, R27, 0xffffdfff, RZ, 0xc0, !PT ;  /* 0xffffdfff1b1b7812 */ /* 0x000fe400078ec0ff */
[----:B------:R-:W-:Y:S02]  /*afe10*/  ISETP.LT.AND P0, PT, R29, UR20, !P0 ;  /* 0x000000141d007c0c */ /* 0x000fe4000c701270 */
[----:B------:R-:W-:Y:S02]  /*afe20*/  @P6 LOP3.LUT R27, R27, 0x2000, RZ, 0xfc, !PT ;  /* 0x000020001b1b6812 */ /* 0x000fe400078efcff */
[----:B------:R-:W-:-:S02]  /*afe30*/  LOP3.LUT P6, RZ, R17, 0x4000000, RZ, 0xc0, !PT ;  /* 0x0400000011ff7812 */ /* 0x000fc400078cc0ff */
[----:B------:R-:W-:Y:S02]  /*afe40*/  LOP3.LUT R14, R14, 0xffffefff, RZ, 0xc0, !PT ;  /* 0xffffefff0e0e7812 */ /* 0x000fe400078ec0ff */
[C---:B------:R-:W-:Y:S02]  /*afe50*/  LOP3.LUT P5, RZ, R17.reuse, 0x8000000, RZ, 0xc0, !PT ;  /* 0x0800000011ff7812 */ /* 0x040fe400078ac0ff */
[----:B------:R-:W-:Y:S02]  /*afe60*/  LOP3.LUT P4, RZ, R17, 0x10000000, RZ, 0xc0, !PT ;  /* 0x1000000011ff7812 */ /* 0x000fe4000788c0ff */
[----:B------:R-:W-:Y:S01]  /*afe70*/  ISETP.LT.AND P6, PT, R29, UR19, !P6 ;  /* 0x000000131d007c0c */ /* 0x000fe2000f7c1270 */
[----:B------:R-:W-:Y:S01]  /*afe80*/  ULDC UR20, c[0x0][0x228] ;  /* 0x00008a0000147ab9 */ /* 0x000fe20000000800 */
[----:B------:R-:W-:Y:S02]  /*afe90*/  @P0 LOP3.LUT R14, R14, 0x1000, RZ, 0xfc, !PT ;  /* 0x000010000e0e0812 */ /* 0x000fe400078efcff */
[----:B------:R-:W-:-:S02]  /*afea0*/  LOP3.LUT R27, R27, 0xff7fffff, RZ, 0xc0, !PT ;  /* 0xff7fffff1b1b7812 */ /* 0x000fc400078ec0ff */
[----:B------:R-:W-:Y:S01]  /*afeb0*/  LOP3.LUT R17, R17, 0xffbfffff, RZ, 0xc0, !PT ;  /* 0xffbfffff11117812 */ /* 0x000fe200078ec0ff */
[----:B------:R-:W-:Y:S01]  /*afec0*/  ULDC UR19, c[0x0][0x228] ;  /* 0x00008a0000137ab9 */ /* 0x000fe20000000800 */
[----:B------:R-:W-:Y:S02]  /*afed0*/  LOP3.LUT R14, R14, 0xfffffdff, RZ, 0xc0, !PT ;  /* 0xfffffdff0e0e7812 */ /* 0x000fe400078ec0ff */
[----:B------:R-:W-:-:S03]  /*afee0*/  LOP3.LUT P0, RZ, R26, 0x20, RZ, 0xc0, !PT ;  /* 0x000000201aff7812 */ /* 0x000fc6000780c0ff */
[----:B------:R-:W-:Y:S02]  /*afef0*/  @P6 LOP3.LUT R14, R14, 0x200, RZ, 0xfc, !PT ;  /* 0x000002000e0e6812 */ /* 0x000fe400078efcff */
[C---:B------:R-:W-:Y:S02]  /*aff00*/  ISETP.LT.AND P6, PT, R29.reuse, UR18, !P5 ;  /* 0x000000121d007c0c */ /* 0x040fe4000efc1270 */
[C---:B------:R-:W-:Y:S02]  /*aff10*/  ISETP.LT.AND P5, PT, R29.reuse, UR17, !P4 ;  /* 0x000000111d007c0c */ /* 0x040fe4000e7a1270 */
[C---:B------:R-:W-:Y:S02]  /*aff20*/  ISETP.LT.AND P4, PT, R29.reuse, UR16, !P3 ;  /* 0x000000101d007c0c */ /* 0x040fe4000df81270 */
[----:B------:R-:W-:Y:S02]  /*aff30*/  ISETP.LT.AND P3, PT, R29, UR15, !P0 ;  /* 0x0000000f1d007c0c */ /* 0x000fe4000c761270 */
[----:B------:R-:W-:-:S02]  /*aff40*/  LOP3.LUT P0, RZ, R16, 0x20000, RZ, 0xc0, !PT ;  /* 0x0002000010ff7812 */ /* 0x000fc4000780c0ff */
[----:B------:R-:W-:Y:S02]  /*aff50*/  LOP3.LUT R26, R26, 0xfffffffe, RZ, 0xc0, !PT ;  /* 0xfffffffe1a1a7812 */ /* 0x000fe400078ec0ff */
[----:B------:R-:W-:Y:S01]  /*aff60*/  LOP3.LUT R14, R14, 0xffffffbf, RZ, 0xc0, !PT ;  /* 0xffffffbf0e0e7812 */ /* 0x000fe200078ec0ff */
[----:B------:R-:W-:Y:S01]  /*aff70*/  ULDC UR15, c[0x0][0x228] ;  /* 0x00008a00000f7ab9 */ /* 0x000fe20000000800 */
[----:B------:R-:W-:Y:S01]  /*aff80*/  ULDC UR16, c[0x0][0x228] ;  /* 0x00008a0000107ab9 */ /* 0x000fe20000000800 */
[----:B------:R-:W-:Y:S01]  /*aff90*/  ULDC UR17, c[0x0][0x228] ;  /* 0x00008a0000117ab9 */ /* 0x000fe20000000800 */
[----:B------:R-:W-:-:S05]  /*affa0*/  ULDC UR18, c[0x0][0x228] ;  /* 0x00008a0000127ab9 */ /* 0x000fca0000000800 */
[----:B------:R-:W-:Y:S02]  /*affb0*/  @P0 LOP3.LUT R27, R27, 0x800000, RZ, 0xfc, !PT ;  /* 0x008000001b1b0812 */ /* 0x000fe400078efcff */
[----:B------:R-:W-:Y:S02]  /*affc0*/  ISETP.LT.AND P0, PT, R29, UR14, !P2 ;  /* 0x0000000e1d007c0c */ /* 0x000fe4000d701270 */
[----:B------:R-:W-:Y:S02]  /*affd0*/  @P3 LOP3.LUT R15, R15, 0x20000000, RZ, 0xfc, !PT ;  /* 0x200000000f0f3812 */ /* 0x000fe400078efcff */
[----:B------:R-:W-:Y:S02]  /*affe0*/  @P6 LOP3.LUT R14, R14, 0x40, RZ, 0xfc, !PT ;  /* 0x000000400e0e6812 */ /* 0x000fe400078efcff */
[----:B------:R-:W-:Y:S01]  /*afff0*/  LOP3.LUT R27, R27, 0xfeffffff, RZ, 0xc0, !PT ;  /* 0xfeffffff1b1b7812 */ /* 0x000fe200078ec0ff */
[----:B------:R-:W-:Y:S01]  /*b0000*/  ULDC UR14, c[0x0][0x228] ;  /* 0x00008a00000e7ab9 */ /* 0x000fe20000000800 */
[----:B------:R-:W-:-:S05]  /*b0010*/  LOP3.LUT R15, R15, 0xfbffffff, RZ, 0xc0, !PT ;  /* 0xfbffffff0f0f7812 */ /* 0x000fca00078ec0ff */
[----:B------:R-:W-:Y:S02]  /*b0020*/  @P0 LOP3.LUT R15, R15, 0x4000000, RZ, 0xfc, !PT ;  /* 0x040000000f0f0812 */ /* 0x000fe400078efcff */
[----:B------:R-:W-:-:S13]  /*b0030*/  LOP3.LUT P0, RZ, R16, 0x8000, RZ, 0xc0, !PT ;  /* 0x0000800010ff7812 */ /* 0x000fda000780c0ff */
[----:B------:R-:W-:Y:S02]  /*b0040*/  @P0 LOP3.LUT R27, R27, 0x1000000, RZ, 0xfc, !PT ;  /* 0x010000001b1b0812 */ /* 0x000fe400078efcff */
[----:B------:R-:W-:Y:S02]  /*b0050*/  LOP3.LUT P0, RZ, R16, 0x4000, RZ, 0xc0, !PT ;  /* 0x0000400010ff7812 */ /* 0x000fe4000780c0ff */
[----:B------:R-:W-:-:S11]  /*b0060*/  LOP3.LUT R27, R27, 0xfdffffff, RZ, 0xc0, !PT ;  /* 0xfdffffff1b1b7812 */ /* 0x000fd600078ec0ff */
        /* <DEDUP_REMOVED lines=28> */
[----:B------:R-:W-:Y:S02]  /*b0230*/  LOP3.LUT R26, R26, 0xfffffff7, RZ, 0xc0, !PT ;  /* 0xfffffff71a1a7812 */ /* 0x000fe400078ec0ff */
[----:B------:R-:W-:Y:S02]  /*b0240*/  ISETP.LT.AND P2, PT, R29, UR13, !P1 ;  /* 0x0000000d1d007c0c */ /* 0x000fe4000cf41270 */
[----:B------:R-:W-:Y:S02]  /*b0250*/  LOP3.LUT P1, RZ, R16, 0x2, RZ, 0xc0, !PT ;  /* 0x0000000210ff7812 */ /* 0x000fe4000782c0ff */
[----:B------:R-:W-:-:S02]  /*b0260*/  LOP3.LUT R15, R15, 0xff7fffff, RZ, 0xc0, !PT ;  /* 0xff7fffff0f0f7812 */ /* 0x000fc400078ec0ff */
[----:B------:R-:W-:Y:S02]  /*b0270*/  LOP3.LUT R14, R14, 0xfffffff7, RZ, 0xc0, !PT ;  /* 0xfffffff70e0e7812 */ /* 0x000fe400078ec0ff */
[----:B------:R-:W-:Y:S02]  /*b0280*/  LOP3.LUT P6, RZ, R16, 0x10000, RZ, 0xc0, !PT ;  /* 0x0001000010ff7812 */ /* 0x000fe400078cc0ff */
[----:B------:R-:W-:Y:S02]  /*b0290*/  @P0 LOP3.LUT R26, R26, 0x8, RZ, 0xfc, !PT ;  /* 0x000000081a1a0812 */ /* 0x000fe400078efcff */
[C---:B------:R-:W-:Y:S02]  /*b02a0*/  LOP3.LUT P0, RZ, R16.reuse, 0x8, RZ, 0xc0, !PT ;  /* 0x0000000810ff7812 */ /* 0x040fe4000780c0ff */
[----:B------:R-:W-:Y:S02]  /*b02b0*/  ISETP.LT.AND P1, PT, R29, UR12, !P1 ;  /* 0x0000000c1d007c0c */ /* 0x000fe4000cf21270 */
[----:B------:R-:W-:-:S02]  /*b02c0*/  LOP3.LUT P3, RZ, R16, 0x100000, RZ, 0xc0, !PT ;  /* 0x0010000010ff7812 */ /* 0x000fc4000786c0ff */
[----:B------:R-:W-:Y:S02]  /*b02d0*/  LOP3.LUT R26, R26, 0xffffffef, RZ, 0xc0, !PT ;  /* 0xffffffef1a1a7812 */ /* 0x000fe400078ec0ff */
[----:B------:R-:W-:Y:S02]  /*b02e0*/  @P2 LOP3.LUT R15, R15, 0x800000, RZ, 0xfc, !PT ;  /* 0x008000000f0f2812 */ /* 0x000fe400078efcff */
[----:B------:R-:W-:Y:S02]  /*b02f0*/  @P5 LOP3.LUT R14, R14, 0x8, RZ, 0xfc, !PT ;  /* 0x000000080e0e5812 */ /* 0x000fe400078efcff */
[----:B------:R-:W-:Y:S01]  /*b0300*/  ISETP.LT.AND P6, PT, R29, UR31, !P6 ;  /* 0x0000001f1d007c0c */ /* 0x000fe2000f7c1270 */
[----:B------:R-:W-:Y:S01]  /*b0310*/  ULDC UR12, c[0x0][0x228] ;  /* 0x00008a00000c7ab9 */ /* 0x000fe20000000800 */
[----:B------:R-:W-:Y:S01]  /*b0320*/  ULDC UR13, c[0x0][0x228] ;  /* 0x00008a00000d7ab9 */ /* 0x000fe20000000800 */
[----:B------:R-:W-:Y:S02]  /*b0330*/  @P0 LOP3.LUT R26, R26, 0x10, RZ, 0xfc, !PT ;  /* 0x000000101a1a0812 */ /* 0x000fe400078efcff */
[----:B------:R-:W-:-:S02]  /*b0340*/  LOP3.LUT P0, RZ, R16, 0x4, RZ, 0xc0, !PT ;  /* 0x0000000410ff7812 */ /* 0x000fc4000780c0ff */
[----:B------:R-:W-:Y:S02]  /*b0350*/  LOP3.LUT R15, R15, 0xffefffff, RZ, 0xc0, !PT ;  /* 0xffefffff0f0f7812 */ /* 0x000fe400078ec0ff */
[----:B------:R-:W-:Y:S02]  /*b0360*/  ISETP.LT.AND P0, PT, R29, UR11, !P0 ;  /* 0x0000000b1d007c0c */ /* 0x000fe4000c701270 */
[----:B------:R-:W-:Y:S02]  /*b0370*/  @P1 LOP3.LUT R15, R15, 0x100000, RZ, 0xfc, !PT ;  /* 0x001000000f0f1812 */ /* 0x000fe400078efcff */
[----:B------:R-:W-:Y:S02]  /*b0380*/  LOP3.LUT R14, R14, 0xfffffffe, RZ, 0xc0, !PT ;  /* 0xfffffffe0e0e7812 */ /* 0x000fe400078ec0ff */
[C---:B------:R-:W-:Y:S02]  /*b0390*/  LOP3.LUT P5, RZ, R16.reuse, 0x40000, RZ, 0xc0, !PT ;  /* 0x0004000010ff7812 */ /* 0x040fe400078ac0ff */
[----:B------:R-:W-:-:S02]  /*b03a0*/  LOP3.LUT P2, RZ, R16, 0x200000, RZ, 0xc0, !PT ;  /* 0x0020000010ff7812 */ /* 0x000fc4000784c0ff */
[----:B------:R-:W-:Y:S01]  /*b03b0*/  LOP3.LUT R15, R15, 0xfffdffff, RZ, 0xc0, !PT ;  /* 0xfffdffff0f0f7812 */ /* 0x000fe200078ec0ff */
[----:B------:R-:W-:-:S03]  /*b03c0*/  ULDC UR11, c[0x0][0x228] ;  /* 0x00008a00000b7ab9 */ /* 0x000fc60000000800 */
[----:B------:R-:W-:Y:S02]  /*b03d0*/  @P0 LOP3.LUT R15, R15, 0x20000, RZ, 0xfc, !PT ;  /* 0x000200000f0f0812 */ /* 0x000fe400078efcff */
[----:B------:R-:W-:-:S04]  /*b03e0*/  LOP3.LUT P0, RZ, R26, 0x10, RZ, 0xc0, !PT ;  /* 0x000000101aff7812 */ /* 0x000fc8000780c0ff */
[----:B------:R-:W-:Y:S02]  /*b03f0*/  ISETP.LT.AND P0, PT, R29, UR10, !P0 ;  /* 0x0000000a1d007c0c */ /* 0x000fe4000c701270 */
[----:B------:R-:W-:Y:S02]  /*b0400*/  LOP3.LUT R15, R15, 0xffffbfff, RZ, 0xc0, !PT ;  /* 0xffffbfff0f0f7812 */ /* 0x000fe400078ec0ff */
[----:B------:R-:W-:Y:S02]  /*b0410*/  @P4 LOP3.LUT R14, R14, 0x1, RZ, 0xfc, !PT ;  /* 0x000000010e0e4812 */ /* 0x000fe400078efcff */
[----:B------:R-:W-:Y:S02]  /*b0420*/  LOP3.LUT P1, RZ, R16, 0x400000, RZ, 0xc0, !PT ;  /* 0x0040000010ff7812 */ /* 0x000fe4000782c0ff */
[----:B------:R-:W-:Y:S01]  /*b0430*/  ISETP.LT.AND P3, PT, R29, UR49, !P3 ;  /* 0x000000311d007c0c */ /* 0x000fe2000df61270 */
[----:B------:R-:W-:-:S04]  /*b0440*/  ULDC UR10, c[0x0][0x228] ;  /* 0x00008a00000a7ab9 */ /* 0x000fc80000000800 */
[----:B------:R-:W-:Y:S02]  /*b0450*/  @P0 LOP3.LUT R15, R15, 0x4000, RZ, 0xfc, !PT ;  /* 0x000040000f0f0812 */ /* 0x000fe400078efcff */
[----:B------:R-:W-:-:S04]  /*b0460*/  LOP3.LUT P0, RZ, R26, 0x8, RZ, 0xc0, !PT ;  /* 0x000000081aff7812 */ /* 0x000fc8000780c0ff */
        /* <DEDUP_REMOVED lines=8> */
[----:B------:R-:W-:Y:S02]  /*b04f0*/  LOP3.LUT R15, R15, 0xfffffeff, RZ, 0xc0, !PT ;  /* 0xfffffeff0f0f7812 */ /* 0x000fe400078ec0ff */
[----:B------:R-:W-:Y:S02]  /*b0500*/  LOP3.LUT R16, R16, 0x7fffffff, RZ, 0xc0, !PT ;  /* 0x7fffffff10107812 */ /* 0x000fe400078ec0ff */
[----:B------:R-:W-:Y:S01]  /*b0510*/  ISETP.LT.AND P4, PT, R29, UR45, !P4 ;  /* 0x0000002d1d007c0c */ /* 0x000fe2000e781270 */
[----:B------:R-:W-:-:S06]  /*b0520*/  ULDC UR8, c[0x0][0x228] ;  /* 0x00008a0000087ab9 */ /* 0x000fcc0000000800 */
        /* <DEDUP_REMOVED lines=8> */
[----:B------:R-:W-:Y:S02]  /*b05b0*/  LOP3.LUT R15, R15, 0xfffffffb, RZ, 0xc0, !PT ;  /* 0xfffffffb0f0f7812 */ /* 0x000fe400078ec0ff */
[----:B------:R-:W-:Y:S01]  /*b05c0*/  @P4 LOP3.LUT R11, R11, 0x40000000, RZ, 0xfc, !PT ;  /* 0x400000000b0b4812 */ /* 0x000fe200078efcff */
[----:B------:R-:W-:-:S08]  /*b05d0*/  ULDC UR6, c[0x0][0x228] ;  /* 0x00008a0000067ab9 */ /* 0x000fd00000000800 */
        /* <DEDUP_REMOVED lines=17> */
[----:B------:R-:W-:Y:S02]  /*b06f0*/  LOP3.LUT R11, R11, 0xfeffffff, RZ, 0xc0, !PT ;  /* 0xfeffffff0b0b7812 */ /* 0x000fe400078ec0ff */
[----:B------:R-:W-:Y:S01]  /*b0700*/  LOP3.LUT P3, RZ, R13, 0x8, RZ, 0xc0, !PT ;  /* 0x000000080dff7812 */ /* 0x000fe2000786c0ff */
[----:B------:R-:W-:-:S06]  /*b0710*/  ULDC UR7, c[0x0][0x228] ;  /* 0x00008a0000077ab9 */ /* 0x000fcc0000000800 */
[----:B------:R-:W-:Y:S02]  /*b0720*/  @P0 LOP3.LUT R16, R16, 0x2000000, RZ, 0xfc, !PT ;  /* 0x0200000010100812 */ /* 0x000fe400078efcff */
[----:B------:R-:W-:-:S04]  /*b0730*/  LOP3.LUT P0, RZ, R27, 0x10000000, RZ, 0xc0, !PT ;  /* 0x100000001bff7812 */ /* 0x000fc8000780c0ff */
[----:B------:R-:W-:Y:S01]  /*b0740*/  ISETP.LT.AND P0, PT, R29, UR11, !P0 ;  /* 0x0000000b1d007c0c */ /* 0x000fe2000c701270 */
[----:B------:R-:W-:-:S12]  /*b0750*/  ULDC UR11, c[0x0][0x228] ;  /* 0x00008a00000b7ab9 */ /* 0x000fd80000000800 */
        /* <DEDUP_REMOVED lines=18> */
[----:B------:R-:W-:-:S11]  /*b0880*/  LOP3.LUT R17, R17, 0xfffffbff, RZ, 0xc0, !PT ;  /* 0xfffffbff11117812 */ /* 0x000fd600078ec0ff */
[----:B------:R-:W-:Y:S02]  /*b0890*/  @P0 LOP3.LUT R17, R17, 0x400, RZ, 0xfc, !PT ;  /* 0x0000040011110812 */ /* 0x000fe400078efcff */
[----:B------:R-:W-:Y:S02]  /*b08a0*/  LOP3.LUT P0, RZ, R27, 0x800000, RZ, 0xc0, !PT ;  /* 0x008000001bff7812 */ /* 0x000fe4000780c0ff */
[----:B------:R-:W-:-:S04]  /*b08b0*/  LOP3.LUT R17, R17, 0xffffff7f, RZ, 0xc0, !PT ;  /* 0xffffff7f11117812 */ /* 0x000fc800078ec0ff */
[----:B------:R-:W-:Y:S02]  /*b08c0*/  @P6 LOP3.LUT R17, R17, 0x80, RZ, 0xfc, !PT ;  /* 0x0000008011116812 */ /* 0x000fe400078efcff */
[----:B------:R-:W-:Y:S02]  /*b08d0*/  ISETP.LT.AND P6, PT, R29, UR37, !P0 ;  /* 0x000000251d007c0c */ /* 0x000fe4000c7c1270 */
[----:B------:R-:W-:-:S03]  /*b08e0*/  LOP3.LUT R17, R17, 0xffffffef, RZ, 0xc0, !PT ;  /* 0xffffffef11117812 */ /* 0x000fc600078ec0ff */
[----:B------:R-:W-:Y:S02]  /*b08f0*/  @P0 LOP3.LUT R28, R28, 0x1000000, RZ, 0xfc, !PT ;  /* 0x010000001c1c0812 */ /* 0x000fe400078efcff */
[----:B------:R-:W-:-:S06]  /*b0900*/  ISETP.LT.AND P0, PT, R29, UR41, !P5 ;  /* 0x000000291d007c0c */ /* 0x000fcc000ef01270 */
[----:B------:R-:W-:-:S04]  /*b0910*/  @P6 LOP3.LUT R17, R17, 0x10, RZ, 0xfc, !PT ;  /* 0x0000001011116812 */ /* 0x000fc800078efcff */
[----:B------:R-:W-:-:S04]  /*b0920*/  LOP3.LUT R17, R17, 0xfffffffd, RZ, 0xc0, !PT ;  /* 0xfffffffd11117812 */ /* 0x000fc800078ec0ff */
[----:B------:R-:W-:Y:S02]  /*b0930*/  @P0 LOP3.LUT R17, R17, 0x2, RZ, 0xfc, !PT ;  /* 0x0000000211110812 */ /* 0x000fe400078efcff */
[----:B------:R-:W-:Y:S02]  /*b0940*/  ISETP.LT.AND P0, PT, R29, UR53, !P2 ;  /* 0x000000351d007c0c */ /* 0x000fe4000d701270 */
[----:B------:R-:W-:Y:S02]  /*b0950*/  LOP3.LUT P6, RZ, R13, 0x40, RZ, 0xc0, !PT ;  /* 0x000000400dff7812 */ /* 0x000fe400078cc0ff */
[----:B------:R-:W-:-:S09]  /*b0960*/  LOP3.LUT R27, R27, 0xffbfffff, RZ, 0xc0, !PT ;  /* 0xffbfffff1b1b7812 */ /* 0x000fd200078ec0ff */
[----:B------:R-:W-:Y:S02]  /*b0970*/  @P0 LOP3.LUT R11, R11, 0x1000000, RZ, 0xfc, !PT ;  /* 0x010000000b0b0812 */ /* 0x000fe400078efcff */
[----:B------:R-:W-:-:S13]  /*b0980*/  LOP3.LUT P0, RZ, R13, 0x8000, RZ, 0xc0, !PT ;  /* 0x000080000dff7812 */ /* 0x000fda000780c0ff */
[----:B------:R-:W-:-:S04]  /*b0990*/  @P0 LOP3.LUT R27, R27, 0x400000, RZ, 0xfc, !PT ;  /* 0x004000001b1b0812 */ /* 0x000fc800078efcff */
[----:B------:R-:W-:-:S04]  /*b09a0*/  LOP3.LUT R27, R27, 0xffffbfff, RZ, 0xc0, !PT ;  /* 0xffffbfff1b1b7812 */ /* 0x000fc800078ec0ff */
        /* <DEDUP_REMOVED lines=18> */
[----:B------:R-:W-:-:S04]  /*b0ad0*/  LOP3.LUT P0, RZ, R13, 0x10000, RZ, 0xc0, !PT ;  /* 0x000100000dff7812 */ /* 0x000fc8000780c0ff */
[----:B------:R-:W-:Y:S01]  /*b0ae0*/  ISETP.LT.AND P0, PT, R20, UR23, !P0 ;  /* 0x0000001714007c0c */ /* 0x000fe2000c701270 */
[----:B------:R-:W-:-:S04]  /*b0af0*/  ULDC UR23, c[0x0][0x228] ;  /* 0x00008a0000177ab9 */ /* 0x000fc80000000800 */
[----:B------:R-:W-:Y:S02]  /*b0b00*/  @P6 LOP3.LUT R27, R27, 0x100000, RZ, 0xfc, !PT ;  /* 0x001000001b1b6812 */ /* 0x000fe400078efcff */
[----:B------:R-:W-:Y:S02]  /*b0b10*/  LOP3.LUT P6, RZ, R13, 0x2000, RZ, 0xc0, !PT ;  /* 0x000020000dff7812 */ /* 0x000fe400078cc0ff */
[----:B------:R-:W-:-:S04]  /*b0b20*/  LOP3.LUT R27, R27, 0xffdfffff, RZ, 0xc0, !PT ;  /* 0xffdfffff1b1b7812 */ /* 0x000fc800078ec0ff */
[----:B------:R-:W-:-:S07]  /*b0b30*/  @P0 LOP3.LUT R10, R10, 0x80000, RZ, 0xfc, !PT ;  /* 0x000800000a0a0812 */ /* 0x000fce00078efcff */
[----:B------:R-:W-:-:S04]  /*b0b40*/  @P6 LOP3.LUT R27, R27, 0x200000, RZ, 0xfc, !PT ;  /* 0x002000001b1b6812 */ /* 0x000fc800078efcff */
[----:B------:R-:W-:-:S04]  /*b0b50*/  LOP3.LUT P0, RZ, R27, 0x400000, RZ, 0xc0, !PT ;  /* 0x004000001bff7812 */ /* 0x000fc8000780c0ff */
[----:B------:R-:W-:Y:S02]  /*b0b60*/  ISETP.LT.AND P0, PT, R20, UR19, !P0 ;  /* 0x0000001314007c0c */ /* 0x000fe4000c701270 */
[----:B------:R-:W-:Y:S02]  /*b0b70*/  LOP3.LUT P6, RZ, R13, 0x4000, RZ, 0xc0, !PT ;  /* 0x000040000dff7812 */ /* 0x000fe400078cc0ff */
[----:B------:R-:W-:Y:S01]  /*b0b80*/  LOP3.LUT R10, R10, 0xfffeffff, RZ, 0xc0, !PT ;  /* 0xfffeffff0a0a7812 */ /* 0x000fe200078ec0ff */
[----:B------:R-:W-:Y:S01]  /*b0b90*/  ULDC UR19, c[0x0][0x228] ;  /* 0x00008a0000137ab9 */ /* 0x000fe20000000800 */
[----:B------:R-:W-:Y:S01]  /*b0ba0*/  ISETP.LT.AND P6, PT, R20, UR15, !P6 ;  /* 0x0000000f14007c0c */ /* 0x000fe2000f7c1270 */
[----:B------:R-:W-:-:S06]  /*b0bb0*/  ULDC UR15, c[0x0][0x228] ;  /* 0x00008a00000f7ab9 */ /* 0x000fcc0000000800 */
[----:B------:R-:W-:-:S04]  /*b0bc0*/  @P0 LOP3.LUT R10, R10, 0x10000, RZ, 0xfc, !PT ;  /* 0x000100000a0a0812 */ /* 0x000fc800078efcff */
[----:B------:R-:W-:-:S04]  /*b0bd0*/  LOP3.LUT R10, R10, 0xffffdfff, RZ, 0xc0, !PT ;  /* 0xffffdfff0a0a7812 */ /* 0x000fc800078ec0ff */
        /* <DEDUP_REMOVED lines=23> */
[----:B------:R-:W-:Y:S01]  /*b0d50*/  LOP3.LUT P5, RZ, R13, 0x20, RZ, 0xc0, !PT ;  /* 0x000000200dff7812 */ /* 0x000fe200078ac0ff */
[----:B------:R-:W-:-:S10]  /*b0d60*/  ULDC UR11, c[0x0][0x228] ;  /* 0x00008a00000b7ab9 */ /* 0x000fd40000000800 */
[----:B------:R-:W-:Y:S02]  /*b0d70*/  @P6 LOP3.LUT R12, R12, 0x40000000, RZ, 0xfc, !PT ;  /* 0x400000000c0c6812 */ /* 0x000fe400078efcff */
[----:B------:R-:W-:-:S04]  /*b0d80*/  LOP3.LUT P6, RZ, R27, 0x10000, RZ, 0xc0, !PT ;  /* 0x000100001bff7812 */ /* 0x000fc800078cc0ff */
[----:B------:R-:W-:Y:S02]  /*b0d90*/  ISETP.LT.AND P6, PT, R20, UR23, !P6 ;  /* 0x0000001714007c0c */ /* 0x000fe4000f7c1270 */
[----:B------:R-:W-:Y:S02]  /*b0da0*/  LOP3.LUT R12, R12, 0xf7ffffff, RZ, 0xc0, !PT ;  /* 0xf7ffffff0c0c7812 */ /* 0x000fe400078ec0ff */
[----:B------:R-:W-:Y:S02]  /*b0db0*/  ISETP.LT.AND P5, PT, R20, UR11, !P5 ;  /* 0x0000000b14007c0c */ /* 0x000fe4000efa1270 */
[----:B------:R-:W-:Y:S01]  /*b0dc0*/  ISETP.LT.AND P2, PT, R29, UR57, !P1 ;  /* 0x000000391d007c0c */ /* 0x000fe2000cf41270 */
[----:B------:R-:W-:Y:S01]  /*b0dd0*/  ULDC UR23, c[0x0][0x228] ;  /* 0x00008a0000177ab9 */ /* 0x000fe20000000800 */
[----:B------:R-:W-:-:S05]  /*b0de0*/  LOP3.LUT R11, R11, 0xffdfffff, RZ, 0xc0, !PT ;  /* 0xffdfffff0b0b7812 */ /* 0x000fca00078ec0ff */
[----:B------:R-:W-:Y:S02]  /*b0df0*/  @P6 LOP3.LUT R12, R12, 0x8000000, RZ, 0xfc, !PT ;  /* 0x080000000c0c6812 */ /* 0x000fe400078efcff */
[----:B------:R-:W-:Y:S01]  /*b0e00*/  LOP3.LUT P6, RZ, R27, 0x8000, RZ, 0xc0, !PT ;  /* 0x000080001bff7812 */ /* 0x000fe200078cc0ff */
[----:B------:R-:W-:-:S03]  /*b0e10*/  ULDC UR11, c[0x0][0x228] ;  /* 0x00008a00000b7ab9 */ /* 0x000fc60000000800 */
[----:B------:R-:W-:Y:S02]  /*b0e20*/  ISETP.LT.AND P6, PT, R20, UR19, !P6 ;  /* 0x0000001314007c0c */ /* 0x000fe4000f7c1270 */
[----:B------:R-:W-:Y:S02]  /*b0e30*/  LOP3.LUT R12, R12, 0xfeffffff, RZ, 0xc0, !PT ;  /* 0xfeffffff0c0c7812 */ /* 0x000fe400078ec0ff */
[----:B------:R-:W-:Y:S02]  /*b0e40*/  ISETP.LT.AND P4, PT, R20, UR23, !P4 ;  /* 0x0000001714007c0c */ /* 0x000fe4000e781270 */
[----:B------:R-:W-:Y:S01]  /*b0e50*/  LOP3.LUT P1, RZ, R16, 0x800000, RZ, 0xc0, !PT ;  /* 0x0080000010ff7812 */ /* 0x000fe2000782c0ff */
[----:B------:R-:W-:Y:S01]  /*b0e60*/  ULDC UR19, c[0x0][0x228] ;  /* 0x00008a0000137ab9 */ /* 0x000fe20000000800 */
[----:B------:R-:W-:Y:S02]  /*b0e70*/  @P2 LOP3.LUT R11, R11, 0x200000, RZ, 0xfc, !PT ;  /* 0x002000000b0b2812 */ /* 0x000fe400078efcff */
[----:B------:R-:W-:-:S03]  /*b0e80*/  LOP3.LUT P0, RZ, R13, 0x1, RZ, 0xc0, !PT ;  /* 0x000000010dff7812 */ /* 0x000fc6000780c0ff */
[----:B------:R-:W-:Y:S02]  /*b0e90*/  @P6 LOP3.LUT R12, R12, 0x1000000, RZ, 0xfc, !PT ;  /* 0x010000000c0c6812 */ /* 0x000fe400078efcff */
[----:B------:R-:W-:Y:S01]  /*b0ea0*/  LOP3.LUT P6, RZ, R27, 0x4000, RZ, 0xc0, !PT ;  /* 0x000040001bff7812 */ /* 0x000fe200078cc0ff */
[----:B------:R-:W-:-:S03]  /*b0eb0*/  ULDC UR23, c[0x0][0x228] ;  /* 0x00008a0000177ab9 */ /* 0x000fc60000000800 */
[----:B------:R-:W-:Y:S02]  /*b0ec0*/  ISETP.LT.AND P6, PT, R20, UR15, !P6 ;  /* 0x0000000f14007c0c */ /* 0x000fe4000f7c1270 */
[----:B------:R-:W-:Y:S02]  /*b0ed0*/  LOP3.LUT R12, R12, 0xffdfffff, RZ, 0xc0, !PT ;  /* 0xffdfffff0c0c7812 */ /* 0x000fe400078ec0ff */
[----:B------:R-:W-:Y:S02]  /*b0ee0*/  ISETP.LT.AND P1, PT, R29, UR61, !P1 ;  /* 0x0000003d1d007c0c */ /* 0x000fe4000cf21270 */
[----:B------:R-:W-:Y:S02]  /*b0ef0*/  ISETP.LT.AND P3, PT, R20, UR19, !P3 ;  /* 0x0000001314007c0c */ /* 0x000fe4000df61270 */
[----:B------:R-:W-:Y:S01]  /*b0f00*/  LOP3.LUT P2, RZ, R13, 0x4, RZ, 0xc0, !PT ;  /* 0x000000040dff7812 */ /* 0x000fe2000784c0ff */
[----:B------:R-:W-:Y:S01]  /*b0f10*/  ULDC UR15, c[0x0][0x228] ;  /* 0x00008a00000f7ab9 */ /* 0x000fe20000000800 */
[----:B------:R-:W-:-:S02]  /*b0f20*/  LOP3.LUT R11, R11, 0xfffbffff, RZ, 0xc0, !PT ;  /* 0xfffbffff0b0b7812 */ /* 0x000fc400078ec0ff */
[----:B------:R-:W-:Y:S02]  /*b0f30*/  ISETP.LT.AND P0, PT, R20, UR23, !P0 ;  /* 0x0000001714007c0c */ /* 0x000fe4000c701270 */
[----:B------:R-:W-:Y:S02]  /*b0f40*/  @P6 LOP3.LUT R12, R12, 0x200000, RZ, 0xfc, !PT ;  /* 0x002000000c0c6812 */ /* 0x000fe400078efcff */
[----:B------:R-:W-:Y:S02]  /*b0f50*/  ISETP.LT.AND P2, PT, R20, UR15, !P2 ;  /* 0x0000000f14007c0c */ /* 0x000fe4000d741270 */
[----:B------:R-:W-:Y:S01]  /*b0f60*/  @P1 LOP3.LUT R11, R11, 0x40000, RZ, 0xfc, !PT ;  /* 0x000400000b0b1812 */ /* 0x000fe200078efcff */
[----:B------:R-:W-:Y:S01]  /*b0f70*/  ULDC UR19, c[0x0][0x228] ;  /* 0x00008a0000137ab9 */ /* 0x000fe20000000800 */
[----:B------:R-:W-:Y:S02]  /*b0f80*/  LOP3.LUT R12, R12, 0xfffbffff, RZ, 0xc0, !PT ;  /* 0xfffbffff0c0c7812 */ /* 0x000fe400078ec0ff */
[----:B------:R-:W-:Y:S01]  /*b0f90*/  LOP3.LUT R28, R28, 0xfffffdff, RZ, 0xc0, !PT ;  /* 0xfffffdff1c1c7812 */ /* 0x000fe200078ec0ff */
[----:B------:R-:W-:Y:S01]  /*b0fa0*/  ULDC UR15, c[0x0][0x228] ;  /* 0x00008a00000f7ab9 */ /* 0x000fe20000000800 */
[----:B------:R-:W-:Y:S01]  /*b0fb0*/  ULDC UR23, c[0x0][0x228] ;  /* 0x00008a0000177ab9 */ /* 0x000fe20000000800 */
[----:B------:R-:W-:Y:S01]  /*b0fc0*/  @P5 LOP3.LUT R12, R12, 0x40000, RZ, 0xfc, !PT ;  /* 0x000400000c0c5812 */ /* 0x000fe200078efcff */
[----:B------:R-:W2:Y:S01]  /*b0fd0*/  LDL.LU R29, [R1+0x2e9c] ;  /* 0x002e9c00011d7983 */ /* 0x000ea20000300800 */
[----:B------:R-:W-:-:S02]  /*b0fe0*/  LOP3.LUT P1, RZ, R13, 0x2, RZ, 0xc0, !PT ;  /* 0x000000020dff7812 */ /* 0x000fc4000782c0ff */
[C---:B------:R-:W-:Y:S02]  /*b0ff0*/  LOP3.LUT P6, RZ, R27.reuse, 0x2000, RZ, 0xc0, !PT ;  /* 0x000020001bff7812 */ /* 0x040fe400078cc0ff */
[----:B------:R-:W-:Y:S02]  /*b1000*/  LOP3.LUT R12, R12, 0xffff7fff, RZ, 0xc0, !PT ;  /* 0xffff7fff0c0c7812 */ /* 0x000fe400078ec0ff */
[----:B------:R-:W-:Y:S02]  /*b1010*/  LOP3.LUT P5, RZ, R27, 0x1000, RZ, 0xc0, !PT ;  /* 0x000010001bff7812 */ /* 0x000fe400078ac0ff */
[----:B------:R-:W-:Y:S02]  /*b1020*/  LOP3.LUT R11, R11, 0xdfffffff, RZ, 0xc0, !PT ;  /* 0xdfffffff0b0b7812 */ /* 0x000fe400078ec0ff */
[----:B------:R-:W-:Y:S02]  /*b1030*/  LOP3.LUT R10, R10, 0xfffbffff, RZ, 0xc0, !PT ;  /* 0xfffbffff0a0a7812 */ /* 0x000fe400078ec0ff */
[----:B------:R-:W-:Y:S01]  /*b1040*/  @P4 LOP3.LUT R12, R12, 0x8000, RZ, 0xfc, !PT ;  /* 0x000080000c0c4812 */ /* 0x000fe200078efcff */
[----:B0-----:R-:W3:Y:S03]  /*b1050*/  LDL.LU R0, [R1] ;  /* 0x0000000001007983 */ /* 0x001ee60000300800 */
[----:B------:R-:W-:-:S02]  /*b1060*/  LOP3.LUT R12, R12, 0xffffefff, RZ, 0xc0, !PT ;  /* 0xffffefff0c0c7812 */ /* 0x000fc400078ec0ff */
[----:B------:R-:W-:Y:S02]  /*b1070*/  ISETP.LT.AND P1, PT, R20, UR11, !P1 ;  /* 0x0000000b14007c0c */ /* 0x000fe4000cf21270 */
[----:B------:R-:W-:Y:S01]  /*b1080*/  LOP3.LUT P4, RZ, R27, 0x800, RZ, 0xc0, !PT ;  /* 0x000008001bff7812 */ /* 0x000fe2000788c0ff */
[----:B------:R-:W-:Y:S01]  /*b1090*/  ULDC UR11, c[0x0][0x228] ;  /* 0x00008a00000b7ab9 */ /* 0x000fe20000000800 */
        /* <DEDUP_REMOVED lines=12> */
[----:B------:R-:W-:-:S02]  /*b1160*/  @P1 LOP3.LUT R28, R28, 0x200, RZ, 0xfc, !PT ;  /* 0x000002001c1c1812 */ /* 0x000fc400078efcff */
[----:B------:R-:W-:Y:S02]  /*b1170*/  LOP3.LUT P1, RZ, R17, 0x20000000, RZ, 0xc0, !PT ;  /* 0x2000000011ff7812 */ /* 0x000fe4000782c0ff */
[----:B------:R-:W-:Y:S01]  /*b1180*/  LOP3.LUT R27, R27, 0xffffff7f, RZ, 0xc0, !PT ;  /* 0xffffff7f1b1b7812 */ /* 0x000fe200078ec0ff */
[----:B------:R-:W-:Y:S01]  /*b1190*/  ULDC UR19, c[0x0][0x228] ;  /* 0x00008a0000137ab9 */ /* 0x000fe20000000800 */
[----:B------:R-:W-:Y:S02]  /*b11a0*/  @P0 LOP3.LUT R12, R12, 0x1, RZ, 0xfc, !PT ;  /* 0x000000010c0c0812 */ /* 0x000fe400078efcff */
[----:B------:R-:W-:Y:S02]  /*b11b0*/  ISETP.LT.AND P0, PT, R20, UR15, !P2 ;  /* 0x0000000f14007c0c */ /* 0x000fe4000d701270 */
[----:B------:R-:W-:Y:S01]  /*b11c0*/  LOP3.LUT R28, R28, 0xfffffbff, RZ, 0xc0, !PT ;  /* 0xfffffbff1c1c7812 */ /* 0x000fe200078ec0ff */
[----:B------:R-:W-:-:S04]  /*b11d0*/  ULDC UR15, c[0x0][0x228] ;  /* 0x00008a00000f7ab9 */ /* 0x000fc80000000800 */
[----:B------:R-:W-:Y:S02]  /*b11e0*/  @P1 LOP3.LUT R27, R27, 0x80, RZ, 0xfc, !PT ;  /* 0x000000801b1b1812 */ /* 0x000fe400078efcff */
[----:B------:R-:W-:-:S04]  /*b11f0*/  ISETP.LT.AND P1, PT, R20, UR11, !P3 ;  /* 0x0000000b14007c0c */ /* 0x000fc8000df21270 */
[----:B------:R-:W-:Y:S02]  /*b1200*/  @P0 LOP3.LUT R14, R14, 0x20000000, RZ, 0xfc, !PT ;  /* 0x200000000e0e0812 */ /* 0x000fe400078efcff */
[----:B------:R-:W-:Y:S01]  /*b1210*/  @P2 LOP3.LUT R28, R28, 0x400, RZ, 0xfc, !PT ;  /* 0x000004001c1c2812 */ /* 0x000fe200078efcff */
[----:B------:R-:W-:Y:S01]  /*b1220*/  ULDC UR11, c[0x0][0x228] ;  /* 0x00008a00000b7ab9 */ /* 0x000fe20000000800 */
[----:B------:R-:W-:-:S05]  /*b1230*/  LOP3.LUT R14, R14, 0xfbffffff, RZ, 0xc0, !PT ;  /* 0xfbffffff0e0e7812 */ /* 0x000fca00078ec0ff */
[----:B------:R-:W-:Y:S02]  /*b1240*/  @P1 LOP3.LUT R14, R14, 0x4000000, RZ, 0xfc, !PT ;  /* 0x040000000e0e1812 */ /* 0x000fe400078efcff */
[----:B------:R-:W-:Y:S02]  /*b1250*/  ISETP.LT.AND P1, PT, R20, UR23, !P4 ;  /* 0x0000001714007c0c */ /* 0x000fe4000e721270 */
[----:B------:R-:W-:Y:S01]  /*b1260*/  LOP3.LUT R28, R28, 0xfffff7ff, RZ, 0xc0, !PT ;  /* 0xfffff7ff1c1c7812 */ /* 0x000fe200078ec0ff */
[----:B------:R-:W-:Y:S01]  /*b1270*/  ULDC UR23, c[0x0][0x228] ;  /* 0x00008a0000177ab9 */ /* 0x000fe20000000800 */
[----:B------:R-:W-:-:S09]  /*b1280*/  LOP3.LUT R14, R14, 0xff7fffff, RZ, 0xc0, !PT ;  /* 0xff7fffff0e0e7812 */ /* 0x000fd200078ec0ff */
[----:B------:R-:W-:Y:S02]  /*b1290*/  @P1 LOP3.LUT R14, R14, 0x800000, RZ, 0xfc, !PT ;  /* 0x008000000e0e1812 */ /* 0x000fe400078efcff */
[----:B------:R-:W-:Y:S02]  /*b12a0*/  ISETP.LT.AND P1, PT, R20, UR19, !P5 ;  /* 0x0000001314007c0c */ /* 0x000fe4000ef21270 */
[----:B------:R-:W-:Y:S01]  /*b12b0*/  @P3 LOP3.LUT R28, R28, 0x800, RZ, 0xfc, !PT ;  /* 0x000008001c1c3812 */ /* 0x000fe200078efcff */
[----:B------:R-:W-:Y:S01]  /*b12c0*/  ULDC UR19, c[0x0][0x228] ;  /* 0x00008a0000137ab9 */ /* 0x000fe20000000800 */
[----:B------:R-:W-:Y:S02]  /*b12d0*/  LOP3.LUT R14, R14, 0xffefffff, RZ, 0xc0, !PT ;  /* 0xffefffff0e0e7812 */ /* 0x000fe400078ec0ff */
[----:B------:R-:W-:-:S04]  /*b12e0*/  LOP3.LUT R28, R28, 0xffffefff, RZ, 0xc0, !PT ;  /* 0xffffefff1c1c7812 */ /* 0x000fc800078ec0ff */
[----:B------:R-:W-:-:S03]  /*b12f0*/  @P4 LOP3.LUT R28, R28, 0x1000, RZ, 0xfc, !PT ;  /* 0x000010001c1c4812 */ /* 0x000fc600078efcff */
[----:B------:R-:W-:Y:S02]  /*b1300*/  @P1 LOP3.LUT R14, R14, 0x100000, RZ, 0xfc, !PT ;  /* 0x001000000e0e1812 */ /* 0x000fe400078efcff */
[----:B------:R-:W-:Y:S02]  /*b1310*/  ISETP.LT.AND P1, PT, R20, UR15, !P6 ;  /* 0x0000000f14007c0c */ /* 0x000fe4000f721270 */
[----:B------:R-:W-:Y:S02]  /*b1320*/  LOP3.LUT R28, R28, 0xffffdfff, RZ, 0xc0, !PT ;  /* 0xffffdfff1c1c7812 */ /* 0x000fe400078ec0ff */
[C---:B------:R-:W-:Y:S02]  /*b1330*/  LOP3.LUT P4, RZ, R17.reuse, 0x4000000, RZ, 0xc0, !PT ;  /* 0x0400000011ff7812 */ /* 0x040fe4000788c0ff */
[----:B------:R-:W-:Y:S02]  /*b1340*/  LOP3.LUT R14, R14, 0xfffdffff, RZ, 0xc0, !PT ;  /* 0xfffdffff0e0e7812 */ /* 0x000fe400078ec0ff */
[----:B------:R-:W-:-:S02]  /*b1350*/  LOP3.LUT P0, RZ, R17, 0x40000000, RZ, 0xc0, !PT ;  /* 0x4000000011ff7812 */ /* 0x000fc4000780c0ff */
[----:B------:R-:W-:Y:S02]  /*b1360*/  @P5 LOP3.LUT R28, R28, 0x2000, RZ, 0xfc, !PT ;  /* 0x000020001c1c5812 */ /* 0x000fe400078efcff */
[C---:B------:R-:W-:Y:S02]  /*b1370*/  LOP3.LUT P5, RZ, R17.reuse, 0x2000000, RZ, 0xc0, !PT ;  /* 0x0200000011ff7812 */ /* 0x040fe400078ac0ff */
[----:B------:R-:W-:Y:S01]  /*b1380*/  LOP3.LUT P3, RZ, R17, 0x8000000, RZ, 0xc0, !PT ;  /* 0x0800000011ff7812 */ /* 0x000fe2000786c0ff */
[----:B------:R-:W-:Y:S01]  /*b1390*/  ULDC UR15, c[0x0][0x228] ;  /* 0x00008a00000f7ab9 */ /* 0x000fe20000000800 */
[----:B------:R-:W-:Y:S01]  /*b13a0*/  ISETP.LT.AND P5, PT, R20, UR23, !P5 ;  /* 0x0000001714007c0c */ /* 0x000fe2000efa1270 */
[----:B------:R-:W-:Y:S01]  /*b13b0*/  ULDC UR23, c[0x0][0x228] ;  /* 0x00008a0000177ab9 */ /* 0x000fe20000000800 */
[----:B------:R-:W-:Y:S02]  /*b13c0*/  @P1 LOP3.LUT R14, R14, 0x20000, RZ, 0xfc, !PT ;  /* 0x000200000e0e1812 */ /* 0x000fe400078efcff */
[----:B------:R-:W-:-:S04]  /*b13d0*/  LOP3.LUT P1, RZ, R27, 0x80, RZ, 0xc0, !PT ;  /* 0x000000801bff7812 */ /* 0x000fc8000782c0ff */
[C---:B------:R-:W-:Y:S02]  /*b13e0*/  ISETP.LT.AND P1, PT, R20.reuse, UR23, !P1 ;  /* 0x0000001714007c0c */ /* 0x040fe4000cf21270 */
[----:B------:R-:W-:Y:S01]  /*b13f0*/  ISETP.LT.AND P4, PT, R20, UR19, !P4 ;  /* 0x0000001314007c0c */ /* 0x000fe2000e781270 */
[----:B------:R-:W-:Y:S01]  /*b1400*/  ULDC UR19, c[0x0][0x228] ;  /* 0x00008a0000137ab9 */ /* 0x000fe20000000800 */
[----:B------:R-:W-:Y:S02]  /*b1410*/  LOP3.LUT R28, R28, 0xffffbfff, RZ, 0xc0, !PT ;  /* 0xffffbfff1c1c7812 */ /* 0x000fe400078ec0ff */
[----:B------:R-:W-:Y:S02]  /*b1420*/  ISETP.LT.AND P0, PT, R20, UR19, !P0 ;  /* 0x0000001314007c0c */ /* 0x000fe4000c701270 */
[----:B------:R-:W-:Y:S02]  /*b1430*/  LOP3.LUT R27, R27, 0xfffffffe, RZ, 0xc0, !PT ;  /* 0xfffffffe1b1b7812 */ /* 0x000fe400078ec0ff */
[----:B------:R-:W-:-:S02]  /*b1440*/  LOP3.LUT R14, R14, 0xffffbfff, RZ, 0xc0, !PT ;  /* 0xffffbfff0e0e7812 */ /* 0x000fc400078ec0ff */
[----:B------:R-:W-:Y:S02]  /*b1450*/  ISETP.LT.AND P3, PT, R20, UR15, !P3 ;  /* 0x0000000f14007c0c */ /* 0x000fe4000df61270 */
[----:B------:R-:W-:Y:S01]  /*b1460*/  LOP3.LUT P2, RZ, R17, 0x10000000, RZ, 0xc0, !PT ;  /* 0x1000000011ff7812 */ /* 0x000fe2000784c0ff */
[----:B------:R-:W-:Y:S01]  /*b1470*/  ULDC UR23, c[0x0][0x228] ;  /* 0x00008a0000177ab9 */ /* 0x000fe20000000800 */
[----:B------:R-:W-:Y:S02]  /*b1480*/  @P1 LOP3.LUT R15, R15, 0x80000000, RZ, 0xfc, !PT ;  /* 0x800000000f0f1812 */ /* 0x000fe400078efcff */
[----:B------:R-:W-:Y:S01]  /*b1490*/  @P6 LOP3.LUT R28, R28, 0x4000, RZ, 0xfc, !PT ;  /* 0x000040001c1c6812 */ /* 0x000fe200078efcff */
[----:B------:R-:W-:Y:S01]  /*b14a0*/  ULDC UR15, c[0x0][0x228] ;  /* 0x00008a00000f7ab9 */ /* 0x000fe20000000800 */
[----:B------:R-:W-:Y:S01]  /*b14b0*/  ULDC UR19, c[0x0][0x228] ;  /* 0x00008a0000137ab9 */ /* 0x000fe20000000800 */
        /* <DEDUP_REMOVED lines=26> */
[----:B------:R-:W-:Y:S02]  /*b1660*/  LOP3.LUT R27, R27, 0xfffffffd, RZ, 0xc0, !PT ;  /* 0xfffffffd1b1b7812 */ /* 0x000fe400078ec0ff */
[----:B------:R-:W-:-:S09]  /*b1670*/  LOP3.LUT P6, RZ, R17, 0x1000000, RZ, 0xc0, !PT ;  /* 0x0100000011ff7812 */ /* 0x000fd200078cc0ff */
[----:B------:R-:W-:Y:S02]  /*b1680*/  @P0 LOP3.LUT R27, R27, 0x2, RZ, 0xfc, !PT ;  /* 0x000000021b1b0812 */ /* 0x000fe400078efcff */
[----:B------:R-:W-:Y:S02]  /*b1690*/  LOP3.LUT P0, RZ, R16, 0x40, RZ, 0xc0, !PT ;  /* 0x0000004010ff7812 */ /* 0x000fe4000780c0ff */
[----:B------:R-:W-:Y:S01]  /*b16a0*/  ISETP.LT.AND P6, PT, R20, UR11, !P6 ;  /* 0x0000000b14007c0c */ /* 0x000fe2000f7c1270 */
[----:B------:R-:W-:Y:S01]  /*b16b0*/  ULDC UR11, c[0x0][0x228] ;  /* 0x00008a00000b7ab9 */ /* 0x000fe20000000800 */
[----:B------:R-:W-:-:S09]  /*b16c0*/  LOP3.LUT R27, R27, 0xfffffffb, RZ, 0xc0, !PT ;  /* 0xfffffffb1b1b7812 */ /* 0x000fd200078ec0ff */
[----:B------:R-:W-:Y:S02]  /*b16d0*/  @P0 LOP3.LUT R27, R27, 0x4, RZ, 0xfc, !PT ;  /* 0x000000041b1b0812 */ /* 0x000fe400078efcff */
[----:B------:R-:W-:Y:S02]  /*b16e0*/  LOP3.LUT P0, RZ, R16, 0x20, RZ, 0xc0, !PT ;  /* 0x0000002010ff7812 */ /* 0x000fe4000780c0ff */
[----:B------:R-:W-:Y:S02]  /*b16f0*/  @P6 LOP3.LUT R14, R14, 0x4000, RZ, 0xfc, !PT ;  /* 0x000040000e0e6812 */ /* 0x000fe400078efcff */
[----:B------:R-:W-:Y:S02]  /*b1700*/  LOP3.LUT R27, R27, 0xfffffff7, RZ, 0xc0, !PT ;  /* 0xfffffff71b1b7812 */ /* 0x000fe400078ec0ff */
[----:B------:R-:W-:-:S04]  /*b1710*/  LOP3.LUT R14, R14, 0xfffff7ff, RZ, 0xc0, !PT ;  /* 0xfffff7ff0e0e7812 */ /* 0x000fc800078ec0ff */
[----:B------:R-:W-:-:S03]  /*b1720*/  @P5 LOP3.LUT R14, R14, 0x800, RZ, 0xfc, !PT ;  /* 0x000008000e0e5812 */ /* 0x000fc600078efcff */
[----:B------:R-:W-:Y:S02]  /*b1730*/  @P0 LOP3.LUT R27, R27, 0x8, RZ, 0xfc, !PT ;  /* 0x000000081b1b0812 */ /* 0x000fe400078efcff */
[----:B------:R-:W-:Y:S02]  /*b1740*/  LOP3.LUT P0, RZ, R16, 0x10, RZ, 0xc0, !PT ;  /* 0x0000001010ff7812 */ /* 0x000fe4000780c0ff */
[----:B------:R-:W-:Y:S02]  /*b1750*/  LOP3.LUT R14, R14, 0xfffffeff, RZ, 0xc0, !PT ;  /* 0xfffffeff0e0e7812 */ /* 0x000fe400078ec0ff */
[----:B------:R-:W-:Y:S02]  /*b1760*/  LOP3.LUT R27, R27, 0xffffffef, RZ, 0xc0, !PT ;  /* 0xffffffef1b1b7812 */ /* 0x000fe400078ec0ff */
[----:B------:R-:W-:Y:S02]  /*b1770*/  @P4 LOP3.LUT R14, R14, 0x100, RZ, 0xfc, !PT ;  /* 0x000001000e0e4812 */ /* 0x000fe400078efcff */
[----:B------:R-:W-:-:S02]  /*b1780*/  ISETP.LT.AND P2, PT, R20, UR11, !P2 ;  /* 0x0000000b14007c0c */ /* 0x000fc4000d741270 */
[----:B------:R-:W-:Y:S01]  /*b1790*/  LOP3.LUT P1, RZ, R16, 0x1, RZ, 0xc0, !PT ;  /* 0x0000000110ff7812 */ /* 0x000fe2000782c0ff */
[----:B------:R-:W-:Y:S01]  /*b17a0*/  ULDC UR11, c[0x0][0x228] ;  /* 0x00008a00000b7ab9 */ /* 0x000fe20000000800 */
[----:B------:R-:W-:Y:S02]  /*b17b0*/  LOP3.LUT R14, R14, 0xffffffdf, RZ, 0xc0, !PT ;  /* 0xffffffdf0e0e7812 */ /* 0x000fe400078ec0ff */
[----:B------:R-:W-:Y:S02]  /*b17c0*/  @P0 LOP3.LUT R27, R27, 0x10, RZ, 0xfc, !PT ;  /* 0x000000101b1b0812 */ /* 0x000fe400078efcff */
[----:B------:R-:W-:Y:S02]  /*b17d0*/  LOP3.LUT P0, RZ, R16, 0x8, RZ, 0xc0, !PT ;  /* 0x0000000810ff7812 */ /* 0x000fe4000780c0ff */
[----:B------:R-:W-:Y:S02]  /*b17e0*/  @P3 LOP3.LUT R14, R14, 0x20, RZ, 0xfc, !PT ;  /* 0x000000200e0e3812 */ /* 0x000fe400078efcff */
[----:B------:R-:W-:-:S02]  /*b17f0*/  LOP3.LUT R27, R27, 0xffffffdf, RZ, 0xc0, !PT ;  /* 0xffffffdf1b1b7812 */ /* 0x000fc400078ec0ff */
[----:B------:R-:W-:-:S04]  /*b1800*/  LOP3.LUT R14, R14, 0xfffffffb, RZ, 0xc0, !PT ;  /* 0xfffffffb0e0e7812 */ /* 0x000fc800078ec0ff */
[----:B------:R-:W-:Y:S02]  /*b1810*/  @P2 LOP3.LUT R14, R14, 0x4, RZ, 0xfc, !PT ;  /* 0x000000040e0e2812 */ /* 0x000fe400078efcff */
[----:B------:R-:W-:Y:S02]  /*b1820*/  LOP3.LUT P2, RZ, R17, 0x80000000, RZ, 0xc0, !PT ;  /* 0x8000000011ff7812 */ /* 0x000fe4000784c0ff */
[----:B------:R-:W-:Y:S02]  /*b1830*/  @P0 LOP3.LUT R27, R27, 0x20, RZ, 0xfc, !PT ;  /* 0x000000201b1b0812 */ /* 0x000fe400078efcff */
[----:B------:R-:W-:Y:S02]  /*b1840*/  LOP3.LUT P0, RZ, R16, 0x4, RZ, 0xc0, !PT ;  /* 0x0000000410ff7812 */ /* 0x000fe4000780c0ff */
[C---:B------:R-:W-:Y:S02]  /*b1850*/  ISETP.LT.AND P2, PT, R20.reuse, UR15, !P2 ;  /* 0x0000000f14007c0c */ /* 0x040fe4000d741270 */
[----:B------:R-:W-:-:S02]  /*b1860*/  ISETP.LT.AND P1, PT, R20, UR11, !P1 ;  /* 0x0000000b14007c0c */ /* 0x000fc4000cf21270 */
[----:B------:R-:W-:Y:S02]  /*b1870*/  LOP3.LUT R27, R27, 0xffffffbf, RZ, 0xc0, !PT ;  /* 0xffffffbf1b1b7812 */ /* 0x000fe400078ec0ff */
[----:B------:R-:W-:Y:S01]  /*b1880*/  LOP3.LUT R15, R15, 0xfdffffff, RZ, 0xc0, !PT ;  /* 0xfdffffff0f0f7812 */ /* 0x000fe200078ec0ff */
[----:B------:R-:W-:Y:S01]  /*b1890*/  ULDC UR15, c[0x0][0x228] ;  /* 0x00008a00000f7ab9 */ /* 0x000fe20000000800 */
[----:B------:R-:W-:-:S03]  /*b18a0*/  ULDC UR11, c[0x0][0x228] ;  /* 0x00008a00000b7ab9 */ /* 0x000fc60000000800 */
[----:B------:R-:W-:Y:S02]  /*b18b0*/  @P0 LOP3.LUT R27, R27, 0x40, RZ, 0xfc, !PT ;  /* 0x000000401b1b0812 */ /* 0x000fe400078efcff */
[----:B------:R-:W-:Y:S02]  /*b18c0*/  LOP3.LUT P0, RZ, R16, 0x2, RZ, 0xc0, !PT ;  /* 0x0000000210ff7812 */ /* 0x000fe4000780c0ff */
[----:B------:R-:W-:Y:S02]  /*b18d0*/  @P2 LOP3.LUT R15, R15, 0x2000000, RZ, 0xfc, !PT ;  /* 0x020000000f0f2812 */ /* 0x000fe400078efcff */
[----:B------:R-:W-:Y:S02]  /*b18e0*/  ISETP.LT.AND P0, PT, R20, UR23, !P0 ;  /* 0x0000001714007c0c */ /* 0x000fe4000c701270 */
[----:B------:R-:W-:Y:S01]  /*b18f0*/  LOP3.LUT R15, R15, 0xffbfffff, RZ, 0xc0, !PT ;  /* 0xffbfffff0f0f7812 */ /* 0x000fe200078ec0ff */
[----:B------:R-:W-:-:S03]  /*b1900*/  ULDC UR23, c[0x0][0x228] ;  /* 0x00008a0000177ab9 */ /* 0x000fc60000000800 */
        /* <DEDUP_REMOVED lines=21> */
[C---:B------:R-:W-:Y:S02]  /*b1a60*/  LOP3.LUT P6, RZ, R16.reuse, 0x10000, RZ, 0xc0, !PT ;  /* 0x0001000010ff7812 */ /* 0x040fe400078cc0ff */
[C---:B------:R-:W-:Y:S02]  /*b1a70*/  LOP3.LUT P5, RZ, R16.reuse, 0x40000, RZ, 0xc0, !PT ;  /* 0x0004000010ff7812 */ /* 0x040fe400078ac0ff */
[C---:B------:R-:W-:Y:S02]  /*b1a80*/  LOP3.LUT P4, RZ, R16.reuse, 0x80000, RZ, 0xc0, !PT ;  /* 0x0008000010ff7812 */ /* 0x040fe4000788c0ff */
[----:B------:R-:W-:-:S02]  /*b1a90*/  LOP3.LUT P3, RZ, R16, 0x100000, RZ, 0xc0, !PT ;  /* 0x0010000010ff7812 */ /* 0x000fc4000786c0ff */
[C---:B------:R-:W-:Y:S02]  /*b1aa0*/  LOP3.LUT P2, RZ, R16.reuse, 0x200000, RZ, 0xc0, !PT ;  /* 0x0020000010ff7812 */ /* 0x040fe4000784c0ff */
[----:B------:R-:W-:Y:S02]  /*b1ab0*/  LOP3.LUT P1, RZ, R16, 0x400000, RZ, 0xc0, !PT ;  /* 0x0040000010ff7812 */ /* 0x000fe4000782c0ff */
[----:B------:R-:W-:Y:S02]  /*b1ac0*/  LOP3.LUT R17, R17, 0xffdfffff, RZ, 0xc0, !PT ;  /* 0xffdfffff11117812 */ /* 0x000fe400078ec0ff */
[----:B--2---:R-:W-:Y:S01]  /*b1ad0*/  LOP3.LUT R29, R29, 0xfdffffff, RZ, 0xc0, !PT ;  /* 0xfdffffff1d1d7812 */ /* 0x004fe200078ec0ff */
[----:B------:R-:W-:Y:S01]  /*b1ae0*/  ULDC UR23, c[0x0][0x228] ;  /* 0x00008a0000177ab9 */ /* 0x000fe20000000800 */
[----:B------:R-:W-:Y:S02]  /*b1af0*/  @P0 LOP3.LUT R15, R15, 0x80, RZ, 0xfc, !PT ;  /* 0x000000800f0f0812 */ /* 0x000fe400078efcff */
[----:B------:R-:W-:-:S04]  /*b1b00*/  LOP3.LUT P0, RZ, R27, 0x4, RZ, 0xc0, !PT ;  /* 0x000000041bff7812 */ /* 0x000fc8000780c0ff */
[----:B------:R-:W-:Y:S02]  /*b1b10*/  ISETP.LT.AND P0, PT, R20, UR19, !P0 ;  /* 0x0000001314007c0c */ /* 0x000fe4000c701270 */
[----:B------:R-:W-:Y:S02]  /*b1b20*/  LOP3.LUT R15, R15, 0xffffffef, RZ, 0xc0, !PT ;  /* 0xffffffef0f0f7812 */ /* 0x000fe400078ec0ff */
[----:B------:R-:W-:Y:S02]  /*b1b30*/  LOP3.LUT R16, R16, 0xbfffffff, RZ, 0xc0, !PT ;  /* 0xbfffffff10107812 */ /* 0x000fe400078ec0ff */
[C---:B------:R-:W-:Y:S02]  /*b1b40*/  ISETP.LT.AND P6, PT, R20.reuse, UR34, !P6 ;  /* 0x0000002214007c0c */ /* 0x040fe4000f7c1270 */
[C---:B------:R-:W-:Y:S02]  /*b1b50*/  ISETP.LT.AND P4, PT, R20.reuse, UR46, !P4 ;  /* 0x0000002e14007c0c */ /* 0x040fe4000e781270 */
[----:B------:R-:W-:Y:S01]  /*b1b60*/  ISETP.LT.AND P3, PT, R20, UR50, !P3 ;  /* 0x0000003214007c0c */ /* 0x000fe2000df61270 */
[----:B------:R-:W-:-:S02]  /*b1b70*/  ULDC UR19, c[0x0][0x228] ;  /* 0x00008a0000137ab9 */ /* 0x000fc40000000800 */
        /* <DEDUP_REMOVED lines=15> */
[----:B------:R-:W-:Y:S02]  /*b1c70*/  @P3 LOP3.LUT R11, R11, 0x4000000, RZ, 0xfc, !PT ;  /* 0x040000000b0b3812 */ /* 0x000fe400078efcff */
[----:B------:R-:W-:Y:S02]  /*b1c80*/  LOP3.LUT R12, R12, 0xdfffffff, RZ, 0xc0, !PT ;  /* 0xdfffffff0c0c7812 */ /* 0x000fe400078ec0ff */
[----:B------:R-:W-:Y:S02]  /*b1c90*/  LOP3.LUT P4, RZ, R13, 0x10, RZ, 0xc0, !PT ;  /* 0x000000100dff7812 */ /* 0x000fe4000788c0ff */
[----:B------:R-:W-:-:S02]  /*b1ca0*/  LOP3.LUT R14, R14, 0x7fffffff, RZ, 0xc0, !PT ;  /* 0x7fffffff0e0e7812 */ /* 0x000fc400078ec0ff */
[----:B------:R-:W-:Y:S02]  /*b1cb0*/  LOP3.LUT R15, R15, 0xbfffffff, RZ, 0xc0, !PT ;  /* 0xbfffffff0f0f7812 */ /* 0x000fe400078ec0ff */
[----:B---3--:R-:W-:Y:S01]  /*b1cc0*/  LOP3.LUT R0, R0, 0xfdffffff, RZ, 0xc0, !PT ;  /* 0xfdffffff00007812 */ /* 0x008fe200078ec0ff */
[----:B------:R-:W-:Y:S01]  /*b1cd0*/  ULDC UR4, c[0x0][0x228] ;  /* 0x00008a0000047ab9 */ /* 0x000fe20000000800 */
[----:B------:R-:W-:Y:S02]  /*b1ce0*/  @P0 LOP3.LUT R16, R16, 0x8000000, RZ, 0xfc, !PT ;  /* 0x0800000010100812 */ /* 0x000fe400078efcff */
[----:B------:R-:W-:-:S04]  /*b1cf0*/  LOP3.LUT P0, RZ, R28, 0x40000000, RZ, 0xc0, !PT ;  /* 0x400000001cff7812 */ /* 0x000fc8000780c0ff */
[----:B------:R-:W-:Y:S02]  /*b1d00*/  ISETP.LT.AND P0, PT, R20, UR8, !P0 ;  /* 0x0000000814007c0c */ /* 0x000fe4000c701270 */
[----:B------:R-:W-:-:S11]  /*b1d10*/  LOP3.LUT R16, R16, 0xfeffffff, RZ, 0xc0, !PT ;  /* 0xfeffffff10107812 */ /* 0x000fd600078ec0ff */
[----:B------:R-:W-:Y:S02]  /*b1d20*/  @P0 LOP3.LUT R16, R16, 0x1000000, RZ, 0xfc, !PT ;  /* 0x0100000010100812 */ /* 0x000fe400078efcff */
[----:B------:R-:W-:-:S04]  /*b1d30*/  LOP3.LUT P0, RZ, R28, 0x20000000, RZ, 0xc0, !PT ;  /* 0x200000001cff7812 */ /* 0x000fc8000780c0ff */
[----:B------:R-:W-:-:S13]  /*b1d40*/  ISETP.LT.AND P0, PT, R20, UR12, !P0 ;  /* 0x0000000c14007c0c */ /* 0x000fda000c701270 */
[----:B------:R-:W-:Y:S02]  /*b1d50*/  @P0 LOP3.LUT R17, R17, 0x200000, RZ, 0xfc, !PT ;  /* 0x0020000011110812 */ /* 0x000fe400078efcff */
[----:B------:R-:W-:-:S04]  /*b1d60*/  LOP3.LUT P0, RZ, R28, 0x10000000, RZ, 0xc0, !PT ;  /* 0x100000001cff7812 */ /* 0x000fc8000780c0ff */
[----:B------:R-:W-:Y:S02]  /*b1d70*/  ISETP.LT.AND P0, PT, R20, UR16, !P0 ;  /* 0x0000001014007c0c */ /* 0x000fe4000c701270 */
[----:B------:R-:W-:-:S11]  /*b1d80*/  LOP3.LUT R17, R17, 0xfffbffff, RZ, 0xc0, !PT ;  /* 0xfffbffff11117812 */ /* 0x000fd600078ec0ff */
        /* <DEDUP_REMOVED lines=24> */
[----:B------:R-:W-:Y:S02]  /*b1f10*/  LOP3.LUT R11, R11, 0xff7fffff, RZ, 0xc0, !PT ;  /* 0xff7fffff0b0b7812 */ /* 0x000fe400078ec0ff */
[----:B------:R-:W-:Y:S02]  /*b1f20*/  LOP3.LUT P6, RZ, R13, 0x40, RZ, 0xc0, !PT ;  /* 0x000000400dff7812 */ /* 0x000fe400078cc0ff */
[----:B------:R-:W-:-:S07]  /*b1f30*/  LOP3.LUT R28, R28, 0xff7fffff, RZ, 0xc0, !PT ;  /* 0xff7fffff1c1c7812 */ /* 0x000fce00078ec0ff */
        /* <DEDUP_REMOVED lines=20> */
[C---:B------:R-:W-:Y:S02]  /*b2080*/  LOP3.LUT P6, RZ, R13.reuse, 0x1000, RZ, 0xc0, !PT ;  /* 0x000010000dff7812 */ /* 0x040fe400078cc0ff */
        /* <DEDUP_REMOVED lines=45> */
[C---:B------:R-:W-:Y:S02]  /*b2360*/  ISETP.LT.AND P6, PT, R19.reuse, UR23, !P6 ;  /* 0x0000001713007c0c */ /* 0x040fe4000f7c1270 */
[----:B------:R-:W-:Y:S02]  /*b2370*/  LOP3.LUT R12, R12, 0xfbffffff, RZ, 0xc0, !PT ;  /* 0xfbffffff0c0c7812 */ /* 0x000fe400078ec0ff */
[----:B------:R-:W-:Y:S02]  /*b2380*/  ISETP.LT.AND P5, PT, R19, UR11, !P5 ;  /* 0x0000000b13007c0c */ /* 0x000fe4000efa1270 */
[----:B------:R-:W-:Y:S01]  /*b2390*/  ISETP.LT.AND P2, PT, R20, UR58, !P1 ;  /* 0x0000003a14007c0c */ /* 0x000fe2000cf41270 */
[----:B------:R-:W-:Y:S01]  /*b23a0*/  ULDC UR23, c[0x0][0x228] ;  /* 0x00008a0000177ab9 */ /* 0x000fe20000000800 */
[----:B------:R-:W-:-:S05]  /*b23b0*/  LOP3.LUT P3, RZ, R13, 0x8, RZ, 0xc0, !PT ;  /* 0x000000080dff7812 */ /* 0x000fca000786c0ff */
[----:B------:R-:W-:Y:S02]  /*b23c0*/  @P6 LOP3.LUT R12, R12, 0x4000000, RZ, 0xfc, !PT ;  /* 0x040000000c0c6812 */ /* 0x000fe400078efcff */
[----:B------:R-:W-:Y:S02]  /*b23d0*/  LOP3.LUT P6, RZ, R28, 0x10000, RZ, 0xc0, !PT ;  /* 0x000100001cff7812 */ /* 0x000fe400078cc0ff */
[----:B------:R-:W-:Y:S01]  /*b23e0*/  LOP3.LUT R11, R11, 0xffefffff, RZ, 0xc0, !PT ;  /* 0xffefffff0b0b7812 */ /* 0x000fe200078ec0ff */
[----:B------:R-:W-:Y:S01]  /*b23f0*/  ULDC UR11, c[0x0][0x228] ;  /* 0x00008a00000b7ab9 */ /* 0x000fe20000000800 */
[C---:B------:R-:W-:Y:S02]  /*b2400*/  ISETP.LT.AND P6, PT, R19.reuse, UR19, !P6 ;  /* 0x0000001313007c0c */ /* 0x040fe4000f7c1270 */
[----:B------:R-:W-:Y:S02]  /*b2410*/  LOP3.LUT R12, R12, 0xff7fffff, RZ, 0xc0, !PT ;  /* 0xff7fffff0c0c7812 */ /* 0x000fe400078ec0ff */
[----:B------:R-:W-:-:S02]  /*b2420*/  ISETP.LT.AND P4, PT, R19, UR23, !P4 ;  /* 0x0000001713007c0c */ /* 0x000fc4000e781270 */
[----:B------:R-:W-:Y:S01]  /*b2430*/  LOP3.LUT P1, RZ, R16, 0x800000, RZ, 0xc0, !PT ;  /* 0x0080000010ff7812 */ /* 0x000fe2000782c0ff */
[----:B------:R-:W-:Y:S01]  /*b2440*/  ULDC UR19, c[0x0][0x228] ;  /* 0x00008a0000137ab9 */ /* 0x000fe20000000800 */
[----:B------:R-:W-:Y:S02]  /*b2450*/  @P2 LOP3.LUT R11, R11, 0x100000, RZ, 0xfc, !PT ;  /* 0x001000000b0b2812 */ /* 0x000fe400078efcff */
[----:B------:R-:W-:-:S03]  /*b2460*/  LOP3.LUT P0, RZ, R13, 0x1, RZ, 0xc0, !PT ;  /* 0x000000010dff7812 */ /* 0x000fc6000780c0ff */
[----:B------:R-:W-:Y:S02]  /*b2470*/  @P6 LOP3.LUT R12, R12, 0x800000, RZ, 0xfc, !PT ;  /* 0x008000000c0c6812 */ /* 0x000fe400078efcff */
[----:B------:R-:W-:Y:S01]  /*b2480*/  LOP3.LUT P6, RZ, R28, 0x8000, RZ, 0xc0, !PT ;  /* 0x000080001cff7812 */ /* 0x000fe200078cc0ff */
[----:B------:R-:W-:-:S03]  /*b2490*/  ULDC UR23, c[0x0][0x228] ;  /* 0x00008a0000177ab9 */ /* 0x000fc60000000800 */
[C---:B------:R-:W-:Y:S02]  /*b24a0*/  ISETP.LT.AND P6, PT, R19.reuse, UR15, !P6 ;  /* 0x0000000f13007c0c */ /* 0x040fe4000f7c1270 */
[----:B------:R-:W-:Y:S02]  /*b24b0*/  LOP3.LUT R12, R12, 0xffefffff, RZ, 0xc0, !PT ;  /* 0xffefffff0c0c7812 */ /* 0x000fe400078ec0ff */
[----:B------:R-:W-:Y:S02]  /*b24c0*/  ISETP.LT.AND P1, PT, R20, UR7, !P1 ;  /* 0x0000000714007c0c */ /* 0x000fe4000cf21270 */
[----:B------:R-:W-:Y:S02]  /*b24d0*/  ISETP.LT.AND P3, PT, R19, UR19, !P3 ;  /* 0x0000001313007c0c */ /* 0x000fe4000df61270 */
[----:B------:R-:W-:Y:S01]  /*b24e0*/  LOP3.LUT P2, RZ, R13, 0x4, RZ, 0xc0, !PT ;  /* 0x000000040dff7812 */ /* 0x000fe2000784c0ff */
[----:B------:R-:W-:Y:S01]  /*b24f0*/  ULDC UR15, c[0x0][0x228] ;  /* 0x00008a00000f7ab9 */ /* 0x000fe20000000800 */
[----:B------:R-:W-:-:S02]  /*b2500*/  LOP3.LUT R11, R11, 0xfffdffff, RZ, 0xc0, !PT ;  /* 0xfffdffff0b0b7812 */ /* 0x000fc400078ec0ff */
[C---:B------:R-:W-:Y:S02]  /*b2510*/  ISETP.LT.AND P0, PT, R19.reuse, UR23, !P0 ;  /* 0x0000001713007c0c */ /* 0x040fe4000c701270 */
        /* <DEDUP_REMOVED lines=8> */
[----:B------:R-:W-:-:S04]  /*b25a0*/  @P5 LOP3.LUT R12, R12, 0x20000, RZ, 0xfc, !PT ;  /* 0x000200000c0c5812 */ /* 0x000fc800078efcff */
[----:B------:R-:W-:-:S04]  /*b25b0*/  LOP3.LUT R12, R12, 0xffffbfff, RZ, 0xc0, !PT ;  /* 0xffffbfff0c0c7812 */ /* 0x000fc800078ec0ff */
[----:B------:R-:W-:Y:S02]  /*b25c0*/  @P4 LOP3.LUT R12, R12, 0x4000, RZ, 0xfc, !PT ;  /* 0x000040000c0c4812 */ /* 0x000fe400078efcff */
[----:B------:R-:W-:Y:S02]  /*b25d0*/  LOP3.LUT P1, RZ, R13, 0x2, RZ, 0xc0, !PT ;  /* 0x000000020dff7812 */ /* 0x000fe4000782c0ff */
[----:B------:R-:W-:Y:S02]  /*b25e0*/  LOP3.LUT R12, R12, 0xfffff7ff, RZ, 0xc0, !PT ;  /* 0xfffff7ff0c0c7812 */ /* 0x000fe400078ec0ff */
[----:B------:R-:W-:Y:S02]  /*b25f0*/  ISETP.LT.AND P1, PT, R19, UR11, !P1 ;  /* 0x0000000b13007c0c */ /* 0x000fe4000cf21270 */
[C---:B------:R-:W-:Y:S02]  /*b2600*/  LOP3.LUT P6, RZ, R28.reuse, 0x4000, RZ, 0xc0, !PT ;  /* 0x000040001cff7812 */ /* 0x040fe400078cc0ff */
[----:B------:R-:W-:-:S02]  /*b2610*/  LOP3.LUT P5, RZ, R28, 0x2000, RZ, 0xc0, !PT ;  /* 0x000020001cff7812 */ /* 0x000fc400078ac0ff */
[----:B------:R-:W-:Y:S02]  /*b2620*/  @P3 LOP3.LUT R12, R12, 0x800, RZ, 0xfc, !PT ;  /* 0x000008000c0c3812 */ /* 0x000fe400078efcff */
[----:B------:R-:W-:Y:S01]  /*b2630*/  LOP3.LUT P4, RZ, R28, 0x1000, RZ, 0xc0, !PT ;  /* 0x000010001cff7812 */ /* 0x000fe2000788c0ff */
[----:B------:R-:W-:Y:S01]  /*b2640*/  ULDC UR11, c[0x0][0x228] ;  /* 0x00008a00000b7ab9 */ /* 0x000fe20000000800 */
        /* <DEDUP_REMOVED lines=10> */
[----:B------:R-:W-:Y:S02]  /*b26f0*/  @P1 LOP3.LUT R29, R29, 0x400, RZ, 0xfc, !PT ;  /* 0x000004001d1d1812 */ /* 0x000fe400078efcff */
[----:B------:R-:W-:-:S02]  /*b2700*/  LOP3.LUT P1, RZ, R17, 0x20000000, RZ, 0xc0, !PT ;  /* 0x2000000011ff7812 */ /* 0x000fc4000782c0ff */
[----:B------:R-:W-:Y:S01]  /*b2710*/  LOP3.LUT R28, R28, 0xfffffeff, RZ, 0xc0, !PT ;  /* 0xfffffeff1c1c7812 */ /* 0x000fe200078ec0ff */
[----:B------:R-:W-:Y:S02]  /*b2720*/  ULDC UR19, c[0x0][0x228] ;  /* 0x00008a0000137ab9 */ /* 0x000fe40000000800 */
[----:B------:R-:W-:Y:S02]  /*b2730*/  @P0 LOP3.LUT R14, R14, 0x80000000, RZ, 0xfc, !PT ;  /* 0x800000000e0e0812 */ /* 0x000fe400078efcff */
[----:B------:R-:W-:Y:S02]  /*b2740*/  ISETP.LT.AND P0, PT, R19, UR15, !P2 ;  /* 0x0000000f13007c0c */ /* 0x000fe4000d701270 */
[----:B------:R-:W-:Y:S01]  /*b2750*/  LOP3.LUT R29, R29, 0xfffff7ff, RZ, 0xc0, !PT ;  /* 0xfffff7ff1d1d7812 */ /* 0x000fe200078ec0ff */
[----:B------:R-:W-:Y:S01]  /*b2760*/  ULDC UR15, c[0x0][0x228] ;  /* 0x00008a00000f7ab9 */ /* 0x000fe20000000800 */
[----:B------:R-:W-:Y:S02]  /*b2770*/  LOP3.LUT R14, R14, 0xefffffff, RZ, 0xc0, !PT ;  /* 0xefffffff0e0e7812 */ /* 0x000fe400078ec0ff */
[----:B------:R-:W-:-:S02]  /*b2780*/  @P1 LOP3.LUT R28, R28, 0x100, RZ, 0xfc, !PT ;  /* 0x000001001c1c1812 */ /* 0x000fc400078efcff */
[----:B------:R-:W-:Y:S02]  /*b2790*/  ISETP.LT.AND P1, PT, R19, UR11, !P3 ;  /* 0x0000000b13007c0c */ /* 0x000fe4000df21270 */
[----:B------:R-:W-:Y:S01]  /*b27a0*/  @P2 LOP3.LUT R29, R29, 0x800, RZ, 0xfc, !PT ;  /* 0x000008001d1d2812 */ /* 0x000fe200078efcff */
[----:B------:R-:W-:Y:S02]  /*b27b0*/  ULDC UR11, c[0x0][0x228] ;  /* 0x00008a00000b7ab9 */ /* 0x000fe40000000800 */
[----:B------:R-:W-:-:S04]  /*b27c0*/  @P0 LOP3.LUT R14, R14, 0x10000000, RZ, 0xfc, !PT ;  /* 0x100000000e0e0812 */ /* 0x000fc800078efcff */
[----:B------:R-:W-:-:S04]  /*b27d0*/  LOP3.LUT R14, R14, 0xfdffffff, RZ, 0xc0, !PT ;  /* 0xfdffffff0e0e7812 */ /* 0x000fc800078ec0ff */
        /* <DEDUP_REMOVED lines=137> */
[----:B------:R-:W-:Y:S01]  /*b3070*/  LOP3.LUT R11, R11, 0x7fffffff, RZ, 0xc0, !PT ;  /* 0x7fffffff0b0b7812 */ /* 0x000fe200078ec0ff */
[----:B------:R-:W-:Y:S01]  /*b3080*/  ULDC UR23, c[0x0][0x228] ;  /* 0x00008a0000177ab9 */ /* 0x000fe20000000800 */
[----:B------:R-:W-:Y:S02]  /*b3090*/  @P0 LOP3.LUT R15, R15, 0x40, RZ, 0xfc, !PT ;  /* 0x000000400f0f0812 */ /* 0x000fe400078efcff */
[----:B------:R-:W-:-:S04]  /*b30a0*/  LOP3.LUT P0, RZ, R28, 0x8, RZ, 0xc0, !PT ;  /* 0x000000081cff7812 */ /* 0x000fc8000780c0ff */
[----:B------:R-:W-:Y:S02]  /*b30b0*/  ISETP.LT.AND P0, PT, R19, UR19, !P0 ;  /* 0x0000001313007c0c */ /* 0x000fe4000c701270 */
[----:B------:R-:W-:Y:S02]  /*b30c0*/  LOP3.LUT R15, R15, 0xfffffff7, RZ, 0xc0, !PT ;  /* 0xfffffff70f0f7812 */ /* 0x000fe400078ec0ff */
[----:B------:R-:W-:Y:S02]  /*b30d0*/  LOP3.LUT R16, R16, 0xdfffffff, RZ, 0xc0, !PT ;  /* 0xdfffffff10107812 */ /* 0x000fe400078ec0ff */
[C---:B------:R-:W-:Y:S02]  /*b30e0*/  ISETP.LT.AND P6, PT, R19.reuse, UR35, !P6 ;  /* 0x0000002313007c0c */ /* 0x040fe4000f7c1270 */
[----:B------:R-:W-:Y:S01]  /*b30f0*/  ISETP.LT.AND P5, PT, R19, UR43, !P5 ;  /* 0x0000002b13007c0c */ /* 0x000fe2000efa1270 */
[----:B------:R-:W-:-:S04]  /*b3100*/  ULDC UR19, c[0x0][0x228] ;  /* 0x00008a0000137ab9 */ /* 0x000fc80000000800 */
        /* <DEDUP_REMOVED lines=42> */
[----:B------:R-:W-:-:S05]  /*b33b0*/  ISETP.LT.AND P6, PT, R19, UR39, !P0 ;  /* 0x0000002713007c0c */ /* 0x000fca000c7c1270 */
[----:B------:R-:W-:Y:S02]  /*b33c0*/  @P0 LOP3.LUT R0, R0, 0x2000000, RZ, 0xfc, !PT ;  /* 0x0200000000000812 */ /* 0x000fe400078efcff */
[----:B------:R-:W-:Y:S02]  /*b33d0*/  ISETP.LT.AND P0, PT, R19, UR47, !P4 ;  /* 0x0000002f13007c0c */ /* 0x000fe4000e701270 */
[----:B------:R-:W-:-:S11]  /*b33e0*/  LOP3.LUT R29, R29, 0xffbfffff, RZ, 0xc0, !PT ;  /* 0xffbfffff1d1d7812 */ /* 0x000fd600078ec0ff */
[----:B------:R-:W-:Y:S02]  /*b33f0*/  @P0 LOP3.LUT R11, R11, 0x10000000, RZ, 0xfc, !PT ;  /* 0x100000000b0b0812 */ /* 0x000fe400078efcff */
[----:B------:R-:W-:Y:S02]  /*b3400*/  ISETP.LT.AND P0, PT, R19, UR59, !P1 ;  /* 0x0000003b13007c0c */ /* 0x000fe4000cf01270 */
[----:B------:R-:W-:-:S13]  /*b3410*/  LOP3.LUT P1, RZ, R13, 0x2000, RZ, 0xc0, !PT ;  /* 0x000020000dff7812 */ /* 0x000fda000782c0ff */
[----:B------:R-:W-:Y:S02]  /*b3420*/  @P1 LOP3.LUT R29, R29, 0x400000, RZ, 0xfc, !PT ;  /* 0x004000001d1d1812 */ /* 0x000fe400078efcff */
[----:B------:R-:W-:Y:S02]  /*b3430*/  LOP3.LUT P1, RZ, R13, 0x4000, RZ, 0xc0, !PT ;  /* 0x000040000dff7812 */ /* 0x000fe4000782c0ff */
[----:B------:R-:W-:Y:S02]  /*b3440*/  LOP3.LUT R29, R29, 0xff7fffff, RZ, 0xc0, !PT ;  /* 0xff7fffff1d1d7812 */ /* 0x000fe400078ec0ff */
[----:B------:R-:W-:-:S09]  /*b3450*/  LOP3.LUT R17, R17, 0xfffffffb, RZ, 0xc0, !PT ;  /* 0xfffffffb11117812 */ /* 0x000fd200078ec0ff */
[----:B------:R-:W-:Y:S02]  /*b3460*/  @P1 LOP3.LUT R29, R29, 0x800000, RZ, 0xfc, !PT ;  /* 0x008000001d1d1812 */ /* 0x000fe400078efcff */
[----:B------:R-:W-:Y:S02]  /*b3470*/  LOP3.LUT P1, RZ, R13, 0x8000, RZ, 0xc0, !PT ;  /* 0x000080000dff7812 */ /* 0x000fe4000782c0ff */
[----:B------:R-:W-:Y:S02]  /*b3480*/  @P6 LOP3.LUT R17, R17, 0x4, RZ, 0xfc, !PT ;  /* 0x0000000411116812 */ /* 0x000fe400078efcff */
[----:B------:R-:W-:Y:S02]  /*b3490*/  LOP3.LUT P6, RZ, R13, 0x40, RZ, 0xc0, !PT ;  /* 0x000000400dff7812 */ /* 0x000fe400078cc0ff */
[----:B------:R-:W-:-:S07]  /*b34a0*/  LOP3.LUT R29, R29, 0xfeffffff, RZ, 0xc0, !PT ;  /* 0xfeffffff1d1d7812 */ /* 0x000fce00078ec0ff */
[----:B------:R-:W-:-:S04]  /*b34b0*/  @P1 LOP3.LUT R29, R29, 0x1000000, RZ, 0xfc, !PT ;  /* 0x010000001d1d1812 */ /* 0x000fc800078efcff */
[----:B------:R-:W-:-:S04]  /*b34c0*/  LOP3.LUT R29, R29, 0xfffeffff, RZ, 0xc0, !PT ;  /* 0xfffeffff1d1d7812 */ /* 0x000fc800078ec0ff */
[----:B------:R-:W-:Y:S02]  /*b34d0*/  @P6 LOP3.LUT R29, R29, 0x10000, RZ, 0xfc, !PT ;  /* 0x000100001d1d6812 */ /* 0x000fe400078efcff */
[----:B------:R-:W-:Y:S02]  /*b34e0*/  LOP3.LUT P6, RZ, R13, 0x80, RZ, 0xc0, !PT ;  /* 0x000000800dff7812 */ /* 0x000fe400078cc0ff */
[----:B------:R-:W-:Y:S02]  /*b34f0*/  LOP3.LUT R29, R29, 0xfffdffff, RZ, 0xc0, !PT ;  /* 0xfffdffff1d1d7812 */ /* 0x000fe400078ec0ff */
[----:B------:R-:W-:-:S09]  /*b3500*/  ISETP.LT.AND P4, PT, R19, UR51, !P3 ;  /* 0x0000003313007c0c */ /* 0x000fd2000df81270 */
[----:B------:R-:W-:Y:S02]  /*b3510*/  @P6 LOP3.LUT R29, R29, 0x20000, RZ, 0xfc, !PT ;  /* 0x000200001d1d6812 */ /* 0x000fe400078efcff */
[----:B------:R-:W-:Y:S02]  /*b3520*/  LOP3.LUT P6, RZ, R13, 0x100, RZ, 0xc0, !PT ;  /* 0x000001000dff7812 */ /* 0x000fe400078cc0ff */
[----:B------:R-:W-:Y:S02]  /*b3530*/  LOP3.LUT R29, R29, 0xfffbffff, RZ, 0xc0, !PT ;  /* 0xfffbffff1d1d7812 */ /* 0x000fe400078ec0ff */
[----:B------:R-:W-:Y:S02]  /*b3540*/  ISETP.LT.AND P3, PT, R19, UR55, !P2 ;  /* 0x0000003713007c0c */ /* 0x000fe4000d761270 */
[----:B------:R-:W-:-:S07]  /*b3550*/  LOP3.LUT R11, R11, 0xfdffffff, RZ, 0xc0, !PT ;  /* 0xfdffffff0b0b7812 */ /* 0x000fce00078ec0ff */
        /* <DEDUP_REMOVED lines=9> */
[----:B------:R-:W-:Y:S02]  /*b35f0*/  LOP3.LUT P2, RZ, R16, 0x800000, RZ, 0xc0, !PT ;  /* 0x0080000010ff7812 */ /* 0x000fe4000784c0ff */
[----:B------:R-:W-:Y:S02]  /*b3600*/  LOP3.LUT R29, R29, 0xffefffff, RZ, 0xc0, !PT ;  /* 0xffefffff1d1d7812 */ /* 0x000fe400078ec0ff */
[----:B------:R-:W-:-:S02]  /*b3610*/  @P0 LOP3.LUT R11, R11, 0x80000, RZ, 0xfc, !PT ;  /* 0x000800000b0b0812 */ /* 0x000fc400078efcff */
[----:B------:R-:W-:Y:S02]  /*b3620*/  ISETP.LT.AND P0, PT, R19, UR4, !P2 ;  /* 0x0000000413007c0c */ /* 0x000fe4000d701270 */
[C---:B------:R-:W-:Y:S02]  /*b3630*/  LOP3.LUT P1, RZ, R13.reuse, 0x10000, RZ, 0xc0, !PT ;  /* 0x000100000dff7812 */ /* 0x040fe4000782c0ff */
[----:B------:R-:W-:Y:S02]  /*b3640*/  LOP3.LUT P5, RZ, R13, 0x20, RZ, 0xc0, !PT ;  /* 0x000000200dff7812 */ /* 0x000fe400078ac0ff */
[----:B------:R-:W-:Y:S02]  /*b3650*/  @P6 LOP3.LUT R29, R29, 0x100000, RZ, 0xfc, !PT ;  /* 0x001000001d1d6812 */ /* 0x000fe400078efcff */
[----:B------:R-:W-:Y:S02]  /*b3660*/  LOP3.LUT P6, RZ, R13, 0x800, RZ, 0xc0, !PT ;  /* 0x000008000dff7812 */ /* 0x000fe400078cc0ff */
[----:B------:R-:W-:-:S02]  /*b3670*/  ISETP.LT.AND P1, PT, R18, UR23, !P1 ;  /* 0x0000001712007c0c */ /* 0x000fc4000cf21270 */
[----:B------:R-:W-:Y:S02]  /*b3680*/  LOP3.LUT R11, R11, 0xfffeffff, RZ, 0xc0, !PT ;  /* 0xfffeffff0b0b7812 */ /* 0x000fe400078ec0ff */
[----:B------:R-:W-:Y:S01]  /*b3690*/  LOP3.LUT R29, R29, 0xffdfffff, RZ, 0xc0, !PT ;  /* 0xffdfffff1d1d7812 */ /* 0x000fe200078ec0ff */
[----:B------:R-:W-:Y:S01]  /*b36a0*/  ULDC UR23, c[0x0][0x228] ;  /* 0x00008a0000177ab9 */ /* 0x000fe20000000800 */
[----:B------:R-:W-:Y:S02]  /*b36b0*/  LOP3.LUT P4, RZ, R13, 0x10, RZ, 0xc0, !PT ;  /* 0x000000100dff7812 */ /* 0x000fe4000788c0ff */
[----:B------:R-:W-:Y:S02]  /*b36c0*/  @P0 LOP3.LUT R11, R11, 0x10000, RZ, 0xfc, !PT ;  /* 0x000100000b0b0812 */ /* 0x000fe400078efcff */
[----:B------:R-:W-:Y:S02]  /*b36d0*/  LOP3.LUT P3, RZ, R13, 0x8, RZ, 0xc0, !PT ;  /* 0x000000080dff7812 */ /* 0x000fe4000786c0ff */
[----:B------:R-:W-:Y:S01]  /*b36e0*/  LOP3.LUT R0, R0, 0xfbffffff, RZ, 0xc0, !PT ;  /* 0xfbffffff00007812 */ /* 0x000fe200078ec0ff */
[----:B------:R-:W-:Y:S01]  /*b36f0*/  STL [R1+0x2e1c], R10 ;  /* 0x002e1c0a01007387 */ /* 0x000fe20000100800 */
[----:B------:R-:W-:Y:S01]  /*b3700*/  LOP3.LUT R11, R11, 0xffff7fff, RZ, 0xc0, !PT ;  /* 0xffff7fff0b0b7812 */ /* 0x000fe200078ec0ff */
[----:B------:R-:W-:Y:S01]  /*b3710*/  ULDC UR4, c[0x0][0x228] ;  /* 0x00008a0000047ab9 */ /* 0x000fe20000000800 */
[----:B------:R-:W-:-:S02]  /*b3720*/  @P6 LOP3.LUT R29, R29, 0x200000, RZ, 0xfc, !PT ;  /* 0x002000001d1d6812 */ /* 0x000fc400078efcff */
[----:B------:R-:W-:Y:S02]  /*b3730*/  @P1 LOP3.LUT R11, R11, 0x8000, RZ, 0xfc, !PT ;  /* 0x000080000b0b1812 */ /* 0x000fe400078efcff */
[----:B------:R-:W-:-:S04]  /*b3740*/  LOP3.LUT P1, RZ, R29, 0x1000000, RZ, 0xc0, !PT ;  /* 0x010000001dff7812 */ /* 0x000fc8000782c0ff */
[----:B------:R-:W-:Y:S02]  /*b3750*/  ISETP.LT.AND P1, PT, R18, UR19, !P1 ;  /* 0x0000001312007c0c */ /* 0x000fe4000cf21270 */
[----:B------:R-:W-:Y:S02]  /*b3760*/  LOP3.LUT R11, R11, 0xffffbfff, RZ, 0xc0, !PT ;  /* 0xffffbfff0b0b7812 */ /* 0x000fe400078ec0ff */
[----:B------:R-:W-:Y:S01]  /*b3770*/  LOP3.LUT P6, RZ, R13, 0x1000, RZ, 0xc0, !PT ;  /* 0x000010000dff7812 */ /* 0x000fe200078cc0ff */
[----:B------:R-:W-:-:S08]  /*b3780*/  ULDC UR19, c[0x0][0x228] ;  /* 0x00008a0000137ab9 */ /* 0x000fd00000000800 */
[----:B------:R-:W-:Y:S02]  /*b3790*/  @P1 LOP3.LUT R11, R11, 0x4000, RZ, 0xfc, !PT ;  /* 0x000040000b0b1812 */ /* 0x000fe400078efcff */
[----:B------:R-:W-:-:S04]  /*b37a0*/  LOP3.LUT P1, RZ, R29, 0x800000, RZ, 0xc0, !PT ;  /* 0x008000001dff7812 */ /* 0x000fc8000782c0ff */
[C---:B------:R-:W-:Y:S02]  /*b37b0*/  ISETP.LT.AND P1, PT, R18.reuse, UR15, !P1 ;  /* 0x0000000f12007c0c */ /* 0x040fe4000cf21270 */
[----:B------:R-:W-:Y:S02]  /*b37c0*/  LOP3.LUT R11, R11, 0xffffdfff, RZ, 0xc0, !PT ;  /* 0xffffdfff0b0b7812 */ /* 0x000fe400078ec0ff */
[----:B------:R-:W-:Y:S01]  /*b37d0*/  ISETP.LT.AND P6, PT, R18, UR23, !P6 ;  /* 0x0000001712007c0c */ /* 0x000fe2000f7c1270 */
[----:B------:R-:W-:Y:S01]  /*b37e0*/  ULDC UR15, c[0x0][0x228] ;  /* 0x00008a00000f7ab9 */ /* 0x000fe20000000800 */
[----:B------:R-:W-:-:S07]  /*b37f0*/  ULDC UR23, c[0x0][0x228] ;  /* 0x00008a0000177ab9 */ /* 0x000fce0000000800 */
[----:B------:R-:W-:Y:S02]  /*b3800*/  @P1 LOP3.LUT R11, R11, 0x2000, RZ, 0xfc, !PT ;  /* 0x000020000b0b1812 */ /* 0x000fe400078efcff */
[----:B------:R-:W-:-:S04]  /*b3810*/  LOP3.LUT P1, RZ, R29, 0x400000, RZ, 0xc0, !PT ;  /* 0x004000001dff7812 */ /* 0x000fc8000782c0ff */
[----:B------:R-:W-:Y:S02]  /*b3820*/  ISETP.LT.AND P1, PT, R18, UR11, !P1 ;  /* 0x0000000b12007c0c */ /* 0x000fe4000cf21270 */
[----:B------:R-:W-:Y:S01]  /*b3830*/  LOP3.LUT R11, R11, 0xffffefff, RZ, 0xc0, !PT ;  /* 0xffffefff0b0b7812 */ /* 0x000fe200078ec0ff */
[----:B------:R-:W-:-:S10]  /*b3840*/  ULDC UR11, c[0x0][0x228] ;  /* 0x00008a00000b7ab9 */ /* 0x000fd40000000800 */
        /* <DEDUP_REMOVED lines=19> */
[C---:B------:R-:W-:Y:S02]  /*b3980*/  ISETP.LT.AND P6, PT, R18.reuse, UR23, !P6 ;  /* 0x0000001712007c0c */ /* 0x040fe4000f7c1270 */
[----:B------:R-:W-:Y:S02]  /*b3990*/  LOP3.LUT R11, R11, 0xffffff7f, RZ, 0xc0, !PT ;  /* 0xffffff7f0b0b7812 */ /* 0x000fe400078ec0ff */
[----:B------:R-:W-:Y:S01]  /*b39a0*/  ISETP.LT.AND P5, PT, R18, UR11, !P5 ;  /* 0x0000000b12007c0c */ /* 0x000fe2000efa1270 */
[----:B------:R-:W-:Y:S01]  /*b39b0*/  ULDC UR23, c[0x0][0x228] ;  /* 0x00008a0000177ab9 */ /* 0x000fe20000000800 */
[----:B------:R-:W-:-:S07]  /*b39c0*/  LOP3.LUT P2, RZ, R13, 0x4, RZ, 0xc0, !PT ;  /* 0x000000040dff7812 */ /* 0x000fce000784c0ff */
[----:B------:R-:W-:Y:S02]  /*b39d0*/  @P6 LOP3.LUT R11, R11, 0x80, RZ, 0xfc, !PT ;  /* 0x000000800b0b6812 */ /* 0x000fe400078efcff */
[----:B------:R-:W-:Y:S02]  /*b39e0*/  LOP3.LUT P6, RZ, R29, 0x20000, RZ, 0xc0, !PT ;  /* 0x000200001dff7812 */ /* 0x000fe400078cc0ff */
[----:B------:R-:W-:Y:S01]  /*b39f0*/  LOP3.LUT P0, RZ, R13, 0x2, RZ, 0xc0, !PT ;  /* 0x000000020dff7812 */ /* 0x000fe2000780c0ff */
[----:B------:R-:W-:Y:S01]  /*b3a00*/  ULDC UR11, c[0x0][0x228] ;  /* 0x00008a00000b7ab9 */ /* 0x000fe20000000800 */
[C---:B------:R-:W-:Y:S02]  /*b3a10*/  ISETP.LT.AND P6, PT, R18.reuse, UR19, !P6 ;  /* 0x0000001312007c0c */ /* 0x040fe4000f7c1270 */
[----:B------:R-:W-:Y:S02]  /*b3a20*/  LOP3.LUT R11, R11, 0xffffffbf, RZ, 0xc0, !PT ;  /* 0xffffffbf0b0b7812 */ /* 0x000fe400078ec0ff */
[C---:B------:R-:W-:Y:S01]  /*b3a30*/  ISETP.LT.AND P4, PT, R18.reuse, UR23, !P4 ;  /* 0x0000001712007c0c */ /* 0x040fe2000e781270 */
[----:B------:R-:W-:Y:S01]  /*b3a40*/  ULDC UR19, c[0x0][0x228] ;  /* 0x00008a0000137ab9 */ /* 0x000fe20000000800 */
[----:B------:R-:W-:-:S07]  /*b3a50*/  ISETP.LT.AND P0, PT, R18, UR11, !P0 ;  /* 0x0000000b12007c0c */ /* 0x000fce000c701270 */
[----:B------:R-:W-:Y:S02]  /*b3a60*/  @P6 LOP3.LUT R11, R11, 0x40, RZ, 0xfc, !PT ;  /* 0x000000400b0b6812 */ /* 0x000fe400078efcff */
[----:B------:R-:W-:Y:S02]  /*b3a70*/  LOP3.LUT P6, RZ, R29, 0x10000, RZ, 0xc0, !PT ;  /* 0x000100001dff7812 */ /* 0x000fe400078cc0ff */
[C---:B------:R-:W-:Y:S02]  /*b3a80*/  ISETP.LT.AND P3, PT, R18.reuse, UR19, !P3 ;  /* 0x0000001312007c0c */ /* 0x040fe4000df61270 */
[----:B------:R-:W-:Y:S01]  /*b3a90*/  LOP3.LUT P1, RZ, R13, 0x1, RZ, 0xc0, !PT ;  /* 0x000000010dff7812 */ /* 0x000fe2000782c0ff */
[----:B------:R-:W-:Y:S01]  /*b3aa0*/  ULDC UR23, c[0x0][0x228] ;  /* 0x00008a0000177ab9 */ /* 0x000fe20000000800 */
[----:B------:R-:W-:Y:S02]  /*b3ab0*/  ISETP.LT.AND P6, PT, R18, UR15, !P6 ;  /* 0x0000000f12007c0c */ /* 0x000fe4000f7c1270 */
[----:B------:R-:W-:Y:S01]  /*b3ac0*/  LOP3.LUT R11, R11, 0xffffffdf, RZ, 0xc0, !PT ;  /* 0xffffffdf0b0b7812 */ /* 0x000fe200078ec0ff */
[----:B------:R-:W-:Y:S01]  /*b3ad0*/  ULDC UR15, c[0x0][0x228] ;  /* 0x00008a00000f7ab9 */ /* 0x000fe20000000800 */
[----:B------:R-:W-:Y:S01]  /*b3ae0*/  ULDC UR19, c[0x0][0x228] ;  /* 0x00008a0000137ab9 */ /* 0x000fe20000000800 */
[----:B------:R-:W-:-:S08]  /*b3af0*/  ULDC UR11, c[0x0][0x228] ;  /* 0x00008a00000b7ab9 */ /* 0x000fd00000000800 */
[----:B------:R-:W-:-:S04]  /*b3b00*/  @P6 LOP3.LUT R11, R11, 0x20, RZ, 0xfc, !PT ;  /* 0x000000200b0b6812 */ /* 0x000fc800078efcff */
[----:B------:R-:W-:-:S04]  /*b3b10*/  LOP3.LUT R11, R11, 0xffffffef, RZ, 0xc0, !PT ;  /* 0xffffffef0b0b7812 */ /* 0x000fc800078ec0ff */
[----:B------:R-:W-:-:S04]  /*b3b20*/  @P5 LOP3.LUT R11, R11, 0x10, RZ, 0xfc, !PT ;  /* 0x000000100b0b5812 */ /* 0x000fc800078efcff */
[----:B------:R-:W-:Y:S02]  /*b3b30*/  LOP3.LUT R11, R11, 0xfffffff7, RZ, 0xc0, !PT ;  /* 0xfffffff70b0b7812 */ /* 0x000fe400078ec0ff */
[C---:B------:R-:W-:Y:S02]  /*b3b40*/  ISETP.LT.AND P2, PT, R18.reuse, UR15, !P2 ;  /* 0x0000000f12007c0c */ /* 0x040fe4000d741270 */
[----:B------:R-:W-:Y:S02]  /*b3b50*/  ISETP.LT.AND P1, PT, R18, UR23, !P1 ;  /* 0x0000001712007c0c */ /* 0x000fe4000cf21270 */
[----:B------:R-:W-:Y:S02]  /*b3b60*/  LOP3.LUT P6, RZ, R29, 0x8000, RZ, 0xc0, !PT ;  /* 0x000080001dff7812 */ /* 0x000fe400078cc0ff */
[----:B------:R-:W-:Y:S02]  /*b3b70*/  @P4 LOP3.LUT R11, R11, 0x8, RZ, 0xfc, !PT ;  /* 0x000000080b0b4812 */ /* 0x000fe400078efcff */
[----:B------:R-:W-:-:S02]  /*b3b80*/  LOP3.LUT P5, RZ, R29, 0x4000, RZ, 0xc0, !PT ;  /* 0x000040001dff7812 */ /* 0x000fc400078ac0ff */
[----:B------:R-:W-:Y:S01]  /*b3b90*/  LOP3.LUT R13, R13, 0x7fffffff, RZ, 0xc0, !PT ;  /* 0x7fffffff0d0d7812 */ /* 0x000fe200078ec0ff */
[----:B------:R-:W-:Y:S01]  /*b3ba0*/  ULDC UR15, c[0x0][0x228] ;  /* 0x00008a00000f7ab9 */ /* 0x000fe20000000800 */
[----:B------:R-:W-:Y:S01]  /*b3bb0*/  LOP3.LUT R11, R11, 0xfffffffb, RZ, 0xc0, !PT ;  /* 0xfffffffb0b0b7812 */ /* 0x000fe200078ec0ff */
[----:B------:R-:W-:-:S03]  /*b3bc0*/  ULDC UR23, c[0x0][0x228] ;  /* 0x00008a0000177ab9 */ /* 0x000fc60000000800 */
[----:B------:R-:W-:-:S04]  /*b3bd0*/  @P3 LOP3.LUT R11, R11, 0x4, RZ, 0xfc, !PT ;  /* 0x000000040b0b3812 */ /* 0x000fc800078efcff */
[----:B------:R-:W-:-:S04]  /*b3be0*/  LOP3.LUT R11, R11, 0xfffffffd, RZ, 0xc0, !PT ;  /* 0xfffffffd0b0b7812 */ /* 0x000fc800078ec0ff */
[----:B------:R-:W-:-:S04]  /*b3bf0*/  @P2 LOP3.LUT R11, R11, 0x2, RZ, 0xfc, !PT ;  /* 0x000000020b0b2812 */ /* 0x000fc800078efcff */
[----:B------:R-:W-:-:S04]  /*b3c00*/  LOP3.LUT R11, R11, 0xfffffffe, RZ, 0xc0, !PT ;  /* 0xfffffffe0b0b7812 */ /* 0x000fc800078ec0ff */
[----:B------:R-:W-:Y:S02]  /*b3c10*/  @P0 LOP3.LUT R11, R11, 0x1, RZ, 0xfc, !PT ;  /* 0x000000010b0b0812 */ /* 0x000fe400078efcff */
[----:B------:R-:W-:Y:S02]  /*b3c20*/  LOP3.LUT P0, RZ, R17, 0x80000000, RZ, 0xc0, !PT ;  /* 0x8000000011ff7812 */ /* 0x000fe4000780c0ff */
[C---:B------:R-:W-:Y:S02]  /*b3c30*/  LOP3.LUT P4, RZ, R29.reuse, 0x2000, RZ, 0xc0, !PT ;  /* 0x000020001dff7812 */ /* 0x040fe4000788c0ff */
[C---:B------:R-:W-:Y:S02]  /*b3c40*/  LOP3.LUT P3, RZ, R29.reuse, 0x1000, RZ, 0xc0, !PT ;  /* 0x000010001dff7812 */ /* 0x040fe4000786c0ff */
[C---:B------:R-:W-:Y:S02]  /*b3c50*/  LOP3.LUT P2, RZ, R29.reuse, 0x800, RZ, 0xc0, !PT ;  /* 0x000008001dff7812 */ /* 0x040fe4000784c0ff */
[----:B------:R-:W-:-:S02]  /*b3c60*/  LOP3.LUT R29, R29, 0xfffffdff, RZ, 0xc0, !PT ;  /* 0xfffffdff1d1d7812 */ /* 0x000fc400078ec0ff */
[----:B------:R-:W-:-:S03]  /*b3c70*/  @P1 LOP3.LUT R13, R13, 0x80000000, RZ, 0xfc, !PT ;  /* 0x800000000d0d1812 */ /* 0x000fc600078efcff */
[----:B------:R-:W-:-:S04]  /*b3c80*/  @P0 LOP3.LUT R29, R29, 0x200, RZ, 0xfc, !PT ;  /* 0x000002001d1d0812 */ /* 0x000fc800078efcff */
[----:B------:R-:W-:-:S04]  /*b3c90*/  LOP3.LUT P1, RZ, R29, 0x400, RZ, 0xc0, !PT ;  /* 0x000004001dff7812 */ /* 0x000fc8000782c0ff */
[C---:B------:R-:W-:Y:S02]  /*b3ca0*/  ISETP.LT.AND P1, PT, R18.reuse, UR19, !P1 ;  /* 0x0000001312007c0c */ /* 0x040fe4000cf21270 */
[C---:B------:R-:W-:Y:S02]  /*b3cb0*/  ISETP.LT.AND P2, PT, R18.reuse, UR15, !P2 ;  /* 0x0000000f12007c0c */ /* 0x040fe4000d741270 */
[----:B------:R-:W-:Y:S02]  /*b3cc0*/  LOP3.LUT R13, R13, 0xbfffffff, RZ, 0xc0, !PT ;  /* 0xbfffffff0d0d7812 */ /* 0x000fe400078ec0ff */
[C---:B------:R-:W-:Y:S02]  /*b3cd0*/  ISETP.LT.AND P3, PT, R18.reuse, UR11, !P3 ;  /* 0x0000000b12007c0c */ /* 0x040fe4000df61270 */
[----:B------:R-:W-:Y:S01]  /*b3ce0*/  ISETP.LT.AND P4, PT, R18, UR23, !P4 ;  /* 0x0000001712007c0c */ /* 0x000fe2000e781270 */
[----:B------:R-:W-:Y:S01]  /*b3cf0*/  ULDC UR19, c[0x0][0x228] ;  /* 0x00008a0000137ab9 */ /* 0x000fe20000000800 */
[----:B------:R-:W-:-:S03]  /*b3d00*/  ULDC UR15, c[0x0][0x228] ;  /* 0x00008a00000f7ab9 */ /* 0x000fc60000000800 */
[----:B------:R-:W-:Y:S02]  /*b3d10*/  @P1 LOP3.LUT R13, R13, 0x40000000, RZ, 0xfc, !PT ;  /* 0x400000000d0d1812 */ /* 0x000fe400078efcff */
[----:B------:R-:W-:Y:S01]  /*b3d20*/  LOP3.LUT P0, RZ, R17, 0x1000000, RZ, 0xc0, !PT ;  /* 0x0100000011ff7812 */ /* 0x000fe2000780c0ff */
[----:B------:R-:W-:Y:S01]  /*b3d30*/  ULDC UR11, c[0x0][0x228] ;  /* 0x00008a00000b7ab9 */ /* 0x000fe20000000800 */
[----:B------:R-:W-:Y:S01]  /*b3d40*/  ULDC UR23, c[0x0][0x228] ;  /* 0x00008a0000177ab9 */ /* 0x000fe20000000800 */
[----:B------:R-:W-:-:S04]  /*b3d50*/  LOP3.LUT R13, R13, 0xdfffffff, RZ, 0xc0, !PT ;  /* 0xdfffffff0d0d7812 */ /* 0x000fc800078ec0ff */
[----:B------:R-:W-:-:S04]  /*b3d60*/  @P2 LOP3.LUT R13, R13, 0x20000000, RZ, 0xfc, !PT ;  /* 0x200000000d0d2812 */ /* 0x000fc800078efcff */
[----:B------:R-:W-:Y:S02]  /*b3d70*/  LOP3.LUT R13, R13, 0xefffffff, RZ, 0xc0, !PT ;  /* 0xefffffff0d0d7812 */ /* 0x000fe400078ec0ff */
[C---:B------:R-:W-:Y:S02]  /*b3d80*/  ISETP.LT.AND P5, PT, R18.reuse, UR19, !P5 ;  /* 0x0000001312007c0c */ /* 0x040fe4000efa1270 */
[C---:B------:R-:W-:Y:S02]  /*b3d90*/  ISETP.LT.AND P6, PT, R18.reuse, UR15, !P6 ;  /* 0x0000000f12007c0c */ /* 0x040fe4000f7c1270 */
[----:B------:R-:W-:Y:S02]  /*b3da0*/  ISETP.LT.AND P0, PT, R18, UR11, !P0 ;  /* 0x0000000b12007c0c */ /* 0x000fe4000c701270 */
[----:B------:R-:W-:Y:S01]  /*b3db0*/  @P3 LOP3.LUT R13, R13, 0x10000000, RZ, 0xfc, !PT ;  /* 0x100000000d0d3812 */ /* 0x000fe200078efcff */
[----:B------:R-:W-:Y:S01]  /*b3dc0*/  ULDC UR19, c[0x0][0x228] ;  /* 0x00008a0000137ab9 */ /* 0x000fe20000000800 */
[----:B------:R-:W-:Y:S01]  /*b3dd0*/  ULDC UR15, c[0x0][0x228] ;  /* 0x00008a00000f7ab9 */ /* 0x000fe20000000800 */
[----:B------:R-:W-:-:S02]  /*b3de0*/  LOP3.LUT P2, RZ, R17, 0x20000000, RZ, 0xc0, !PT ;  /* 0x2000000011ff7812 */ /* 0x000fc4000784c0ff */
        /* <DEDUP_REMOVED lines=12> */
[----:B------:R-:W-:Y:S01]  /*b3eb0*/  @P0 LOP3.LUT R13, R13, 0x1000000, RZ, 0xfc, !PT ;  /* 0x010000000d0d0812 */ /* 0x000fe200078efcff */
[----:B------:R-:W-:Y:S01]  /*b3ec0*/  ULDC UR23, c[0x0][0x228] ;  /* 0x00008a0000177ab9 */ /* 0x000fe20000000800 */
[C---:B------:R-:W-:Y:S02]  /*b3ed0*/  ISETP.LT.AND P5, PT, R18.reuse, UR19, !P5 ;  /* 0x0000001312007c0c */ /* 0x040fe4000efa1270 */
[----:B------:R-:W-:Y:S02]  /*b3ee0*/  ISETP.LT.AND P4, PT, R18, UR15, !P4 ;  /* 0x0000000f12007c0c */ /* 0x000fe4000e781270 */
[----:B------:R-:W-:Y:S02]  /*b3ef0*/  LOP3.LUT R13, R13, 0xff7fffff, RZ, 0xc0, !PT ;  /* 0xff7fffff0d0d7812 */ /* 0x000fe400078ec0ff */
[----:B------:R-:W-:Y:S01]  /*b3f00*/  LOP3.LUT P0, RZ, R29, 0x200, RZ, 0xc0, !PT ;  /* 0x000002001dff7812 */ /* 0x000fe2000780c0ff */
[----:B------:R-:W-:Y:S01]  /*b3f10*/  ULDC UR15, c[0x0][0x228] ;  /* 0x00008a00000f7ab9 */ /* 0x000fe20000000800 */
[----:B------:R-:W-:-:S02]  /*b3f20*/  LOP3.LUT P3, RZ, R17, 0x10000000, RZ, 0xc0, !PT ;  /* 0x1000000011ff7812 */ /* 0x000fc4000786c0ff */
[----:B------:R-:W-:Y:S01]  /*b3f30*/  LOP3.LUT P1, RZ, R17, 0x40000000, RZ, 0xc0, !PT ;  /* 0x4000000011ff7812 */ /* 0x000fe2000782c0ff */
[----:B------:R-:W-:Y:S01]  /*b3f40*/  ULDC UR19, c[0x0][0x228] ;  /* 0x00008a0000137ab9 */ /* 0x000fe20000000800 */
[----:B------:R-:W-:-:S04]  /*b3f50*/  @P6 LOP3.LUT R13, R13, 0x800000, RZ, 0xfc, !PT ;  /* 0x008000000d0d6812 */ /* 0x000fc800078efcff */
[----:B------:R-:W-:-:S04]  /*b3f60*/  LOP3.LUT R13, R13, 0xffbfffff, RZ, 0xc0, !PT ;  /* 0xffbfffff0d0d7812 */ /* 0x000fc800078ec0ff */
[----:B------:R-:W-:-:S04]  /*b3f70*/  @P5 LOP3.LUT R13, R13, 0x400000, RZ, 0xfc, !PT ;  /* 0x004000000d0d5812 */ /* 0x000fc800078efcff */
[----:B------:R-:W-:-:S04]  /*b3f80*/  LOP3.LUT R13, R13, 0xffdfffff, RZ, 0xc0, !PT ;  /* 0xffdfffff0d0d7812 */ /* 0x000fc800078ec0ff */
[----:B------:R-:W-:Y:S02]  /*b3f90*/  @P4 LOP3.LUT R13, R13, 0x200000, RZ, 0xfc, !PT ;  /* 0x002000000d0d4812 */ /* 0x000fe400078efcff */
[C---:B------:R-:W-:Y:S02]  /*b3fa0*/  ISETP.LT.AND P4, PT, R18.reuse, UR23, !P2 ;  /* 0x0000001712007c0c */ /* 0x040fe4000d781270 */
[----:B------:R-:W-:Y:S02]  /*b3fb0*/  ISETP.LT.AND P2, PT, R18, UR15, !P0 ;  /* 0x0000000f12007c0c */ /* 0x000fe4000c741270 */
[----:B------:R-:W-:Y:S02]  /*b3fc0*/  LOP3.LUT P0, RZ, R16, 0x10000, RZ, 0xc0, !PT ;  /* 0x0001000010ff7812 */ /* 0x000fe4000780c0ff */
[----:B------:R-:W-:Y:S02]  /*b3fd0*/  LOP3.LUT R29, R29, 0xfffffffe, RZ, 0xc0, !PT ;  /* 0xfffffffe1d1d7812 */ /* 0x000fe400078ec0ff */
[----:B------:R-:W-:-:S02]  /*b3fe0*/  ISETP.LT.AND P3, PT, R18, UR11, !P3 ;  /* 0x0000000b12007c0c */ /* 0x000fc4000df61270 */
[----:B------:R-:W-:Y:S01]  /*b3ff0*/  LOP3.LUT R13, R13, 0xffefffff, RZ, 0xc0, !PT ;  /* 0xffefffff0d0d7812 */ /* 0x000fe200078ec0ff */
[----:B------:R-:W-:Y:S01]  /*b4000*/  ULDC UR11, c[0x0][0x228] ;  /* 0x00008a00000b7ab9 */ /* 0x000fe20000000800 */
[----:B------:R-:W-:Y:S01]  /*b4010*/  ULDC UR23, c[0x0][0x228] ;  /* 0x00008a0000177ab9 */ /* 0x000fe20000000800 */
[----:B------:R-:W-:-:S04]  /*b4020*/  ULDC UR15, c[0x0][0x228] ;  /* 0x00008a00000f7ab9 */ /* 0x000fc80000000800 */
        /* <DEDUP_REMOVED lines=35> */
[----:B------:R-:W-:-:S09]  /*b4260*/  @P3 LOP3.LUT R13, R13, 0x100000, RZ, 0xfc, !PT ;  /* 0x001000000d0d3812 */ /* 0x000fd200078efcff */
[----:B------:R-:W-:Y:S02]  /*b4270*/  @P0 LOP3.LUT R29, R29, 0x40, RZ, 0xfc, !PT ;  /* 0x000000401d1d0812 */ /* 0x000fe400078efcff */
[----:B------:R-:W-:Y:S02]  /*b4280*/  LOP3.LUT P0, RZ, R16, 0x8, RZ, 0xc0, !PT ;  /* 0x0000000810ff7812 */ /* 0x000fe4000780c0ff */
[----:B------:R-:W-:Y:S02]  /*b4290*/  ISETP.LT.AND P3, PT, R18, UR19, !P1 ;  /* 0x0000001312007c0c */ /* 0x000fe4000cf61270 */
[----:B------:R-:W-:Y:S02]  /*b42a0*/  LOP3.LUT R13, R13, 0xfff7ffff, RZ, 0xc0, !PT ;  /* 0xfff7ffff0d0d7812 */ /* 0x000fe400078ec0ff */
[----:B------:R-:W-:Y:S01]  /*b42b0*/  LOP3.LUT R29, R29, 0xffffff7f, RZ, 0xc0, !PT ;  /* 0xffffff7f1d1d7812 */ /* 0x000fe200078ec0ff */
[----:B------:R-:W-:Y:S01]  /*b42c0*/  ULDC UR19, c[0x0][0x228] ;  /* 0x00008a0000137ab9 */ /* 0x000fe20000000800 */
[----:B------:R-:W-:-:S05]  /*b42d0*/  @P4 LOP3.LUT R13, R13, 0x80000, RZ, 0xfc, !PT ;  /* 0x000800000d0d4812 */ /* 0x000fca00078efcff */
[----:B------:R-:W-:Y:S02]  /*b42e0*/  @P0 LOP3.LUT R29, R29, 0x80, RZ, 0xfc, !PT ;  /* 0x000000801d1d0812 */ /* 0x000fe400078efcff */
[C---:B------:R-:W-:Y:S02]  /*b42f0*/  LOP3.LUT P0, RZ, R16.reuse, 0x4, RZ, 0xc0, !PT ;  /* 0x0000000410ff7812 */ /* 0x040fe4000780c0ff */
[----:B------:R-:W-:Y:S02]  /*b4300*/  LOP3.LUT R13, R13, 0xfffbffff, RZ, 0xc0, !PT ;  /* 0xfffbffff0d0d7812 */ /* 0x000fe400078ec0ff */
[----:B------:R-:W-:Y:S02]  /*b4310*/  LOP3.LUT P1, RZ, R16, 0x1, RZ, 0xc0, !PT ;  /* 0x0000000110ff7812 */ /* 0x000fe4000782c0ff */
[----:B------:R-:W-:Y:S02]  /*b4320*/  LOP3.LUT R29, R29, 0xfffffeff, RZ, 0xc0, !PT ;  /* 0xfffffeff1d1d7812 */ /* 0x000fe400078ec0ff */
[----:B------:R-:W-:-:S02]  /*b4330*/  @P3 LOP3.LUT R13, R13, 0x40000, RZ, 0xfc, !PT ;  /* 0x000400000d0d3812 */ /* 0x000fc400078efcff */
[----:B------:R-:W-:Y:S01]  /*b4340*/  ISETP.LT.AND P3, PT, R18, UR11, !P1 ;  /* 0x0000000b12007c0c */ /* 0x000fe2000cf61270 */
[----:B------:R-:W-:Y:S01]  /*b4350*/  ULDC UR11, c[0x0][0x228] ;  /* 0x00008a00000b7ab9 */ /* 0x000fe20000000800 */
[----:B------:R-:W-:Y:S02]  /*b4360*/  LOP3.LUT R13, R13, 0xfffdffff, RZ, 0xc0, !PT ;  /* 0xfffdffff0d0d7812 */ /* 0x000fe400078ec0ff */
[----:B------:R-:W-:Y:S02]  /*b4370*/  @P0 LOP3.LUT R29, R29, 0x100, RZ, 0xfc, !PT ;  /* 0x000001001d1d0812 */ /* 0x000fe400078efcff */
[----:B------:R-:W-:Y:S02]  /*b4380*/  LOP3.LUT P0, RZ, R16, 0x2, RZ, 0xc0, !PT ;  /* 0x0000000210ff7812 */ /* 0x000fe4000780c0ff */
[----:B------:R-:W-:Y:S02]  /*b4390*/  @P2 LOP3.LUT R13, R13, 0x20000, RZ, 0xfc, !PT ;  /* 0x000200000d0d2812 */ /* 0x000fe400078efcff */
[----:B------:R-:W-:-:S02]  /*b43a0*/  ISETP.LT.AND P0, PT, R18, UR23, !P0 ;  /* 0x0000001712007c0c */ /* 0x000fc4000c701270 */
        /* <DEDUP_REMOVED lines=54> */
[----:B------:R-:W-:Y:S01]  /*b4710*/  LOP3.LUT R13, R13, 0xfffffff7, RZ, 0xc0, !PT ;  /* 0xfffffff70d0d7812 */ /* 0x000fe200078ec0ff */
[----:B------:R-:W-:Y:S04]  /*b4720*/  STL [R1+0x2e20], R12 ;  /* 0x002e200c01007387 */ /* 0x000fe80000100800 */
[----:B------:R-:W-:Y:S06]  /*b4730*/  STL [R1+0x2e24], R14 ;  /* 0x002e240e01007387 */ /* 0x000fec0000100800 */
[----:B------:R-:W-:-:S02]  /*b4740*/  @P0 LOP3.LUT R13, R13, 0x8, RZ, 0xfc, !PT ;  /* 0x000000080d0d0812 */ /* 0x000fc400078efcff */
[----:B------:R-:W-:-:S04]  /*b4750*/  LOP3.LUT P0, RZ, R0, 0x10000000, RZ, 0xc0, !PT ;  /* 0x1000000000ff7812 */ /* 0x000fc8000780c0ff */
[----:B------:R-:W-:Y:S01]  /*b4760*/  ISETP.LT.AND P0, PT, R18, UR26, !P0 ;  /* 0x0000001a12007c0c */ /* 0x000fe2000c701270 */
[----:B------:R-:W-:Y:S04]  /*b4770*/  STL [R1+0x2e28], R15 ;  /* 0x002e280f01007387 */ /* 0x000fe80000100800 */
[----:B------:R-:W2:Y:S04]  /*b4780*/  LDL.LU R20, [R1+0x138c] ;  /* 0x00138c0001147983 */ /* 0x000ea80000300800 */
[----:B------:R-:W3:Y:S01]  /*b4790*/  LDL.LU R19, [R1+0x1318] ;  /* 0x0013180001137983 */ /* 0x000ee20000300800 */
[----:B------:R-:W-:-:S03]  /*b47a0*/  LOP3.LUT R13, R13, 0xfffffffb, RZ, 0xc0, !PT ;  /* 0xfffffffb0d0d7812 */ /* 0x000fc600078ec0ff */
[----:B------:R-:W4:Y:S04]  /*b47b0*/  LDL.LU R26, [R1+0x1bc] ;  /* 0x0001bc00011a7983 */ /* 0x000f280000300800 */
[----:B-1----:R-:W4:Y:S04]  /*b47c0*/  LDL.LU R9, [R1+0x1224] ;  /* 0x0012240001097983 */ /* 0x002f280000300800 */
[----:B------:R-:W4:Y:S04]  /*b47d0*/  LDL.LU R8, [R1+0x12d8] ;  /* 0x0012d80001087983 */ /* 0x000f280000300800 */
[----:B------:R-:W4:Y:S04]  /*b47e0*/  LDL.LU R25, [R1+0x12e4] ;  /* 0x0012e40001197983 */ /* 0x000f280000300800 */
[----:B------:R-:W4:Y:S04]  /*b47f0*/  LDL.LU R4, [R1+0x12fc] ;  /* 0x0012fc0001047983 */ /* 0x000f280000300800 */
[----:B------:R-:W4:Y:S04]  /*b4800*/  LDL.LU R6, [R1+0x12e0] ;  /* 0x0012e00001067983 */ /* 0x000f280000300800 */
[----:B------:R-:W4:Y:S04]  /*b4810*/  LDL.LU R7, [R1+0x1b0] ;  /* 0x0001b00001077983 */ /* 0x000f280000300800 */
[----:B------:R-:W4:Y:S01]  /*b4820*/  LDL.LU R3, [R1+0x1b4] ;  /* 0x0001b40001037983 */ /* 0x000f220000300800 */
[----:B------:R-:W-:-:S02]  /*b4830*/  @P0 LOP3.LUT R13, R13, 0x4, RZ, 0xfc, !PT ;  /* 0x000000040d0d0812 */ /* 0x000fc400078efcff */
[----:B------:R-:W-:Y:S01]  /*b4840*/  LOP3.LUT P0, RZ, R0, 0x8000000, RZ, 0xc0, !PT ;  /* 0x0800000000ff7812 */ /* 0x000fe2000780c0ff */
[----:B------:R-:W4:Y:S04]  /*b4850*/  LDL.LU R2, [R1+0x122c] ;  /* 0x00122c0001027983 */ /* 0x000f280000300800 */
[----:B------:R-:W4:Y:S01]  /*b4860*/  LDL.LU R22, [R1+0x13f4] ;  /* 0x0013f40001167983 */ /* 0x000f220000300800 */
[----:B------:R-:W-:Y:S02]  /*b4870*/  ISETP.LT.AND P0, PT, R18, UR30, !P0 ;  /* 0x0000001e12007c0c */ /* 0x000fe4000c701270 */
[----:B------:R-:W-:-:S11]  /*b4880*/  LOP3.LUT R13, R13, 0xfffffffd, RZ, 0xc0, !PT ;  /* 0xfffffffd0d0d7812 */ /* 0x000fd600078ec0ff */
[----:B------:R-:W-:Y:S02]  /*b4890*/  @P0 LOP3.LUT R13, R13, 0x2, RZ, 0xfc, !PT ;  /* 0x000000020d0d0812 */ /* 0x000fe400078efcff */
[----:B------:R-:W-:-:S04]  /*b48a0*/  LOP3.LUT P0, RZ, R0, 0x4000000, RZ, 0xc0, !PT ;  /* 0x0400000000ff7812 */ /* 0x000fc8000780c0ff */
[----:B------:R-:W-:Y:S02]  /*b48b0*/  ISETP.LT.AND P0, PT, R18, UR36, !P0 ;  /* 0x0000002412007c0c */ /* 0x000fe4000c701270 */
[----:B------:R-:W-:Y:S01]  /*b48c0*/  LOP3.LUT R13, R13, 0xfffffffe, RZ, 0xc0, !PT ;  /* 0xfffffffe0d0d7812 */ /* 0x000fe200078ec0ff */
[----:B------:R-:W-:Y:S04]  /*b48d0*/  STL [R1+0x2e2c], R11 ;  /* 0x002e2c0b01007387 */ /* 0x000fe80000100800 */
[----:B------:R-:W-:Y:S04]  /*b48e0*/  STL [R1+0x2e30], R17 ;  /* 0x002e301101007387 */ /* 0x000fe80000100800 */
[----:B------:R0:W-:Y:S04]  /*b48f0*/  STL [R1], R0 ;  /* 0x0000000001007387 */ /* 0x0001e80000100800 */
[----:B------:R-:W-:Y:S01]  /*b4900*/  STL [R1+0x2e34], R16 ;  /* 0x002e341001007387 */ /* 0x000fe20000100800 */
[----:B------:R-:W-:-:S02]  /*b4910*/  @P0 LOP3.LUT R13, R13, 0x1, RZ, 0xfc, !PT ;  /* 0x000000010d0d0812 */ /* 0x000fc400078efcff */
[----:B------:R-:W-:-:S03]  /*b4920*/  LOP3.LUT P0, RZ, R0, 0x2000000, RZ, 0xc0, !PT ;  /* 0x0200000000ff7812 */ /* 0x000fc6000780c0ff */
[----:B------:R-:W-:Y:S04]  /*b4930*/  STL [R1+0x2e38], R13 ;  /* 0x002e380d01007387 */ /* 0x000fe80000100800 */
[----:B------:R-:W4:Y:S04]  /*b4940*/  LDL.LU R21, [R1+0x14c4] ;  /* 0x0014c40001157983 */ /* 0x000f280000300800 */
[----:B------:R-:W4:Y:S04]  /*b4950*/  LDL.LU R24, [R1+0x14d8] ;  /* 0x0014d80001187983 */ /* 0x000f280000300800 */
[----:B------:R-:W4:Y:S04]  /*b4960*/  LDL.LU R23, [R1+0x14e8] ;  /* 0x0014e80001177983 */ /* 0x000f280000300800 */
[----:B0-----:R-:W4:Y:S01]  /*b4970*/  LDL.LU R0, [R1+0x1220] ;  /* 0x0012200001007983 */ /* 0x001f220000300800 */
[----:B------:R-:W-:-:S02]  /*b4980*/  LOP3.LUT P1, RZ, R16, 0x40000, RZ, 0xc0, !PT ;  /* 0x0004000010ff7812 */ /* 0x000fc4000782c0ff */
[C---:B------:R-:W-:Y:S02]  /*b4990*/  LOP3.LUT P2, RZ, R16.reuse, 0x80000, RZ, 0xc0, !PT ;  /* 0x0008000010ff7812 */ /* 0x040fe4000784c0ff */
[C---:B------:R-:W-:Y:S02]  /*b49a0*/  LOP3.LUT P3, RZ, R16.reuse, 0x100000, RZ, 0xc0, !PT ;  /* 0x0010000010ff7812 */ /* 0x040fe4000786c0ff */
[C---:B------:R-:W-:Y:S02]  /*b49b0*/  LOP3.LUT P4, RZ, R16.reuse, 0x200000, RZ, 0xc0, !PT ;  /* 0x0020000010ff7812 */ /* 0x040fe4000788c0ff */
[C---:B------:R-:W-:Y:S02]  /*b49c0*/  LOP3.LUT P5, RZ, R16.reuse, 0x400000, RZ, 0xc0, !PT ;  /* 0x0040000010ff7812 */ /* 0x040fe400078ac0ff */
[----:B------:R-:W-:Y:S02]  /*b49d0*/  LOP3.LUT P6, RZ, R16, 0x800000, RZ, 0xc0, !PT ;  /* 0x0080000010ff7812 */ /* 0x000fe400078cc0ff */
[----:B------:R-:W-:-:S02]  /*b49e0*/  ISETP.LT.AND P0, PT, R18, UR40, !P0 ;  /* 0x0000002812007c0c */ /* 0x000fc4000c701270 */
[C---:B------:R-:W-:Y:S02]  /*b49f0*/  ISETP.LT.AND P1, PT, R18.reuse, UR44, !P1 ;  /* 0x0000002c12007c0c */ /* 0x040fe4000cf21270 */
[C---:B------:R-:W-:Y:S02]  /*b4a00*/  ISETP.LT.AND P2, PT, R18.reuse, UR48, !P2 ;  /* 0x0000003012007c0c */ /* 0x040fe4000d741270 */
[C---:B------:R-:W-:Y:S02]  /*b4a10*/  ISETP.LT.AND P3, PT, R18.reuse, UR52, !P3 ;  /* 0x0000003412007c0c */ /* 0x040fe4000df61270 */
[C---:B------:R-:W-:Y:S02]  /*b4a20*/  ISETP.LT.AND P4, PT, R18.reuse, UR56, !P4 ;  /* 0x0000003812007c0c */ /* 0x040fe4000e781270 */
[C---:B------:R-:W-:Y:S02]  /*b4a30*/  ISETP.LT.AND P5, PT, R18.reuse, UR60, !P5 ;  /* 0x0000003c12007c0c */ /* 0x040fe4000efa1270 */
[----:B------:R-:W-:Y:S01]  /*b4a40*/  ISETP.LT.AND P6, PT, R18, UR4, !P6 ;  /* 0x0000000412007c0c */ /* 0x000fe2000f7c1270 */
[----:B------:R-:W4:Y:S01]  /*b4a50*/  LDL.LU R5, [R1+0x1214] ;  /* 0x0012140001057983 */ /* 0x000f220000300800 */
[----:B--2---:R-:W-:-:S02]  /*b4a60*/  LOP3.LUT R20, R20, 0xffff, RZ, 0xc0, !PT ;  /* 0x0000ffff14147812 */ /* 0x004fc400078ec0ff */
[----:B---3--:R-:W-:Y:S02]  /*b4a70*/  LOP3.LUT R28, R19, 0xffff, RZ, 0xc0, !PT ;  /* 0x0000ffff131c7812 */ /* 0x008fe400078ec0ff */
[----:B------:R-:W-:Y:S02]  /*b4a80*/  SHF.R.U32.HI R19, RZ, 0x8, R20 ;  /* 0x00000008ff137819 */ /* 0x000fe40000011614 */
[----:B------:R-:W-:Y:S02]  /*b4a90*/  SHF.R.U32.HI R18, RZ, 0x8, R28 ;  /* 0x00000008ff127819 */ /* 0x000fe4000001161c */
[----:B------:R-:W-:Y:S02]  /*b4aa0*/  LOP3.LUT R19, R19, 0xffff, RZ, 0xc0, !PT ;  /* 0x0000ffff13137812 */ /* 0x000fe400078ec0ff */
[----:B------:R-:W-:-:S04]  /*b4ab0*/  LOP3.LUT R18, R18, 0xffff, RZ, 0xc0, !PT ;  /* 0x0000ffff12127812 */ /* 0x000fc800078ec0ff */
[----:B------:R-:W-:Y:S02]  /*b4ac0*/  PRMT R10, R19, 0x3340, R18 ;  /* 0x00003340130a7816 */ /* 0x000fe40000000012 */
[----:B----4-:R-:W-:-:S03]  /*b4ad0*/  PRMT R19, R6, 0x3340, R1 ;  /* 0x0000334006137816 */ /* 0x010fc60000000001 */
[----:B------:R-:W-:Y:S04]  /*b4ae0*/  STL [R1+0xdc], R10 ;  /* 0x0000dc0a01007387 */ /* 0x000fe80000100800 */
[----:B------:R-:W2:Y:S01]  /*b4af0*/  LDL.LU R6, [R1+0x1338] ;  /* 0x0013380001067983 */ /* 0x000ea20000300800 */
[----:B------:R-:W-:Y:S02]  /*b4b00*/  PRMT R28, R20, 0x3340, R28 ;  /* 0x00003340141c7816 */ /* 0x000fe4000000001c */
[----:B------:R-:W-:Y:S02]  /*b4b10*/  PRMT R27, R3, 0x3340, R7 ;  /* 0x00003340031b7816 */ /* 0x000fe40000000007 */
[----:B------:R-:W-:Y:S02]  /*b4b20*/  PRMT R25, R25, 0x3340, R8 ;  /* 0x0000334019197816 */ /* 0x000fe40000000008 */
[--C-:B------:R-:W-:Y:S01]  /*b4b30*/  PRMT R20, R4, 0x3340, R1.reuse ;  /* 0x0000334004147816 */ /* 0x100fe20000000001 */
[----:B------:R-:W3:Y:S01]  /*b4b40*/  LDL.LU R7, [R1+0x1a4] ;  /* 0x0001a40001077983 */ /* 0x000ee20000300800 */
[----:B------:R-:W-:-:S03]  /*b4b50*/  PRMT R18, R2, 0x3340, R1 ;  /* 0x0000334002127816 */ /* 0x000fc60000000001 */
[----:B------:R-:W4:Y:S04]  /*b4b60*/  LDL.LU R3, [R1+0x1218] ;  /* 0x0012180001037983 */ /* 0x000f280000300800 */
[----:B------:R-:W4:Y:S01]  /*b4b70*/  LDL.LU R2, [R1+0x1480] ;  /* 0x0014800001027983 */ /* 0x000f220000300800 */
[----:B------:R-:W-:Y:S02]  /*b4b80*/  PRMT R26, R9, 0x3340, R26 ;  /* 0x00003340091a7816 */ /* 0x000fe4000000001a */
[----:B------:R-:W-:Y:S02]  /*b4b90*/  PRMT R4, R25, 0x5410, R20 ;  /* 0x0000541019047816 */ /* 0x000fe40000000014 */
[----:B------:R-:W-:-:S03]  /*b4ba0*/  PRMT R8, R26, 0x5410, R19 ;  /* 0x000054101a087816 */ /* 0x000fc60000000013 */
[----:B------:R0:W-:Y:S04]  /*b4bb0*/  STL [R1+0x10c], R4 ;  /* 0x00010c0401007387 */ /* 0x0001e80000100800 */
[----:B------:R-:W-:Y:S01]  /*b4bc0*/  STL [R1+0x108], R8 ;  /* 0x0001080801007387 */ /* 0x000fe20000100800 */
[----:B0-----:R-:W-:Y:S02]  /*b4bd0*/  PRMT R4, R27, 0x5410, R18 ;  /* 0x000054101b047816 */ /* 0x001fe40000000012 */
[----:B------:R-:W-:-:S04]  /*b4be0*/  LOP3.LUT R0, R0, 0xffff, RZ, 0xc0, !PT ;  /* 0x0000ffff00007812 */ /* 0x000fc800078ec0ff */
[----:B------:R-:W-:Y:S01]  /*b4bf0*/  PRMT R18, R0, 0x3340, R1 ;  /* 0x0000334000127816 */ /* 0x000fe20000000001 */
[----:B------:R0:W-:Y:S04]  /*b4c00*/  STL [R1+0x24], R0 ;  /* 0x0000240001007387 */ /* 0x0001e80000100800 */
[----:B------:R1:W-:Y:S04]  /*b4c10*/  STL [R1+0x104], R4 ;  /* 0x0001040401007387 */ /* 0x0003e80000100800 */
        /* <DEDUP_REMOVED lines=9> */
[----:B-1----:R-:W-:-:S03]  /*b4cb0*/  PRMT R4, R28, 0x5410, R18 ;  /* 0x000054101c047816 */ /* 0x002fc60000000012 */
[----:B------:R-:W4:Y:S01]  /*b4cc0*/  LDL.LU R15, [R1+0x12b4] ;  /* 0x0012b400010f7983 */ /* 0x000f220000300800 */
[----:B------:R-:W-:Y:S02]  /*b4cd0*/  LOP3.LUT R14, R5, 0xffff, RZ, 0xc0, !PT ;  /* 0x0000ffff050e7812 */ /* 0x000fe400078ec0ff */
[--C-:B------:R-:W-:Y:S01]  /*b4ce0*/  PRMT R22, R22, 0x3340, R1.reuse ;  /* 0x0000334016167816 */ /* 0x100fe20000000001 */
[----:B------:R-:W4:Y:S04]  /*b4cf0*/  LDL.LU R12, [R1+0x133c] ;  /* 0x00133c00010c7983 */ /* 0x000f280000300800 */
[----:B------:R-:W4:Y:S04]  /*b4d00*/  LDL.LU R28, [R1+0x1ac] ;  /* 0x0001ac00011c7983 */ /* 0x000f280000300800 */
[----:B------:R-:W4:Y:S04]  /*b4d10*/  LDL.LU R10, [R1+0x12a8] ;  /* 0x0012a800010a7983 */ /* 0x000f280000300800 */
[----:B------:R-:W-:Y:S01]  /*b4d20*/  STL [R1+0x110], R4 ;  /* 0x0001100401007387 */ /* 0x000fe20000100800 */
[----:B------:R-:W-:-:S03]  /*b4d30*/  PRMT R18, R14, 0x3340, R1 ;  /* 0x000033400e127816 */ /* 0x000fc60000000001 */
[----:B------:R0:W-:Y:S04]  /*b4d40*/  STL [R1+0x2e98], R14 ;  /* 0x002e980e01007387 */ /* 0x0001e80000100800 */
[----:B0-----:R-:W4:Y:S01]  /*b4d50*/  LDL.LU R14, [R1+0x14b8] ;  /* 0x0014b800010e7983 */ /* 0x001f220000300800 */
[----:B------:R-:W-:Y:S02]  /*b4d60*/  PRMT R21, R21, 0x3340, R1 ;  /* 0x0000334015157816 */ /* 0x000fe40000000001 */
[----:B--2---:R-:W-:Y:S02]  /*b4d70*/  PRMT R5, R6, 0x5410, R22 ;  /* 0x0000541006057816 */ /* 0x004fe40000000016 */
[----:B------:R-:W2:Y:S01]  /*b4d80*/  LDL.LU R22, [R1+0x1a8] ;  /* 0x0001a80001167983 */ /* 0x000ea20000300800 */
[----:B---3--:R-:W-:-:S03]  /*b4d90*/  PRMT R4, R7, 0x5410, R18 ;  /* 0x0000541007047816 */ /* 0x008fc60000000012 */
[----:B------:R-:W-:Y:S01]  /*b4da0*/  STL [R1+0x114], R5 ;  /* 0x0001140501007387 */ /* 0x000fe20000100800 */
[----:B----4-:R-:W-:-:S03]  /*b4db0*/  PRMT R2, R2, 0x5410, R21 ;  /* 0x0000541002027816 */ /* 0x010fc60000000015 */
[----:B------:R0:W-:Y:S04]  /*b4dc0*/  STL [R1+0x1214], R4 ;  /* 0x0012140401007387 */ /* 0x0001e80000100800 */
[----:B------:R-:W3:Y:S04]  /*b4dd0*/  LDL.LU R9, [R1+0x12c4] ;  /* 0x0012c40001097983 */ /* 0x000ee80000300800 */
[----:B------:R-:W4:Y:S04]  /*b4de0*/  LDL.LU R8, [R1+0x125c] ;  /* 0x00125c0001087983 */ /* 0x000f280000300800 */
[----:B------:R1:W-:Y:S01]  /*b4df0*/  STL [R1+0x1218], R2 ;  /* 0x0012180201007387 */ /* 0x0003e20000100800 */
[----:B------:R-:W-:-:S03]  /*b4e00*/  LOP3.LUT R13, R3, 0xffff, RZ, 0xc0, !PT ;  /* 0x0000ffff030d7812 */ /* 0x000fc600078ec0ff */
[----:B0-----:R-:W4:Y:S04]  /*b4e10*/  LDL.LU R4, [R1+0x12e8] ;  /* 0x0012e80001047983 */ /* 0x001f280000300800 */
[----:B------:R-:W3:Y:S04]  /*b4e20*/  LDL.LU R5, [R1+0x1450] ;  /* 0x0014500001057983 */ /* 0x000ee80000300800 */
[----:B------:R-:W3:Y:S04]  /*b4e30*/  LDL.LU R6, [R1+0x1324] ;  /* 0x0013240001067983 */ /* 0x000ee80000300800 */
[----:B------:R-:W3:Y:S04]  /*b4e40*/  LDL.LU R7, [R1+0x139c] ;  /* 0x00139c0001077983 */ /* 0x000ee80000300800 */
[----:B------:R-:W3:Y:S04]  /*b4e50*/  LDL.LU R3, [R1+0x1458] ;  /* 0x0014580001037983 */ /* 0x000ee80000300800 */
[----:B-1----:R-:W3:Y:S01]  /*b4e60*/  LDL.LU R2, [R1+0x1328] ;  /* 0x0013280001027983 */ /* 0x002ee20000300800 */
[----:B------:R-:W-:-:S03]  /*b4e70*/  LOP3.LUT R11, R0, 0xffff, RZ, 0xc0, !PT ;  /* 0x0000ffff000b7812 */ /* 0x000fc600078ec0ff */
[----:B------:R-:W3:Y:S01]  /*b4e80*/  LDL.LU R0, [R1+0x13a8] ;  /* 0x0013a80001007983 */ /* 0x000ee20000300800 */
[--C-:B------:R-:W-:Y:S02]  /*b4e90*/  PRMT R18, R13, 0x3340, R1.reuse ;  /* 0x000033400d127816 */ /* 0x100fe40000000001 */
[--C-:B------:R-:W-:Y:S02]  /*b4ea0*/  PRMT R24, R24, 0x3340, R1.reuse ;  /* 0x0000334018187816 */ /* 0x100fe40000000001 */
[----:B------:R-:W-:Y:S02]  /*b4eb0*/  PRMT R23, R23, 0x3340, R1 ;  /* 0x0000334017177816 */ /* 0x000fe40000000001 */
[----:B------:R-:W-:Y:S02]  /*b4ec0*/  PRMT R19, R19, 0x5410, R26 ;  /* 0x0000541013137816 */ /* 0x000fe4000000001a */
[----:B------:R-:W-:Y:S02]  /*b4ed0*/  PRMT R21, R14, 0x5410, R24 ;  /* 0x000054100e157816 */ /* 0x000fe40000000018 */
[----:B------:R-:W-:-:S02]  /*b4ee0*/  PRMT R14, R27, 0x5410, R23 ;  /* 0x000054101b0e7816 */ /* 0x000fc40000000017 */
[----:B------:R-:W-:Y:S02]  /*b4ef0*/  LOP3.LUT R10, R10, 0xffff, RZ, 0xc0, !PT ;  /* 0x0000ffff0a0a7812 */ /* 0x000fe400078ec0ff */
[----:B--2---:R-:W-:Y:S02]  /*b4f00*/  PRMT R22, R22, 0x5410, R18 ;  /* 0x0000541016167816 */ /* 0x004fe40000000012 */
[----:B------:R-:W-:-:S04]  /*b4f10*/  PRMT R18, R11, 0x3340, R1 ;  /* 0x000033400b127816 */ /* 0x000fc80000000001 */
[----:B------:R-:W-:Y:S01]  /*b4f20*/  PRMT R18, R28, 0x5410, R18 ;  /* 0x000054101c127816 */ /* 0x000fe20000000012 */
[----:B------:R-:W-:Y:S04]  /*b4f30*/  STL [R1+0x121c], R22 ;  /* 0x00121c1601007387 */ /* 0x000fe80000100800 */
[----:B------:R0:W-:Y:S04]  /*b4f40*/  STL [R1+0x1220], R21 ;  /* 0x0012201501007387 */ /* 0x0001e80000100800 */
[----:B------:R1:W-:Y:S04]  /*b4f50*/  STL [R1+0x1224], R18 ;  /* 0x0012241201007387 */ /* 0x0003e80000100800 */
[----:B------:R-:W-:Y:S04]  /*b4f60*/  STL [R1+0x122c], R14 ;  /* 0x00122c0e01007387 */ /* 0x000fe80000100800 */
[----:B------:R2:W-:Y:S01]  /*b4f70*/  STL [R1+0xfdc], R19 ;  /* 0x000fdc1301007387 */ /* 0x0005e20000100800 */
[----:B0-----:R-:W-:-:S02]  /*b4f80*/  LOP3.LUT R21, R17, 0xffff, RZ, 0xc0, !PT ;  /* 0x0000ffff11157812 */ /* 0x001fc400078ec0ff */
[----:B-1----:R-:W-:Y:S02]  /*b4f90*/  PRMT R18, R20, 0x5410, R25 ;  /* 0x0000541014127816 */ /* 0x002fe40000000019 */
[----:B------:R-:W-:Y:S02]  /*b4fa0*/  LOP3.LUT R25, R15, 0xffff, RZ, 0xc0, !PT ;  /* 0x0000ffff0f197812 */ /* 0x000fe400078ec0ff */
[----:B------:R-:W-:Y:S01]  /*b4fb0*/  LOP3.LUT R20, R12, 0xffff, RZ, 0xc0, !PT ;  /* 0x0000ffff0c147812 */ /* 0x000fe200078ec0ff */
[----:B------:R0:W-:Y:S03]  /*b4fc0*/  STL [R1+0xfe4], R18 ;  /* 0x000fe41201007387 */ /* 0x0001e60000100800 */
[----:B--2---:R-:W-:Y:S02]  /*b4fd0*/  PRMT R19, R21, 0x3340, R20 ;  /* 0x0000334015137816 */ /* 0x004fe40000000014 */
[----:B------:R-:W-:-:S02]  /*b4fe0*/  PRMT R14, R16, 0x5410, R29 ;  /* 0x00005410100e7816 */ /* 0x000fc4000000001d */
[----:B------:R-:W-:Y:S02]  /*b4ff0*/  SHF.R.U32.HI R21, RZ, 0x8, R21 ;  /* 0x00000008ff157819 */ /* 0x000fe40000011615 */
[----:B0-----:R-:W-:-:S04]  /*b5000*/  PRMT R18, R25, 0x3340, R1 ;  /* 0x0000334019127816 */ /* 0x001fc80000000001 */
[----:B------:R-:W-:Y:S02]  /*b5010*/  PRMT R12, R19, 0x5410, R18 ;  /* 0x00005410130c7816 */ /* 0x000fe40000000012 */
[----:B------:R-:W-:Y:S02]  /*b5020*/  SHF.R.U32.HI R19, RZ, 0x8, R20 ;  /* 0x00000008ff137819 */ /* 0x000fe40000011614 */
[----:B------:R-:W-:Y:S02]  /*b5030*/  PRMT R18, R10, 0x3340, R1 ;  /* 0x000033400a127816 */ /* 0x000fe40000000001 */
[----:B------:R-:W-:Y:S01]  /*b5040*/  LOP3.LUT R20, R21, 0xffff, RZ, 0xc0, !PT ;  /* 0x0000ffff15147812 */ /* 0x000fe200078ec0ff */
[----:B------:R-:W-:Y:S01]  /*b5050*/  STL [R1+0x1210], R14 ;  /* 0x0012100e01007387 */ /* 0x000fe20000100800 */
[----:B------:R-:W-:-:S03]  /*b5060*/  LOP3.LUT R19, R19, 0xffff, RZ, 0xc0, !PT ;  /* 0x0000ffff13137812 */ /* 0x000fc600078ec0ff */
[----:B------:R0:W-:Y:S01]  /*b5070*/  STL [R1+0x100], R12 ;  /* 0x0001000c01007387 */ /* 0x0001e20000100800 */
[----:B----4-:R-:W-:Y:S02]  /*b5080*/  PRMT R4, R4, 0x5410, R8 ;  /* 0x0000541004047816 */ /* 0x010fe40000000008 */
[----:B---3--:R-:W-:Y:S02]  /*b5090*/  LOP3.LUT R21, R5, 0xffff, RZ, 0xc0, !PT ;  /* 0x0000ffff05157812 */ /* 0x008fe400078ec0ff */
[----:B------:R-:W-:Y:S02]  /*b50a0*/  LOP3.LUT R26, R6, 0xffff, RZ, 0xc0, !PT ;  /* 0x0000ffff061a7812 */ /* 0x000fe400078ec0ff */
[----:B0-----:R-:W-:Y:S02]  /*b50b0*/  PRMT R12, R9, 0x5410, R18 ;  /* 0x00005410090c7816 */ /* 0x001fe40000000012 */
[----:B------:R-:W-:Y:S02]  /*b50c0*/  PRMT R9, R20, 0x3340, R19 ;  /* 0x0000334014097816 */ /* 0x000fe40000000013 */
[----:B------:R-:W-:Y:S01]  /*b50d0*/  LOP3.LUT R20, R7, 0xffff, RZ, 0xc0, !PT ;  /* 0x0000ffff07147812 */ /* 0x000fe200078ec0ff */
[----:B------:R-:W-:Y:S04]  /*b50e0*/  STL [R1+0x123c], R12 ;  /* 0x00123c0c01007387 */ /* 0x000fe80000100800 */
[----:B------:R-:W-:Y:S04]  /*b50f0*/  STL [R1+0x74], R9 ;  /* 0x0000740901007387 */ /* 0x000fe80000100800 */
[----:B------:R0:W-:Y:S04]  /*b5100*/  STL [R1+0xfe0], R4 ;  /* 0x000fe00401007387 */ /* 0x0001e80000100800 */
[----:B------:R-:W2:Y:S01]  /*b5110*/  LDL.LU R29, [R1+0x126c] ;  /* 0x00126c00011d7983 */ /* 0x000ea20000300800 */
[----:B------:R-:W-:-:S02]  /*b5120*/  PRMT R18, R26, 0x3340, R1 ;  /* 0x000033401a127816 */ /* 0x000fc40000000001 */
[----:B------:R-:W-:Y:S01]  /*b5130*/  PRMT R19, R21, 0x3340, R20 ;  /* 0x0000334015137816 */ /* 0x000fe20000000014 */
[----:B------:R-:W2:Y:S01]  /*b5140*/  LDL.LU R16, [R1+0x1320] ;  /* 0x0013200001107983 */ /* 0x000ea20000300800 */
[----:B------:R-:W-:Y:S02]  /*b5150*/  LOP3.LUT R24, R3, 0xffff, RZ, 0xc0, !PT ;  /* 0x0000ffff03187812 */ /* 0x000fe400078ec0ff */
[----:B------:R-:W-:Y:S02]  /*b5160*/  LOP3.LUT R22, R2, 0xffff, RZ, 0xc0, !PT ;  /* 0x0000ffff02167812 */ /* 0x000fe400078ec0ff */
[----:B------:R-:W-:Y:S01]  /*b5170*/  LOP3.LUT R23, R0, 0xffff, RZ, 0xc0, !PT ;  /* 0x0000ffff00177812 */ /* 0x000fe200078ec0ff */
[----:B------:R-:W3:Y:S04]  /*b5180*/  LDL.LU R17, [R1+0x1418] ;  /* 0x0014180001117983 */ /* 0x000ee80000300800 */
[----:B------:R-:W4:Y:S04]  /*b5190*/  LDL.LU R15, [R1+0x12f4] ;  /* 0x0012f400010f7983 */ /* 0x000f280000300800 */
[----:B0-----:R-:W2:Y:S01]  /*b51a0*/  LDL.LU R4, [R1+0x1368] ;  /* 0x0013680001047983 */ /* 0x001ea20000300800 */
[----:B------:R-:W-:-:S02]  /*b51b0*/  PRMT R0, R19, 0x5410, R18 ;  /* 0x0000541013007816 */ /* 0x000fc40000000012 */
[----:B------:R-:W-:Y:S02]  /*b51c0*/  PRMT R18, R22, 0x3340, R1 ;  /* 0x0000334016127816 */ /* 0x000fe40000000001 */
[----:B------:R-:W-:-:S04]  /*b51d0*/  PRMT R19, R24, 0x3340, R23 ;  /* 0x0000334018137816 */ /* 0x000fc80000000017 */
[----:B------:R-:W-:Y:S02]  /*b51e0*/  PRMT R2, R19, 0x5410, R18 ;  /* 0x0000541013027816 */ /* 0x000fe40000000012 */
[----:B------:R-:W-:Y:S01]  /*b51f0*/  SHF.R.U32.HI R18, RZ, 0x8, R25 ;  /* 0x00000008ff127819 */ /* 0x000fe20000011619 */
[----:B------:R0:W-:Y:S03]  /*b5200*/  STL [R1+0x2e3c], R0 ;  /* 0x002e3c0001007387 */ /* 0x0001e60000100800 */
[----:B------:R-:W-:Y:S01]  /*b5210*/  LOP3.LUT R18, R18, 0xffff, RZ, 0xc0, !PT ;  /* 0x0000ffff12127812 */ /* 0x000fe200078ec0ff */
[----:B------:R1:W-:Y:S04]  /*b5220*/  STL [R1+0x2e40], R2 ;  /* 0x002e400201007387 */ /* 0x0003e80000100800 */
[----:B------:R-:W2:Y:S04]  /*b5230*/  LDL.LU R12, [R1+0x1270] ;  /* 0x00127000010c7983 */ /* 0x000ea80000300800 */
[----:B------:R-:W2:Y:S01]  /*b5240*/  LDL.LU R9, [R1+0x131c] ;  /* 0x00131c0001097983 */ /* 0x000ea20000300800 */
[----:B0-----:R-:W-:-:S05]  /*b5250*/  PRMT R0, R18, 0x3340, R1 ;  /* 0x0000334012007816 */ /* 0x001fca0000000001 */
[----:B------:R0:W-:Y:S04]  /*b5260*/  STL [R1+0x5c], R0 ;  /* 0x00005c0001007387 */ /* 0x0001e80000100800 */
[----:B------:R-:W2:Y:S04]  /*b5270*/  LDL.LU R7, [R1+0x1268] ;  /* 0x0012680001077983 */ /* 0x000ea80000300800 */
[----:B------:R-:W2:Y:S01]  /*b5280*/  LDL.LU R3, [R1+0x1314] ;  /* 0x0013140001037983 */ /* 0x000ea20000300800 */
[----:B------:R-:W-:Y:S02]  /*b5290*/  SHF.R.U32.HI R21, RZ, 0x8, R21 ;  /* 0x00000008ff157819 */ /* 0x000fe40000011615 */
[----:B------:R-:W-:-:S02]  /*b52a0*/  SHF.R.U32.HI R19, RZ, 0x8, R20 ;  /* 0x00000008ff137819 */ /* 0x000fc40000011614 */
[----:B------:R-:W-:Y:S02]  /*b52b0*/  LOP3.LUT R20, R21, 0xffff, RZ, 0xc0, !PT ;  /* 0x0000ffff15147812 */ /* 0x000fe400078ec0ff */
[----:B------:R-:W-:Y:S02]  /*b52c0*/  LOP3.LUT R19, R19, 0xffff, RZ, 0xc0, !PT ;  /* 0x0000ffff13137812 */ /* 0x000fe400078ec0ff */
[----:B------:R-:W-:Y:S02]  /*b52d0*/  SHF.R.U32.HI R18, RZ, 0x8, R23 ;  /* 0x00000008ff127819 */ /* 0x000fe40000011617 */
[----:B------:R-:W-:Y:S02]  /*b52e0*/  PRMT R5, R20, 0x3340, R19 ;  /* 0x0000334014057816 */ /* 0x000fe40000000013 */
[----:B------:R-:W-:Y:S02]  /*b52f0*/  SHF.R.U32.HI R19, RZ, 0x8, R24 ;  /* 0x00000008ff137819 */ /* 0x000fe40000011618 */
[----:B------:R-:W-:-:S02]  /*b5300*/  SHF.R.U32.HI R20, RZ, 0x8, R22 ;  /* 0x00000008ff147819 */ /* 0x000fc40000011616 */
[----:B------:R-:W-:Y:S02]  /*b5310*/  LOP3.LUT R18, R18, 0xffff, RZ, 0xc0, !PT ;  /* 0x0000ffff12127812 */ /* 0x000fe400078ec0ff */
[----:B------:R-:W-:Y:S02]  /*b5320*/  LOP3.LUT R19, R19, 0xffff, RZ, 0xc0, !PT ;  /* 0x0000ffff13137812 */ /* 0x000fe400078ec0ff */
[----:B------:R-:W-:Y:S01]  /*b5330*/  LOP3.LUT R20, R20, 0xffff, RZ, 0xc0, !PT ;  /* 0x0000ffff14147812 */ /* 0x000fe200078ec0ff */
[----:B------:R0:W-:Y:S01]  /*b5340*/  STL [R1+0x2e88], R5 ;  /* 0x002e880501007387 */ /* 0x0001e20000100800 */
[----:B------:R-:W-:-:S05]  /*b5350*/  PRMT R8, R19, 0x3340, R18 ;  /* 0x0000334013087816 */ /* 0x000fca0000000012 */
[----:B------:R-:W-:Y:S04]  /*b5360*/  STL [R1+0x2e8c], R8 ;  /* 0x002e8c0801007387 */ /* 0x000fe80000100800 */
[----:B-1----:R-:W2:Y:S04]  /*b5370*/  LDL.LU R2, [R1+0x1260] ;  /* 0x0012600001027983 */ /* 0x002ea80000300800 */
[----:B0-----:R-:W2:Y:S01]  /*b5380*/  LDL.LU R0, [R1+0x1300] ;  /* 0x0013000001007983 */ /* 0x001ea20000300800 */
[----:B------:R-:W-:-:S05]  /*b5390*/  PRMT R5, R20, 0x3340, R1 ;  /* 0x0000334014057816 */ /* 0x000fca0000000001 */
[----:B------:R0:W-:Y:S04]  /*b53a0*/  STL [R1+0x58], R5 ;  /* 0x0000580501007387 */ /* 0x0001e80000100800 */
[----:B------:R-:W2:Y:S04]  /*b53b0*/  LDL.LU R14, [R1+0x143c] ;  /* 0x00143c00010e7983 */ /* 0x000ea80000300800 */
[----:B------:R-:W2:Y:S04]  /*b53c0*/  LDL.LU R28, [R1+0x1308] ;  /* 0x00130800011c7983 */ /* 0x000ea80000300800 */
[----:B------:R-:W2:Y:S01]  /*b53d0*/  LDL.LU R6, [R1+0x1384] ;  /* 0x0013840001067983 */ /* 0x000ea20000300800 */
[----:B---3--:R-:W-:-:S02]  /*b53e0*/  LOP3.LUT R21, R17, 0xffff, RZ, 0xc0, !PT ;  /* 0x0000ffff11157812 */ /* 0x008fc400078ec0ff */
[----:B----4-:R-:W-:Y:S02]  /*b53f0*/  LOP3.LUT R23, R15, 0xffff, RZ, 0xc0, !PT ;  /* 0x0000ffff0f177812 */ /* 0x010fe400078ec0ff */
[----:B--2---:R-:W-:Y:S02]  /*b5400*/  LOP3.LUT R20, R4, 0xffff, RZ, 0xc0, !PT ;  /* 0x0000ffff04147812 */ /* 0x004fe400078ec0ff */
[----:B------:R-:W-:Y:S02]  /*b5410*/  PRMT R18, R23, 0x3340, R1 ;  /* 0x0000334017127816 */ /* 0x000fe40000000001 */
[----:B------:R-:W-:Y:S02]  /*b5420*/  PRMT R19, R21, 0x3340, R20 ;  /* 0x0000334015137816 */ /* 0x000fe40000000014 */
[----:B0-----:R-:W-:Y:S02]  /*b5430*/  PRMT R5, R16, 0x5410, R29 ;  /* 0x0000541010057816 */ /* 0x001fe4000000001d */
[----:B------:R-:W-:-:S02]  /*b5440*/  SHF.R.U32.HI R21, RZ, 0x8, R21 ;  /* 0x00000008ff157819 */ /* 0x000fc40000011615 */
[----:B------:R-:W-:Y:S02]  /*b5450*/  PRMT R4, R19, 0x5410, R18 ;  /* 0x0000541013047816 */ /* 0x000fe40000000012 */
[----:B------:R-:W-:Y:S02]  /*b5460*/  SHF.R.U32.HI R18, RZ, 0x8, R26 ;  /* 0x00000008ff127819 */ /* 0x000fe4000001161a */
[----:B------:R-:W-:Y:S01]  /*b5470*/  SHF.R.U32.HI R19, RZ, 0x8, R20 ;  /* 0x00000008ff137819 */ /* 0x000fe20000011614 */
[----:B------:R0:W-:Y:S04]  /*b5480*/  STL [R1+0xe3c], R5 ;  /* 0x000e3c0501007387 */ /* 0x0001e80000100800 */
[----:B------:R-:W2:Y:S01]  /*b5490*/  LDL.LU R27, [R1+0x1264] ;  /* 0x00126400011b7983 */ /* 0x000ea20000300800 */
[----:B------:R-:W-:-:S03]  /*b54a0*/  LOP3.LUT R18, R18, 0xffff, RZ, 0xc0, !PT ;  /* 0x0000ffff12127812 */ /* 0x000fc600078ec0ff */
[----:B------:R-:W2:Y:S01]  /*b54b0*/  LDL.LU R29, [R1+0x1310] ;  /* 0x00131000011d7983 */ /* 0x000ea20000300800 */
[----:B------:R-:W-:Y:S02]  /*b54c0*/  LOP3.LUT R20, R21, 0xffff, RZ, 0xc0, !PT ;  /* 0x0000ffff15147812 */ /* 0x000fe400078ec0ff */
[----:B------:R-:W-:Y:S02]  /*b54d0*/  LOP3.LUT R19, R19, 0xffff, RZ, 0xc0, !PT ;  /* 0x0000ffff13137812 */ /* 0x000fe400078ec0ff */
[----:B------:R-:W-:Y:S01]  /*b54e0*/  PRMT R8, R18, 0x3340, R1 ;  /* 0x0000334012087816 */ /* 0x000fe20000000001 */
[----:B------:R1:W-:Y:S01]  /*b54f0*/  STL [R1+0x2e44], R4 ;  /* 0x002e440401007387 */ /* 0x0003e20000100800 */
[----:B0-----:R-:W-:-:S03]  /*b5500*/  PRMT R5, R20, 0x3340, R19 ;  /* 0x0000334014057816 */ /* 0x001fc60000000013 */
[----:B------:R-:W-:Y:S01]  /*b5510*/  STL [R1+0x54], R8 ;  /* 0x0000540801007387 */ /* 0x000fe20000100800 */
[----:B------:R-:W-:Y:S02]  /*b5520*/  PRMT R3, R3, 0x5410, R7 ;  /* 0x0000541003037816 */ /* 0x000fe40000000007 */
[----:B-1----:R-:W-:Y:S01]  /*b5530*/  PRMT R4, R9, 0x5410, R12 ;  /* 0x0000541009047816 */ /* 0x002fe2000000000c */
[----:B------:R-:W-:Y:S04]  /*b5540*/  STL [R1+0xc4], R5 ;  /* 0x0000c40501007387 */ /* 0x000fe80000100800 */
[----:B------:R-:W3:Y:S04]  /*b5550*/  LDL.LU R16, [R1+0x1b8] ;  /* 0x0001b80001107983 */ /* 0x000ee80000300800 */
[----:B------:R-:W-:Y:S04]  /*b5560*/  STL [R1+0xe38], R4 ;  /* 0x000e380401007387 */ /* 0x000fe80000100800 */
[----:B------:R-:W3:Y:S04]  /*b5570*/  LDL.LU R17, [R1+0x12f8] ;  /* 0x0012f80001117983 */ /* 0x000ee80000300800 */
[----:B------:R0:W-:Y:S04]  /*b5580*/  STL [R1+0xfd8], R3 ;  /* 0x000fd80301007387 */ /* 0x0001e80000100800 */
[----:B------:R-:W4:Y:S04]  /*b5590*/  LDL.LU R15, [R1+0x1258] ;  /* 0x00125800010f7983 */ /* 0x000f280000300800 */
[----:B------:R-:W4:Y:S04]  /*b55a0*/  LDL.LU R12, [R1+0x12dc] ;  /* 0x0012dc00010c7983 */ /* 0x000f280000300800 */
[----:B------:R-:W4:Y:S04]  /*b55b0*/  LDL.LU R9, [R1+0x1484] ;  /* 0x0014840001097983 */ /* 0x000f280000300800 */
[----:B------:R-:W4:Y:S04]  /*b55c0*/  LDL.LU R7, [R1+0x1348] ;  /* 0x0013480001077983 */ /* 0x000f280000300800 */
[----:B0-----:R-:W4:Y:S01]  /*b55d0*/  LDL.LU R3, [R1+0x13f0] ;  /* 0x0013f00001037983 */ /* 0x001f220000300800 */
[----:B------:R-:W-:-:S02]  /*b55e0*/  LOP3.LUT R22, R14, 0xffff, RZ, 0xc0, !PT ;  /* 0x0000ffff0e167812 */ /* 0x000fc400078ec0ff */
[----:B------:R-:W-:Y:S02]  /*b55f0*/  LOP3.LUT R20, R28, 0xffff, RZ, 0xc0, !PT ;  /* 0x0000ffff1c147812 */ /* 0x000fe400078ec0ff */
[----:B------:R-:W-:Y:S02]  /*b5600*/  LOP3.LUT R21, R6, 0xffff, RZ, 0xc0, !PT ;  /* 0x0000ffff06157812 */ /* 0x000fe400078ec0ff */
[----:B------:R-:W-:Y:S02]  /*b5610*/  PRMT R18, R20, 0x3340, R1 ;  /* 0x0000334014127816 */ /* 0x000fe40000000001 */
[----:B------:R-:W-:Y:S02]  /*b5620*/  PRMT R19, R22, 0x3340, R21 ;  /* 0x0000334016137816 */ /* 0x000fe40000000015 */
[----:B------:R-:W-:Y:S02]  /*b5630*/  SHF.R.U32.HI R20, RZ, 0x8, R20 ;  /* 0x00000008ff147819 */ /* 0x000fe40000011614 */
[----:B------:R-:W-:-:S02]  /*b5640*/  PRMT R6, R19, 0x5410, R18 ;  /* 0x0000541013067816 */ /* 0x000fc40000000012 */
[----:B------:R-:W-:Y:S02]  /*b5650*/  SHF.R.U32.HI R19, RZ, 0x8, R22 ;  /* 0x00000008ff137819 */ /* 0x000fe40000011616 */
[----:B------:R-:W-:Y:S02]  /*b5660*/  SHF.R.U32.HI R18, RZ, 0x8, R21 ;  /* 0x00000008ff127819 */ /* 0x000fe40000011615 */
[----:B------:R-:W-:Y:S02]  /*b5670*/  PRMT R0, R0, 0x5410, R2 ;  /* 0x0000541000007816 */ /* 0x000fe40000000002 */
[----:B------:R-:W-:Y:S02]  /*b5680*/  LOP3.LUT R19, R19, 0xffff, RZ, 0xc0, !PT ;  /* 0x0000ffff13137812 */ /* 0x000fe400078ec0ff */
[----:B------:R-:W-:Y:S02]  /*b5690*/  LOP3.LUT R18, R18, 0xffff, RZ, 0xc0, !PT ;  /* 0x0000ffff12127812 */ /* 0x000fe400078ec0ff */
[----:B------:R-:W-:-:S02]  /*b56a0*/  LOP3.LUT R20, R20, 0xffff, RZ, 0xc0, !PT ;  /* 0x0000ffff14147812 */ /* 0x000fc400078ec0ff */
[----:B------:R-:W-:Y:S02]  /*b56b0*/  PRMT R4, R19, 0x3340, R18 ;  /* 0x0000334013047816 */ /* 0x000fe40000000012 */
[----:B------:R-:W-:Y:S01]  /*b56c0*/  PRMT R2, R20, 0x3340, R1 ;  /* 0x0000334014027816 */ /* 0x000fe20000000001 */
[----:B------:R-:W-:Y:S04]  /*b56d0*/  STL [R1+0x1b0], R0 ;  /* 0x0001b00001007387 */ /* 0x000fe80000100800 */
[----:B------:R-:W-:Y:S04]  /*b56e0*/  STL [R1+0x2e48], R6 ;  /* 0x002e480601007387 */ /* 0x000fe80000100800 */
[----:B------:R0:W-:Y:S04]  /*b56f0*/  STL [R1+0xb0], R4 ;  /* 0x0000b00401007387 */ /* 0x0001e80000100800 */
[----:B0-----:R-:W4:Y:S04]  /*b5700*/  LDL.LU R4, [R1+0x1254] ;  /* 0x0012540001047983 */ /* 0x001f280000300800 */
[----:B------:R0:W-:Y:S04]  /*b5710*/  STL [R1+0x50], R2 ;  /* 0x0000500201007387 */ /* 0x0001e80000100800 */
[----:B------:R-:W4:Y:S01]  /*b5720*/  LDL.LU R8, [R1+0x12f0] ;  /* 0x0012f00001087983 */ /* 0x000f220000300800 */
[----:B--2---:R-:W-:-:S05]  /*b5730*/  PRMT R0, R29, 0x5410, R27 ;  /* 0x000054101d007816 */ /* 0x004fca000000001b */
[----:B------:R1:W-:Y:S04]  /*b5740*/  STL [R1+0x1b4], R0 ;  /* 0x0001b40001007387 */ /* 0x0003e80000100800 */
[----:B------:R-:W2:Y:S04]  /*b5750*/  LDL.LU R24, [R1+0x1250] ;  /* 0x0012500001187983 */ /* 0x000ea80000300800 */
[----:B------:R-:W2:Y:S04]  /*b5760*/  LDL.LU R5, [R1+0x12d4] ;  /* 0x0012d40001057983 */ /* 0x000ea80000300800 */
[----:B------:R-:W2:Y:S04]  /*b5770*/  LDL.LU R25, [R1+0x1248] ;  /* 0x0012480001197983 */ /* 0x000ea80000300800 */
[----:B0-----:R-:W2:Y:S04]  /*b5780*/  LDL.LU R2, [R1+0x12d0] ;  /* 0x0012d00001027983 */ /* 0x001ea80000300800 */
[----:B-1----:R-:W2:Y:S04]  /*b5790*/  LDL.LU R0, [R1+0x1490] ;  /* 0x0014900001007983 */ /* 0x002ea80000300800 */
[----:B------:R-:W2:Y:S04]  /*b57a0*/  LDL.LU R14, [R1+0x134c] ;  /* 0x00134c00010e7983 */ /* 0x000ea80000300800 */
[----:B------:R-:W2:Y:S01]  /*b57b0*/  LDL.LU R28, [R1+0x1400] ;  /* 0x00140000011c7983 */ /* 0x000ea20000300800 */
[----:B---3--:R-:W-:-:S02]  /*b57c0*/  PRMT R16, R17, 0x5410, R16 ;  /* 0x0000541011107816 */ /* 0x008fc40000000010 */
[----:B----4-:R-:W-:Y:S02]  /*b57d0*/  LOP3.LUT R21, R9, 0xffff, RZ, 0xc0, !PT ;  /* 0x0000ffff09157812 */ /* 0x010fe400078ec0ff */
[----:B------:R-:W-:Y:S02]  /*b57e0*/  LOP3.LUT R22, R7, 0xffff, RZ, 0xc0, !PT ;  /* 0x0000ffff07167812 */ /* 0x000fe400078ec0ff */
[----:B------:R-:W-:Y:S02]  /*b57f0*/  PRMT R6, R12, 0x5410, R15 ;  /* 0x000054100c067816 */ /* 0x000fe4000000000f */
[----:B------:R-:W-:Y:S02]  /*b5800*/  LOP3.LUT R20, R3, 0xffff, RZ, 0xc0, !PT ;  /* 0x0000ffff03147812 */ /* 0x000fe400078ec0ff */
[----:B------:R-:W-:Y:S02]  /*b5810*/  PRMT R18, R22, 0x3340, R1 ;  /* 0x0000334016127816 */ /* 0x000fe40000000001 */
[----:B------:R-:W-:Y:S01]  /*b5820*/  PRMT R19, R21, 0x3340, R20 ;  /* 0x0000334015137816 */ /* 0x000fe20000000014 */
[----:B------:R0:W-:Y:S04]  /*b5830*/  STL [R1+0x1b8], R16 ;  /* 0x0001b81001007387 */ /* 0x0001e80000100800 */
[----:B------:R-:W-:Y:S04]  /*b5840*/  STL [R1+0x1bc], R6 ;  /* 0x0001bc0601007387 */ /* 0x000fe80000100800 */
[----:B------:R-:W3:Y:S01]  /*b5850*/  LDL.LU R27, [R1+0x124c] ;  /* 0x00124c00011b7983 */ /* 0x000ee20000300800 */
[----:B------:R-:W-:-:S03]  /*b5860*/  PRMT R3, R19, 0x5410, R18 ;  /* 0x0000541013037816 */ /* 0x000fc60000000012 */
[----:B------:R-:W3:Y:S04]  /*b5870*/  LDL.LU R29, [R1+0x12cc] ;  /* 0x0012cc00011d7983 */ /* 0x000ee80000300800 */
[----:B------:R1:W-:Y:S04]  /*b5880*/  STL [R1+0xfc], R3 ;  /* 0x0000fc0301007387 */ /* 0x0003e80000100800 */
[----:B0-----:R-:W4:Y:S04]  /*b5890*/  LDL.LU R16, [R1+0x1244] ;  /* 0x0012440001107983 */ /* 0x001f280000300800 */
[----:B------:R-:W4:Y:S04]  /*b58a0*/  LDL.LU R17, [R1+0x12c8] ;  /* 0x0012c80001117983 */ /* 0x000f280000300800 */
[----:B------:R-:W4:Y:S04]  /*b58b0*/  LDL.LU R15, [R1+0x1240] ;  /* 0x00124000010f7983 */ /* 0x000f280000300800 */
[----:B------:R-:W4:Y:S04]  /*b58c0*/  LDL.LU R12, [R1+0x12bc] ;  /* 0x0012bc00010c7983 */ /* 0x000f280000300800 */
[----:B------:R-:W4:Y:S04]  /*b58d0*/  LDL.LU R9, [R1+0x1468] ;  /* 0x0014680001097983 */ /* 0x000f280000300800 */
[----:B-1----:R-:W4:Y:S04]  /*b58e0*/  LDL.LU R3, [R1+0x1334] ;  /* 0x0013340001037983 */ /* 0x002f280000300800 */
[----:B------:R-:W4:Y:S01]  /*b58f0*/  LDL.LU R7, [R1+0x13c4] ;  /* 0x0013c40001077983 */ /* 0x000f220000300800 */
[----:B------:R-:W-:-:S02]  /*b5900*/  SHF.R.U32.HI R18, RZ, 0x8, R23 ;  /* 0x00000008ff127819 */ /* 0x000fc40000011617 */
[----:B------:R-:W-:Y:S02]  /*b5910*/  SHF.R.U32.HI R21, RZ, 0x8, R21 ;  /* 0x00000008ff157819 */ /* 0x000fe40000011615 */
[----:B------:R-:W-:Y:S02]  /*b5920*/  SHF.R.U32.HI R19, RZ, 0x8, R20 ;  /* 0x00000008ff137819 */ /* 0x000fe40000011614 */
[----:B------:R-:W-:Y:S02]  /*b5930*/  LOP3.LUT R18, R18, 0xffff, RZ, 0xc0, !PT ;  /* 0x0000ffff12127812 */ /* 0x000fe400078ec0ff */
[----:B------:R-:W-:Y:S02]  /*b5940*/  LOP3.LUT R20, R21, 0xffff, RZ, 0xc0, !PT ;  /* 0x0000ffff15147812 */ /* 0x000fe400078ec0ff */
[----:B------:R-:W-:Y:S02]  /*b5950*/  LOP3.LUT R19, R19, 0xffff, RZ, 0xc0, !PT ;  /* 0x0000ffff13137812 */ /* 0x000fe400078ec0ff */
[----:B------:R-:W-:-:S02]  /*b5960*/  PRMT R21, R18, 0x3340, R1 ;  /* 0x0000334012157816 */ /* 0x000fc40000000001 */
[----:B------:R-:W-:-:S03]  /*b5970*/  PRMT R18, R20, 0x3340, R19 ;  /* 0x0000334014127816 */ /* 0x000fc60000000013 */
[----:B------:R2:W-:Y:S04]  /*b5980*/  STL [R1+0x4c], R21 ;  /* 0x00004c1501007387 */ /* 0x0005e80000100800 */
[----:B------:R0:W-:Y:S01]  /*b5990*/  STL [R1+0xb8], R18 ;  /* 0x0000b81201007387 */ /* 0x0001e20000100800 */
[----:B------:R-:W-:-:S05]  /*b59a0*/  PRMT R6, R8, 0x5410, R4 ;  /* 0x0000541008067816 */ /* 0x000fca0000000004 */
[----:B------:R-:W-:Y:S01]  /*b59b0*/  STL [R1+0x1a4], R6 ;  /* 0x0001a40601007387 */ /* 0x000fe20000100800 */
[----:B--2---:R-:W-:Y:S02]  /*b59c0*/  LOP3.LUT R21, R0, 0xffff, RZ, 0xc0, !PT ;  /* 0x0000ffff00157812 */ /* 0x004fe400078ec0ff */
[----:B------:R-:W-:Y:S02]  /*b59d0*/  LOP3.LUT R23, R14, 0xffff, RZ, 0xc0, !PT ;  /* 0x0000ffff0e177812 */ /* 0x000fe400078ec0ff */
[----:B------:R-:W-:Y:S02]  /*b59e0*/  LOP3.LUT R20, R28, 0xffff, RZ, 0xc0, !PT ;  /* 0x0000ffff1c147812 */ /* 0x000fe400078ec0ff */
[----:B0-----:R-:W-:Y:S02]  /*b59f0*/  PRMT R18, R23, 0x3340, R1 ;  /* 0x0000334017127816 */ /* 0x001fe40000000001 */
[----:B------:R-:W-:Y:S02]  /*b5a00*/  PRMT R19, R21, 0x3340, R20 ;  /* 0x0000334015137816 */ /* 0x000fe40000000014 */
[----:B------:R-:W-:-:S02]  /*b5a10*/  PRMT R4, R5, 0x5410, R24 ;  /* 0x0000541005047816 */ /* 0x000fc40000000018 */
[----:B------:R-:W-:Y:S02]  /*b5a20*/  SHF.R.U32.HI R21, RZ, 0x8, R21 ;  /* 0x00000008ff157819 */ /* 0x000fe40000011615 */
[----:B------:R-:W-:Y:S02]  /*b5a30*/  PRMT R0, R19, 0x5410, R18 ;  /* 0x0000541013007816 */ /* 0x000fe40000000012 */
[----:B------:R-:W-:Y:S02]  /*b5a40*/  SHF.R.U32.HI R18, RZ, 0x8, R22 ;  /* 0x00000008ff127819 */ /* 0x000fe40000011616 */
[----:B------:R-:W-:Y:S02]  /*b5a50*/  SHF.R.U32.HI R19, RZ, 0x8, R20 ;  /* 0x00000008ff137819 */ /* 0x000fe40000011614 */
[----:B------:R-:W-:Y:S02]  /*b5a60*/  PRMT R2, R2, 0x5410, R25 ;  /* 0x0000541002027816 */ /* 0x000fe40000000019 */
[----:B------:R-:W-:-:S02]  /*b5a70*/  LOP3.LUT R20, R21, 0xffff, RZ, 0xc0, !PT ;  /* 0x0000ffff15147812 */ /* 0x000fc400078ec0ff */
[----:B------:R-:W-:Y:S02]  /*b5a80*/  LOP3.LUT R18, R18, 0xffff, RZ, 0xc0, !PT ;  /* 0x0000ffff12127812 */ /* 0x000fe400078ec0ff */
[----:B------:R-:W-:Y:S01]  /*b5a90*/  LOP3.LUT R19, R19, 0xffff, RZ, 0xc0, !PT ;  /* 0x0000ffff13137812 */ /* 0x000fe200078ec0ff */
[----:B------:R-:W-:Y:S04]  /*b5aa0*/  STL [R1+0x1a8], R4 ;  /* 0x0001a80401007387 */ /* 0x000fe80000100800 */
[----:B------:R0:W-:Y:S04]  /*b5ab0*/  STL [R1+0x1ac], R2 ;  /* 0x0001ac0201007387 */ /* 0x0001e80000100800 */
[----:B------:R1:W-:Y:S01]  /*b5ac0*/  STL [R1+0xf8], R0 ;  /* 0x0000f80001007387 */ /* 0x0003e20000100800 */
[----:B0-----:R-:W-:-:S02]  /*b5ad0*/  PRMT R2, R18, 0x3340, R1 ;  /* 0x0000334012027816 */ /* 0x001fc40000000001 */
[----:B-1----:R-:W-:Y:S02]  /*b5ae0*/  PRMT R0, R20, 0x3340, R19 ;  /* 0x0000334014007816 */ /* 0x002fe40000000013 */
[----:B---3--:R-:W-:Y:S01]  /*b5af0*/  PRMT R4, R29, 0x5410, R27 ;  /* 0x000054101d047816 */ /* 0x008fe2000000001b */
[----:B------:R0:W-:Y:S04]  /*b5b00*/  STL [R1+0x48], R2 ;  /* 0x0000480201007387 */ /* 0x0001e80000100800 */
[----:B------:R1:W-:Y:S01]  /*b5b10*/  STL [R1+0xc0], R0 ;  /* 0x0000c00001007387 */ /* 0x0003e20000100800 */
[----:B----4-:R-:W-:-:S03]  /*b5b20*/  LOP3.LUT R22, R9, 0xffff, RZ, 0xc0, !PT ;  /* 0x0000ffff09167812 */ /* 0x010fc600078ec0ff */
[----:B------:R2:W-:Y:S01]  /*b5b30*/  STL [R1+0xa0], R4 ;  /* 0x0000a00401007387 */ /* 0x0005e20000100800 */
[----:B------:R-:W-:Y:S02]  /*b5b40*/  LOP3.LUT R20, R3, 0xffff, RZ, 0xc0, !PT ;  /* 0x0000ffff03147812 */ /* 0x000fe400078ec0ff */
[----:B------:R-:W-:Y:S02]  /*b5b50*/  LOP3.LUT R21, R7, 0xffff, RZ, 0xc0, !PT ;  /* 0x0000ffff07157812 */ /* 0x000fe400078ec0ff */
[----:B0-----:R-:W-:Y:S02]  /*b5b60*/  PRMT R2, R17, 0x5410, R16 ;  /* 0x0000541011027816 */ /* 0x001fe40000000010 */
[----:B-1----:R-:W-:Y:S02]  /*b5b70*/  PRMT R0, R12, 0x5410, R15 ;  /* 0x000054100c007816 */ /* 0x002fe4000000000f */
[----:B------:R-:W-:Y:S02]  /*b5b80*/  PRMT R18, R20, 0x3340, R1 ;  /* 0x0000334014127816 */ /* 0x000fe40000000001 */
[----:B------:R-:W-:Y:S01]  /*b5b90*/  PRMT R19, R22, 0x3340, R21 ;  /* 0x0000334016137816 */ /* 0x000fe20000000015 */
[----:B------:R-:W-:Y:S04]  /*b5ba0*/  STL [R1+0xa4], R2 ;  /* 0x0000a40201007387 */ /* 0x000fe80000100800 */
[----:B------:R0:W-:Y:S04]  /*b5bb0*/  STL [R1+0xac], R0 ;  /* 0x0000ac0001007387 */ /* 0x0001e80000100800 */
[----:B------:R-:W3:Y:S04]  /*b5bc0*/  LDL.LU R6, [R1+0x1234] ;  /* 0x0012340001067983 */ /* 0x000ee80000300800 */
[----:B------:R-:W3:Y:S04]  /*b5bd0*/  LDL.LU R26, [R1+0x12b8] ;  /* 0x0012b800011a7983 */ /* 0x000ee80000300800 */
[----:B--2---:R-:W2:Y:S04]  /*b5be0*/  LDL.LU R4, [R1+0x1230] ;  /* 0x0012300001047983 */ /* 0x004ea80000300800 */
[----:B------:R-:W2:Y:S04]  /*b5bf0*/  LDL.LU R3, [R1+0x12ac] ;  /* 0x0012ac0001037983 */ /* 0x000ea80000300800 */
[----:B------:R-:W4:Y:S04]  /*b5c00*/  LDL.LU R8, [R1+0x1474] ;  /* 0x0014740001087983 */ /* 0x000f280000300800 */
[----:B------:R-:W3:Y:S04]  /*b5c10*/  LDL.LU R14, [R1+0x1340] ;  /* 0x00134000010e7983 */ /* 0x000ee80000300800 */
[----:B------:R-:W3:Y:S04]  /*b5c20*/  LDL.LU R24, [R1+0x13dc] ;  /* 0x0013dc0001187983 */ /* 0x000ee80000300800 */
[----:B------:R-:W3:Y:S04]  /*b5c30*/  LDL.LU R5, [R1+0x1228] ;  /* 0x0012280001057983 */ /* 0x000ee80000300800 */
[----:B------:R-:W3:Y:S01]  /*b5c40*/  LDL.LU R25, [R1+0x12b0] ;  /* 0x0012b00001197983 */ /* 0x000ee20000300800 */
[----:B0-----:R-:W-:-:S05]  /*b5c50*/  PRMT R0, R19, 0x5410, R18 ;  /* 0x0000541013007816 */ /* 0x001fca0000000012 */
[----:B------:R0:W-:Y:S04]  /*b5c60*/  STL [R1+0xf4], R0 ;  /* 0x0000f40001007387 */ /* 0x0001e80000100800 */
[----:B------:R-:W3:Y:S04]  /*b5c70*/  LDL.LU R2, [R1+0x18c] ;  /* 0x00018c0001027983 */ /* 0x000ee80000300800 */
[----:B------:R-:W3:Y:S04]  /*b5c80*/  LDL.LU R15, [R1+0x12a4] ;  /* 0x0012a400010f7983 */ /* 0x000ee80000300800 */
[----:B0-----:R-:W3:Y:S04]  /*b5c90*/  LDL.LU R0, [R1+0x188] ;  /* 0x0001880001007983 */ /* 0x001ee80000300800 */
        /* <DEDUP_REMOVED lines=8> */
[----:B------:R-:W-:-:S03]  /*b5d20*/  SHF.R.U32.HI R19, RZ, 0x8, R22 ;  /* 0x00000008ff137819 */ /* 0x000fc60000011616 */
[----:B------:R-:W4:Y:S01]  /*b5d30*/  LDL.LU R22, [R1+0x12c0] ;  /* 0x0012c00001167983 */ /* 0x000f220000300800 */
[----:B------:R-:W-:-:S03]  /*b5d40*/  SHF.R.U32.HI R18, RZ, 0x8, R21 ;  /* 0x00000008ff127819 */ /* 0x000fc60000011615 */
[----:B------:R-:W4:Y:S01]  /*b5d50*/  LDL.LU R21, [R1+0x1238] ;  /* 0x0012380001157983 */ /* 0x000f220000300800 */
[----:B------:R-:W-:Y:S02]  /*b5d60*/  LOP3.LUT R19, R19, 0xffff, RZ, 0xc0, !PT ;  /* 0x0000ffff13137812 */ /* 0x000fe400078ec0ff */
[----:B------:R-:W-:Y:S02]  /*b5d70*/  LOP3.LUT R18, R18, 0xffff, RZ, 0xc0, !PT ;  /* 0x0000ffff12127812 */ /* 0x000fe400078ec0ff */
[----:B------:R-:W-:Y:S02]  /*b5d80*/  SHF.R.U32.HI R20, RZ, 0x8, R20 ;  /* 0x00000008ff147819 */ /* 0x000fe40000011614 */
[----:B------:R-:W-:Y:S02]  /*b5d90*/  PRMT R18, R19, 0x3340, R18 ;  /* 0x0000334013127816 */ /* 0x000fe40000000012 */
[----:B------:R-:W-:-:S04]  /*b5da0*/  LOP3.LUT R20, R20, 0xffff, RZ, 0xc0, !PT ;  /* 0x0000ffff14147812 */ /* 0x000fc800078ec0ff */
[----:B------:R-:W-:Y:S01]  /*b5db0*/  PRMT R19, R20, 0x3340, R1 ;  /* 0x0000334014137816 */ /* 0x000fe20000000001 */
[----:B------:R4:W-:Y:S04]  /*b5dc0*/  STL [R1+0x84], R18 ;  /* 0x0000841201007387 */ /* 0x0009e80000100800 */
[----:B------:R0:W-:Y:S01]  /*b5dd0*/  STL [R1+0x18], R19 ;  /* 0x0000181301007387 */ /* 0x0001e20000100800 */
[----:B--2---:R-:W-:Y:S02]  /*b5de0*/  PRMT R4, R3, 0x5410, R4 ;  /* 0x0000541003047816 */ /* 0x004fe40000000004 */
[----:B----4-:R-:W-:-:S05]  /*b5df0*/  PRMT R18, R22, 0x5410, R21 ;  /* 0x0000541016127816 */ /* 0x010fca0000000015 */
[----:B------:R1:W-:Y:S04]  /*b5e00*/  STL [R1+0xa8], R18 ;  /* 0x0000a81201007387 */ /* 0x0003e80000100800 */
[----:B------:R-:W2:Y:S01]  /*b5e10*/  LDL.LU R3, [R1+0x145c] ;  /* 0x00145c0001037983 */ /* 0x000ea20000300800 */
[----:B------:R-:W-:Y:S02]  /*b5e20*/  LOP3.LUT R21, R8, 0xffff, RZ, 0xc0, !PT ;  /* 0x0000ffff08157812 */ /* 0x000fe400078ec0ff */
[----:B---3--:R-:W-:Y:S02]  /*b5e30*/  LOP3.LUT R14, R14, 0xffff, RZ, 0xc0, !PT ;  /* 0x0000ffff0e0e7812 */ /* 0x008fe400078ec0ff */
[----:B------:R-:W-:Y:S02]  /*b5e40*/  LOP3.LUT R20, R24, 0xffff, RZ, 0xc0, !PT ;  /* 0x0000ffff18147812 */ /* 0x000fe400078ec0ff */
[----:B------:R-:W-:-:S02]  /*b5e50*/  PRMT R6, R26, 0x5410, R6 ;  /* 0x000054101a067816 */ /* 0x000fc40000000006 */
[----:B0-----:R-:W-:Y:S02]  /*b5e60*/  PRMT R19, R21, 0x3340, R20 ;  /* 0x0000334015137816 */ /* 0x001fe40000000014 */
[----:B-1----:R-:W-:Y:S01]  /*b5e70*/  PRMT R18, R14, 0x3340, R1 ;  /* 0x000033400e127816 */ /* 0x002fe20000000001 */
[----:B------:R-:W-:Y:S04]  /*b5e80*/  STL [R1+0x94], R6 ;  /* 0x0000940601007387 */ /* 0x000fe80000100800 */
[----:B------:R0:W-:Y:S01]  /*b5e90*/  STL [R1+0x98], R4 ;  /* 0x0000980401007387 */ /* 0x0001e20000100800 */
[----:B------:R-:W-:Y:S02]  /*b5ea0*/  SHF.R.U32.HI R21, RZ, 0x8, R21 ;  /* 0x00000008ff157819 */ /* 0x000fe40000011615 */
[----:B0-----:R-:W-:-:S02]  /*b5eb0*/  PRMT R4, R19, 0x5410, R18 ;  /* 0x0000541013047816 */ /* 0x001fc40000000012 */
[----:B------:R-:W-:Y:S02]  /*b5ec0*/  SHF.R.U32.HI R19, RZ, 0x8, R20 ;  /* 0x00000008ff137819 */ /* 0x000fe40000011614 */
[----:B------:R-:W-:Y:S02]  /*b5ed0*/  SHF.R.U32.HI R18, RZ, 0x8, R23 ;  /* 0x00000008ff127819 */ /* 0x000fe40000011617 */
[----:B------:R-:W-:Y:S02]  /*b5ee0*/  LOP3.LUT R20, R21, 0xffff, RZ, 0xc0, !PT ;  /* 0x0000ffff15147812 */ /* 0x000fe400078ec0ff */
[----:B------:R-:W-:Y:S01]  /*b5ef0*/  LOP3.LUT R19, R19, 0xffff, RZ, 0xc0, !PT ;  /* 0x0000ffff13137812 */ /* 0x000fe200078ec0ff */
[----:B------:R0:W-:Y:S01]  /*b5f00*/  STL [R1+0xf0], R4 ;  /* 0x0000f00401007387 */ /* 0x0001e20000100800 */
[----:B------:R-:W-:Y:S02]  /*b5f10*/  LOP3.LUT R18, R18, 0xffff, RZ, 0xc0, !PT ;  /* 0x0000ffff12127812 */ /* 0x000fe400078ec0ff */
[----:B------:R-:W-:-:S02]  /*b5f20*/  PRMT R15, R15, 0x5410, R2 ;  /* 0x000054100f0f7816 */ /* 0x000fc40000000002 */
[----:B------:R-:W-:Y:S02]  /*b5f30*/  LOP3.LUT R22, R16, 0xffff, RZ, 0xc0, !PT ;  /* 0x0000ffff10167812 */ /* 0x000fe400078ec0ff */
[----:B------:R-:W-:Y:S02]  /*b5f40*/  PRMT R6, R18, 0x3340, R1 ;  /* 0x0000334012067816 */ /* 0x000fe40000000001 */
[----:B0-----:R-:W-:Y:S02]  /*b5f50*/  PRMT R4, R20, 0x3340, R19 ;  /* 0x0000334014047816 */ /* 0x001fe40000000013 */
[----:B------:R-:W-:Y:S02]  /*b5f60*/  LOP3.LUT R24, R17, 0xffff, RZ, 0xc0, !PT ;  /* 0x0000ffff11187812 */ /* 0x000fe400078ec0ff */
[----:B------:R-:W-:Y:S02]  /*b5f70*/  LOP3.LUT R20, R12, 0xffff, RZ, 0xc0, !PT ;  /* 0x0000ffff0c147812 */ /* 0x000fe400078ec0ff */
[----:B------:R-:W-:Y:S01]  /*b5f80*/  PRMT R2, R28, 0x5410, R0 ;  /* 0x000054101c027816 */ /* 0x000fe20000000000 */
[----:B------:R0:W-:Y:S01]  /*b5f90*/  STL [R1+0x2e4c], R4 ;  /* 0x002e4c0401007387 */ /* 0x0001e20000100800 */
[----:B------:R-:W-:-:S03]  /*b5fa0*/  PRMT R0, R29, 0x5410, R27 ;  /* 0x000054101d007816 */ /* 0x000fc6000000001b */
[----:B------:R-:W-:Y:S04]  /*b5fb0*/  STL [R1+0x14], R6 ;  /* 0x0000140601007387 */ /* 0x000fe80000100800 */
[----:B------:R1:W-:Y:S01]  /*b5fc0*/  STL [R1+0x2e50], R15 ;  /* 0x002e500f01007387 */ /* 0x0003e20000100800 */
[----:B------:R-:W-:Y:S02]  /*b5fd0*/  PRMT R18, R24, 0x3340, R1 ;  /* 0x0000334018127816 */ /* 0x000fe40000000001 */
[----:B------:R-:W-:Y:S02]  /*b5fe0*/  PRMT R19, R22, 0x3340, R20 ;  /* 0x0000334016137816 */ /* 0x000fe40000000014 */
[----:B0-----:R-:W-:-:S05]  /*b5ff0*/  PRMT R4, R25, 0x5410, R5 ;  /* 0x0000541019047816 */ /* 0x001fca0000000005 */
[----:B------:R0:W-:Y:S04]  /*b6000*/  STL [R1+0x9c], R4 ;  /* 0x00009c0401007387 */ /* 0x0001e80000100800 */
[----:B------:R-:W-:Y:S04]  /*b6010*/  STL [R1+0x8c], R2 ;  /* 0x00008c0201007387 */ /* 0x000fe80000100800 */
[----:B------:R3:W-:Y:S04]  /*b6020*/  STL [R1+0x90], R0 ;  /* 0x0000900001007387 */ /* 0x0007e80000100800 */
[----:B-1----:R-:W4:Y:S01]  /*b6030*/  LDL.LU R15, [R1+0x1290] ;  /* 0x00129000010f7983 */ /* 0x002f220000300800 */
[----:B------:R-:W-:-:S02]  /*b6040*/  LOP3.LUT R23, R9, 0xffff, RZ, 0xc0, !PT ;  /* 0x0000ffff09177812 */ /* 0x000fc400078ec0ff */
[----:B------:R-:W-:Y:S01]  /*b6050*/  LOP3.LUT R25, R7, 0xffff, RZ, 0xc0, !PT ;  /* 0x0000ffff07197812 */ /* 0x000fe200078ec0ff */
[----:B0-----:R-:W4:Y:S04]  /*b6060*/  LDL.LU R4, [R1+0x170] ;  /* 0x0001700001047983 */ /* 0x001f280000300800 */
[----:B------:R-:W4:Y:S01]  /*b6070*/  LDL.LU R12, [R1+0x1a0] ;  /* 0x0001a000010c7983 */ /* 0x000f220000300800 */
[----:B---3--:R-:W-:-:S03]  /*b6080*/  PRMT R0, R19, 0x5410, R18 ;  /* 0x0000541013007816 */ /* 0x008fc60000000012 */
[----:B------:R-:W3:Y:S04]  /*b6090*/  LDL.LU R6, [R1+0x16c] ;  /* 0x00016c0001067983 */ /* 0x000ee80000300800 */
[----:B------:R-:W3:Y:S04]  /*b60a0*/  LDL.LU R26, [R1+0x1280] ;  /* 0x00128000011a7983 */ /* 0x000ee80000300800 */
[----:B------:R0:W-:Y:S04]  /*b60b0*/  STL [R1+0xec], R0 ;  /* 0x0000ec0001007387 */ /* 0x0001e80000100800 */
[----:B------:R-:W3:Y:S01]  /*b60c0*/  LDL.LU R8, [R1+0x168] ;  /* 0x0001680001087983 */ /* 0x000ee20000300800 */
[----:B------:R-:W-:-:S03]  /*b60d0*/  PRMT R18, R25, 0x3340, R1 ;  /* 0x0000334019127816 */ /* 0x000fc60000000001 */
[----:B------:R-:W3:Y:S04]  /*b60e0*/  LDL.LU R5, [R1+0x1284] ;  /* 0x0012840001057983 */ /* 0x000ee80000300800 */
[----:B------:R-:W3:Y:S04]  /*b60f0*/  LDL.LU R2, [R1+0x164] ;  /* 0x0001640001027983 */ /* 0x000ee80000300800 */
[----:B0-----:R-:W3:Y:S04]  /*b6100*/  LDL.LU R0, [R1+0x194] ;  /* 0x0001940001007983 */ /* 0x001ee80000300800 */
[----:B------:R-:W3:Y:S04]  /*b6110*/  LDL.LU R28, [R1+0x158] ;  /* 0x00015800011c7983 */ /* 0x000ee80000300800 */
[----:B------:R-:W3:Y:S04]  /*b6120*/  LDL.LU R16, [R1+0x198] ;  /* 0x0001980001107983 */ /* 0x000ee80000300800 */
[----:B------:R-:W3:Y:S04]  /*b6130*/  LDL.LU R9, [R1+0x1494] ;  /* 0x0014940001097983 */ /* 0x000ee80000300800 */
[----:B------:R-:W3:Y:S04]  /*b6140*/  LDL.LU R27, [R1+0x136c] ;  /* 0x00136c00011b7983 */ /* 0x000ee80000300800 */
[----:B------:R-:W3:Y:S01]  /*b6150*/  LDL.LU R29, [R1+0x1424] ;  /* 0x00142400011d7983 */ /* 0x000ee20000300800 */
[----:B--2---:R-:W-:-:S04]  /*b6160*/  LOP3.LUT R21, R3, 0xffff, RZ, 0xc0, !PT ;  /* 0x0000ffff03157812 */ /* 0x004fc800078ec0ff */
[----:B------:R-:W-:-:S04]  /*b6170*/  PRMT R19, R23, 0x3340, R21 ;  /* 0x0000334017137816 */ /* 0x000fc80000000015 */
[----:B------:R-:W-:Y:S02]  /*b6180*/  PRMT R3, R19, 0x5410, R18 ;  /* 0x0000541013037816 */ /* 0x000fe40000000012 */
[----:B------:R-:W-:-:S03]  /*b6190*/  SHF.R.U32.HI R19, RZ, 0x8, R22 ;  /* 0x00000008ff137819 */ /* 0x000fc60000011616 */
[----:B------:R0:W-:Y:S04]  /*b61a0*/  STL [R1+0xe4], R3 ;  /* 0x0000e40301007387 */ /* 0x0001e80000100800 */
[----:B------:R-:W2:Y:S04]  /*b61b0*/  LDL.LU R17, [R1+0x1498] ;  /* 0x0014980001117983 */ /* 0x000ea80000300800 */
[----:B------:R-:W2:Y:S04]  /*b61c0*/  LDL.LU R7, [R1+0x1370] ;  /* 0x0013700001077983 */ /* 0x000ea80000300800 */
[----:B0-----:R-:W2:Y:S04]  /*b61d0*/  LDL.LU R3, [R1+0x1428] ;  /* 0x0014280001037983 */ /* 0x001ea80000300800 */
[----:B------:R-:W2:Y:S01]  /*b61e0*/  LDL.LU R22, [R1+0x174] ;  /* 0x0001740001167983 */ /* 0x000ea20000300800 */
[----:B------:R-:W-:-:S02]  /*b61f0*/  SHF.R.U32.HI R18, RZ, 0x8, R20 ;  /* 0x00000008ff127819 */ /* 0x000fc40000011614 */
[----:B------:R-:W-:Y:S02]  /*b6200*/  SHF.R.U32.HI R23, RZ, 0x8, R23 ;  /* 0x00000008ff177819 */ /* 0x000fe40000011617 */
[----:B------:R-:W-:Y:S02]  /*b6210*/  SHF.R.U32.HI R20, RZ, 0x8, R21 ;  /* 0x00000008ff147819 */ /* 0x000fe40000011615 */
[----:B------:R-:W-:Y:S02]  /*b6220*/  LOP3.LUT R19, R19, 0xffff, RZ, 0xc0, !PT ;  /* 0x0000ffff13137812 */ /* 0x000fe400078ec0ff */
[----:B------:R-:W-:Y:S02]  /*b6230*/  LOP3.LUT R18, R18, 0xffff, RZ, 0xc0, !PT ;  /* 0x0000ffff12127812 */ /* 0x000fe400078ec0ff */
[----:B------:R-:W-:Y:S02]  /*b6240*/  LOP3.LUT R21, R23, 0xffff, RZ, 0xc0, !PT ;  /* 0x0000ffff17157812 */ /* 0x000fe400078ec0ff */
[----:B------:R-:W-:-:S02]  /*b6250*/  LOP3.LUT R20, R20, 0xffff, RZ, 0xc0, !PT ;  /* 0x0000ffff14147812 */ /* 0x000fc400078ec0ff */
[----:B------:R-:W-:Y:S02]  /*b6260*/  PRMT R19, R19, 0x3340, R18 ;  /* 0x0000334013137816 */ /* 0x000fe40000000012 */
[----:B------:R-:W-:-:S03]  /*b6270*/  PRMT R18, R21, 0x3340, R20 ;  /* 0x0000334015127816 */ /* 0x000fc60000000014 */
[----:B------:R0:W-:Y:S04]  /*b6280*/  STL [R1+0x70], R19 ;  /* 0x0000701301007387 */ /* 0x0001e80000100800 */
[----:B------:R1:W-:Y:S01]  /*b6290*/  STL [R1+0x64], R18 ;  /* 0x0000641201007387 */ /* 0x0003e20000100800 */
[----:B0-----:R-:W-:Y:S02]  /*b62a0*/  SHF.R.U32.HI R19, RZ, 0x8, R24 ;  /* 0x00000008ff137819 */ /* 0x001fe40000011618 */
[----:B-1----:R-:W-:Y:S02]  /*b62b0*/  SHF.R.U32.HI R18, RZ, 0x8, R25 ;  /* 0x00000008ff127819 */ /* 0x002fe40000011619 */
[----:B------:R-:W-:Y:S02]  /*b62c0*/  LOP3.LUT R19, R19, 0xffff, RZ, 0xc0, !PT ;  /* 0x0000ffff13137812 */ /* 0x000fe400078ec0ff */
[----:B------:R-:W-:-:S02]  /*b62d0*/  LOP3.LUT R18, R18, 0xffff, RZ, 0xc0, !PT ;  /* 0x0000ffff12127812 */ /* 0x000fc400078ec0ff */
[----:B----4-:R-:W-:Y:S02]  /*b62e0*/  PRMT R12, R12, 0x5410, R4 ;  /* 0x000054100c0c7816 */ /* 0x010fe40000000004 */
[----:B------:R-:W-:-:S03]  /*b62f0*/  PRMT R4, R19, 0x3340, R1 ;  /* 0x0000334013047816 */ /* 0x000fc60000000001 */
[----:B------:R0:W-:Y:S01]  /*b6300*/  STL [R1+0x2e54], R12 ;  /* 0x002e540c01007387 */ /* 0x0001e20000100800 */
[----:B---3--:R-:W-:Y:S02]  /*b6310*/  PRMT R20, R26, 0x5410, R6 ;  /* 0x000054101a147816 */ /* 0x008fe40000000006 */
[----:B0-----:R-:W-:Y:S02]  /*b6320*/  PRMT R12, R18, 0x3340, R1 ;  /* 0x00003340120c7816 */ /* 0x001fe40000000001 */
[----:B------:R-:W-:Y:S02]  /*b6330*/  PRMT R23, R16, 0x5410, R28 ;  /* 0x0000541010177816 */ /* 0x000fe4000000001c */
[----:B------:R-:W-:Y:S02]  /*b6340*/  LOP3.LUT R26, R9, 0xffff, RZ, 0xc0, !PT ;  /* 0x0000ffff091a7812 */ /* 0x000fe400078ec0ff */
[----:B--2---:R-:W-:-:S05]  /*b6350*/  PRMT R15, R15, 0x5410, R22 ;  /* 0x000054100f0f7816 */ /* 0x004fca0000000016 */
[----:B------:R-:W-:Y:S04]  /*b6360*/  STL [R1+0x88], R15 ;  /* 0x0000880f01007387 */ /* 0x000fe80000100800 */
[----:B------:R-:W-:Y:S04]  /*b6370*/  STL [R1+0x10], R12 ;  /* 0x0000100c01007387 */ /* 0x000fe80000100800 */
[----:B------:R-:W-:Y:S04]  /*b6380*/  STL [R1+0xc], R4 ;  /* 0x00000c0401007387 */ /* 0x000fe80000100800 */
[----:B------:R-:W2:Y:S04]  /*b6390*/  LDL.LU R16, [R1+0x160] ;  /* 0x0001600001107983 */ /* 0x000ea80000300800 */
[----:B------:R-:W2:Y:S01]  /*b63a0*/  LDL.LU R9, [R1+0x19c] ;  /* 0x00019c0001097983 */ /* 0x000ea20000300800 */
[----:B------:R-:W-:-:S02]  /*b63b0*/  LOP3.LUT R28, R27, 0xffff, RZ, 0xc0, !PT ;  /* 0x0000ffff1b1c7812 */ /* 0x000fc400078ec0ff */
[----:B------:R-:W-:Y:S02]  /*b63c0*/  LOP3.LUT R24, R29, 0xffff, RZ, 0xc0, !PT ;  /* 0x0000ffff1d187812 */ /* 0x000fe400078ec0ff */
[----:B------:R-:W-:Y:S02]  /*b63d0*/  LOP3.LUT R27, R17, 0xffff, RZ, 0xc0, !PT ;  /* 0x0000ffff111b7812 */ /* 0x000fe400078ec0ff */
[----:B------:R-:W-:Y:S02]  /*b63e0*/  PRMT R18, R28, 0x3340, R1 ;  /* 0x000033401c127816 */ /* 0x000fe40000000001 */
[----:B------:R-:W-:Y:S02]  /*b63f0*/  PRMT R19, R26, 0x3340, R24 ;  /* 0x000033401a137816 */ /* 0x000fe40000000018 */
[----:B------:R-:W-:Y:S02]  /*b6400*/  LOP3.LUT R29, R7, 0xffff, RZ, 0xc0, !PT ;  /* 0x0000ffff071d7812 */ /* 0x000fe400078ec0ff */
[----:B------:R-:W-:-:S02]  /*b6410*/  LOP3.LUT R25, R3, 0xffff, RZ, 0xc0, !PT ;  /* 0x0000ffff03197812 */ /* 0x000fc400078ec0ff */
[----:B------:R-:W-:Y:S02]  /*b6420*/  PRMT R22, R0, 0x5410, R2 ;  /* 0x0000541000167816 */ /* 0x000fe40000000002 */
[----:B------:R-:W-:Y:S02]  /*b6430*/  PRMT R0, R19, 0x5410, R18 ;  /* 0x0000541013007816 */ /* 0x000fe40000000012 */
[----:B------:R-:W-:Y:S02]  /*b6440*/  PRMT R18, R29, 0x3340, R1 ;  /* 0x000033401d127816 */ /* 0x000fe40000000001 */
[----:B------:R-:W-:Y:S01]  /*b6450*/  PRMT R19, R27, 0x3340, R25 ;  /* 0x000033401b137816 */ /* 0x000fe20000000019 */
[----:B------:R-:W3:Y:S04]  /*b6460*/  LDL.LU R17, [R1+0x15c] ;  /* 0x00015c0001117983 */ /* 0x000ee80000300800 */
[----:B------:R-:W3:Y:S04]  /*b6470*/  LDL.LU R3, [R1+0x190] ;  /* 0x0001900001037983 */ /* 0x000ee80000300800 */
[----:B------:R0:W-:Y:S01]  /*b6480*/  STL [R1+0xe8], R0 ;  /* 0x0000e80001007387 */ /* 0x0001e20000100800 */
[----:B------:R-:W-:-:S03]  /*b6490*/  SHF.R.U32.HI R27, RZ, 0x8, R27 ;  /* 0x00000008ff1b7819 */ /* 0x000fc6000001161b */
[----:B------:R-:W4:Y:S01]  /*b64a0*/  LDL R7, [R1+0x1c4] ;  /* 0x0001c40001077983 */ /* 0x000f220000100800 */
[----:B0-----:R-:W-:Y:S02]  /*b64b0*/  PRMT R0, R19, 0x5410, R18 ;  /* 0x0000541013007816 */ /* 0x001fe40000000012 */
[----:B------:R-:W-:Y:S02]  /*b64c0*/  SHF.R.U32.HI R19, RZ, 0x8, R26 ;  /* 0x00000008ff137819 */ /* 0x000fe4000001161a */
[----:B------:R-:W-:Y:S02]  /*b64d0*/  SHF.R.U32.HI R18, RZ, 0x8, R24 ;  /* 0x00000008ff127819 */ /* 0x000fe40000011618 */
[----:B------:R-:W-:Y:S02]  /*b64e0*/  SHF.R.U32.HI R24, RZ, 0x8, R25 ;  /* 0x00000008ff187819 */ /* 0x000fe40000011619 */
[----:B------:R-:W-:Y:S02]  /*b64f0*/  LOP3.LUT R19, R19, 0xffff, RZ, 0xc0, !PT ;  /* 0x0000ffff13137812 */ /* 0x000fe400078ec0ff */
[----:B------:R-:W-:-:S02]  /*b6500*/  LOP3.LUT R18, R18, 0xffff, RZ, 0xc0, !PT ;  /* 0x0000ffff12127812 */ /* 0x000fc400078ec0ff */
[----:B------:R-:W-:Y:S02]  /*b6510*/  LOP3.LUT R25, R27, 0xffff, RZ, 0xc0, !PT ;  /* 0x0000ffff1b197812 */ /* 0x000fe400078ec0ff */
[----:B------:R-:W-:Y:S02]  /*b6520*/  LOP3.LUT R24, R24, 0xffff, RZ, 0xc0, !PT ;  /* 0x0000ffff18187812 */ /* 0x000fe400078ec0ff */
[----:B------:R-:W-:Y:S01]  /*b6530*/  PRMT R6, R19, 0x3340, R18 ;  /* 0x0000334013067816 */ /* 0x000fe20000000012 */
[----:B------:R-:W-:Y:S01]  /*b6540*/  STL [R1+0xe0], R0 ;  /* 0x0000e00001007387 */ /* 0x000fe20000100800 */
[----:B------:R-:W-:-:S03]  /*b6550*/  PRMT R15, R25, 0x3340, R24 ;  /* 0x00003340190f7816 */ /* 0x000fc60000000018 */
[----:B------:R0:W-:Y:S01]  /*b6560*/  STL [R1+0x2e58], R6 ;  /* 0x002e580601007387 */ /* 0x0001e20000100800 */
[----:B------:R-:W-:-:S03]  /*b6570*/  PRMT R21, R5, 0x5410, R8 ;  /* 0x0000541005157816 */ /* 0x000fc60000000008 */
[----:B0-----:R-:W4:Y:S04]  /*b6580*/  LDL.LU R6, [R1+0x135c] ;  /* 0x00135c0001067983 */ /* 0x001f280000300800 */
[----:B------:R-:W4:Y:S04]  /*b6590*/  LDL.LU R25, [R1+0x17c] ;  /* 0x00017c0001197983 */ /* 0x000f280000300800 */
[----:B------:R-:W4:Y:S04]  /*b65a0*/  LDL.LU R24, [R1+0x24] ;  /* 0x0000240001187983 */ /* 0x000f280000300800 */
[----:B------:R0:W-:Y:S04]  /*b65b0*/  STL [R1+0x2e5c], R15 ;  /* 0x002e5c0f01007387 */ /* 0x0001e80000100800 */
[----:B0-----:R-:W4:Y:S04]  /*b65c0*/  LDL.LU R15, [R1+0x14c] ;  /* 0x00014c00010f7983 */ /* 0x001f280000300800 */
[----:B------:R-:W4:Y:S04]  /*b65d0*/  LDL.LU R27, [R1+0x1358] ;  /* 0x00135800011b7983 */ /* 0x000f280000300800 */
[----:B------:R-:W4:Y:S04]  /*b65e0*/  LDL.LU R26, [R1+0x14ac] ;  /* 0x0014ac00011a7983 */ /* 0x000f280000300800 */
[----:B------:R-:W4:Y:S04]  /*b65f0*/  LDL.LU R8, [R1+0x1330] ;  /* 0x0013300001087983 */ /* 0x000f280000300800 */
[----:B------:R-:W4:Y:S04]  /*b6600*/  LDL.LU R0, [R1+0x132c] ;  /* 0x00132c0001007983 */ /* 0x000f280000300800 */
[----:B------:R-:W4:Y:S04]  /*b6610*/  LDL.LU R5, [R1+0x14b0] ;  /* 0x0014b00001057983 */ /* 0x000f280000300800 */
[----:B------:R-:W4:Y:S01]  /*b6620*/  LDL.LU R2, [R1+0x14a0] ;  /* 0x0014a00001027983 */ /* 0x000f220000300800 */
[----:B--2---:R-:W-:-:S05]  /*b6630*/  PRMT R9, R9, 0x5410, R16 ;  /* 0x0000541009097816 */ /* 0x004fca0000000010 */
[----:B------:R0:W-:Y:S04]  /*b6640*/  STL [R1+0x2e60], R9 ;  /* 0x002e600901007387 */ /* 0x0001e80000100800 */
[----:B0-----:R-:W2:Y:S04]  /*b6650*/  LDL.LU R9, [R1+0x180] ;  /* 0x0001800001097983 */ /* 0x001ea80000300800 */
[----:B------:R0:W-:Y:S04]  /*b6660*/  STL.64 [R1+0x2e90], R10 ;  /* 0x002e900a01007387 */ /* 0x0001e80000100a00 */
[----:B0-----:R-:W2:Y:S04]  /*b6670*/  LDL.LU R11, [R1+0x150] ;  /* 0x00015000010b7983 */ /* 0x001ea80000300800 */
[----:B------:R-:W2:Y:S01]  /*b6680*/  LDL.LU R16, [R1+0x149c] ;  /* 0x00149c0001107983 */ /* 0x000ea20000300800 */
[----:B---3--:R-:W-:-:S03]  /*b6690*/  PRMT R3, R3, 0x5410, R17 ;  /* 0x0000541003037816 */ /* 0x008fc60000000011 */
[----:B------:R-:W3:Y:S01]  /*b66a0*/  LDL R17, [R1+0x1c0] ;  /* 0x0001c00001117983 */ /* 0x000ee20000100800 */
[----:B------:R-:W-:-:S04]  /*b66b0*/  SHF.R.U32.HI R18, RZ, 0x8, R29 ;  /* 0x00000008ff127819 */ /* 0x000fc8000001161d */
[----:B------:R-:W-:Y:S02]  /*b66c0*/  LOP3.LUT R18, R18, 0xffff, RZ, 0xc0, !PT ;  /* 0x0000ffff12127812 */ /* 0x000fe400078ec0ff */
[----:B------:R-:W-:Y:S02]  /*b66d0*/  SHF.R.U32.HI R19, RZ, 0x8, R28 ;  /* 0x00000008ff137819 */ /* 0x000fe4000001161c */
[----:B------:R-:W-:Y:S01]  /*b66e0*/  PRMT R12, R18, 0x3340, R1 ;  /* 0x00003340120c7816 */ /* 0x000fe20000000001 */
[----:B------:R2:W-:Y:S01]  /*b66f0*/  STL [R1+0x2e64], R3 ;  /* 0x002e640301007387 */ /* 0x0005e20000100800 */
[----:B----4-:R-:W-:Y:S02]  /*b6700*/  LOP3.LUT R18, R6, 0xffff, RZ, 0xc0, !PT ;  /* 0x0000ffff06127812 */ /* 0x010fe400078ec0ff */
[----:B------:R-:W-:Y:S02]  /*b6710*/  SHF.R.U32.HI R28, RZ, 0x8, R24 ;  /* 0x00000008ff1c7819 */ /* 0x000fe40000011618 */
[----:B------:R-:W-:-:S02]  /*b6720*/  PRMT R20, R20, 0x5210, R18 ;  /* 0x0000521014147816 */ /* 0x000fc40000000012 */
[----:B------:R-:W-:Y:S02]  /*b6730*/  PRMT R24, R26, 0x4210, R18 ;  /* 0x000042101a187816 */ /* 0x000fe40000000012 */
[----:B------:R-:W-:Y:S02]  /*b6740*/  LOP3.LUT R18, R8, 0xffff, RZ, 0xc0, !PT ;  /* 0x0000ffff08127812 */ /* 0x000fe400078ec0ff */
[----:B------:R-:W-:Y:S02]  /*b6750*/  LOP3.LUT R19, R19, 0xffff, RZ, 0xc0, !PT ;  /* 0x0000ffff13137812 */ /* 0x000fe400078ec0ff */
[----:B------:R-:W-:Y:S02]  /*b6760*/  SHF.R.U32.HI R29, RZ, 0x8, R14 ;  /* 0x00000008ff1d7819 */ /* 0x000fe4000001160e */
[----:B------:R-:W-:Y:S01]  /*b6770*/  PRMT R4, R19, 0x3340, R1 ;  /* 0x0000334013047816 */ /* 0x000fe20000000001 */
[----:B------:R-:W-:Y:S01]  /*b6780*/  STL [R1+0x2e68], R12 ;  /* 0x002e680c01007387 */ /* 0x000fe20000100800 */
[----:B------:R-:W-:-:S02]  /*b6790*/  LOP3.LUT R29, R29, 0xffff, RZ, 0xc0, !PT ;  /* 0x0000ffff1d1d7812 */ /* 0x000fc400078ec0ff */
[----:B------:R-:W-:Y:S01]  /*b67a0*/  LOP3.LUT R28, R28, 0xffff, RZ, 0xc0, !PT ;  /* 0x0000ffff1c1c7812 */ /* 0x000fe200078ec0ff */
[----:B------:R-:W-:Y:S04]  /*b67b0*/  STL [R1+0x2e6c], R4 ;  /* 0x002e6c0401007387 */ /* 0x000fe80000100800 */
[----:B------:R-:W4:Y:S01]  /*b67c0*/  LDL.LU R14, [R1+0x2e98] ;  /* 0x002e9800010e7983 */ /* 0x000f220000300800 */
[--C-:B------:R-:W-:Y:S02]  /*b67d0*/  PRMT R29, R29, 0x3340, R1.reuse ;  /* 0x000033401d1d7816 */ /* 0x100fe40000000001 */
[----:B------:R-:W-:Y:S02]  /*b67e0*/  PRMT R28, R28, 0x3340, R1 ;  /* 0x000033401c1c7816 */ /* 0x000fe40000000001 */
[----:B--2---:R-:W-:-:S02]  /*b67f0*/  PRMT R3, R9, 0x5410, R11 ;  /* 0x0000541009037816 */ /* 0x004fc4000000000b */
[----:B------:R-:W0:Y:S04]  /*b6800*/  LDS.128 R8, [R7] ;  /* 0x0000000007087984 */ /* 0x000e280000000c00 */
[----:B------:R1:W-:Y:S01]  /*b6810*/  STL [R1+0x7c], R3 ;  /* 0x00007c0301007387 */ /* 0x0003e20000100800 */
[----:B------:R-:W-:Y:S01]  /*b6820*/  BAR.SYNC.DEFER_BLOCKING 0x0 ;  /* 0x0000000000007b1d */ /* 0x000fe20000010000 */
[----:B-1----:R-:W-:-:S05]  /*b6830*/  PRMT R3, R25, 0x5410, R15 ;  /* 0x0000541019037816 */ /* 0x002fca000000000f */
[----:B------:R-:W-:Y:S04]  /*b6840*/  STL [R1+0x80], R3 ;  /* 0x0000800301007387 */ /* 0x000fe80000100800 */
[----:B------:R-:W-:Y:S04]  /*b6850*/  STL [R1+0x2e70], R29 ;  /* 0x002e701d01007387 */ /* 0x000fe80000100800 */
[----:B------:R-:W-:Y:S04]  /*b6860*/  STL [R1+0x2e74], R28 ;  /* 0x002e741c01007387 */ /* 0x000fe80000100800 */
[----:B0-----:R-:W-:Y:S04]  /*b6870*/  STL.64 [R1+0x30], R8 ;  /* 0x0000300801007387 */ /* 0x001fe80000100a00 */
[----:B------:R0:W-:Y:S04]  /*b6880*/  STL.64 [R1+0x38], R10 ;  /* 0x0000380a01007387 */ /* 0x0001e80000100a00 */
[----:B0-----:R-:W2:Y:S01]  /*b6890*/  LDL.LU.64 R10, [R1+0x2e90] ;  /* 0x002e9000010a7983 */ /* 0x001ea20000300a00 */
[----:B------:R-:W-:-:S02]  /*b68a0*/  LOP3.LUT R19, R27, 0xffff, RZ, 0xc0, !PT ;  /* 0x0000ffff1b137812 */ /* 0x000fc400078ec0ff */
[----:B------:R-:W-:Y:S02]  /*b68b0*/  LOP3.LUT R0, R0, 0xffff, RZ, 0xc0, !PT ;  /* 0x0000ffff00007812 */ /* 0x000fe400078ec0ff */
[----:B------:R-:W-:Y:S02]  /*b68c0*/  PRMT R26, R2, 0x4210, R18 ;  /* 0x00004210021a7816 */ /* 0x000fe40000000012 */
[----:B------:R-:W-:Y:S02]  /*b68d0*/  PRMT R25, R5, 0x4210, R19 ;  /* 0x0000421005197816 */ /* 0x000fe40000000013 */
[----:B------:R-:W-:-:S05]  /*b68e0*/  PRMT R27, R16, 0x4210, R0 ;  /* 0x00004210101b7816 */ /* 0x000fca0000000000 */
[----:B---3--:R-:W-:Y:S01]  /*b68f0*/  STSM.16.M88.4 [R17], R24 ;  /* 0x0000001811007844 */ /* 0x008fe20000000200 */
[----:B------:R-:W-:Y:S06]  /*b6900*/  BAR.SYNC.DEFER_BLOCKING 0x0 ;  /* 0x0000000000007b1d */ /* 0x000fec0000010000 */
[----:B------:R-:W0:Y:S02]  /*b6910*/  LDS.128 R24, [R7] ;  /* 0x0000000007187984 */ /* 0x000e240000000c00 */
[----:B------:R-:W-:Y:S01]  /*b6920*/  BAR.SYNC.DEFER_BLOCKING 0x0 ;  /* 0x0000000000007b1d */ /* 0x000fe20000010000 */
[----:B------:R-:W-:-:S02]  /*b6930*/  PRMT R21, R21, 0x5210, R19 ;  /* 0x0000521015157816 */ /* 0x000fc40000000013 */
[----:B------:R-:W-:Y:S02]  /*b6940*/  PRMT R22, R22, 0x5210, R18 ;  /* 0x0000521016167816 */ /* 0x000fe40000000012 */
[----:B------:R-:W-:Y:S01]  /*b6950*/  PRMT R23, R23, 0x5210, R0 ;  /* 0x0000521017177816 */ /* 0x000fe20000000000 */
[----:B------:R-:W-:Y:S04]  /*b6960*/  STL [R1+0x2e78], R7 ;  /* 0x002e780701007387 */ /* 0x000fe80000100800 */
[----:B------:R1:W-:Y:S01]  /*b6970*/  STSM.16.M88.4 [R17], R20 ;  /* 0x0000001411007844 */ /* 0x0003e20000000200 */
[----:B------:R-:W-:Y:S06]  /*b6980*/  BAR.SYNC.DEFER_BLOCKING 0x0 ;  /* 0x0000000000007b1d */ /* 0x000fec0000010000 */
[----:B0-----:R0:W-:Y:S04]  /*b6990*/  STL.64 [R1+0x20], R24 ;  /* 0x0000201801007387 */ /* 0x0011e80000100a00 */
[----:B------:R3:W-:Y:S04]  /*b69a0*/  STL.64 [R1+0x28], R26 ;  /* 0x0000281a01007387 */ /* 0x0007e80000100a00 */
[----:B------:R-:W4:Y:S01]  /*b69b0*/  LDL.LU R8, [R1+0x154] ;  /* 0x0001540001087983 */ /* 0x000f220000300800 */
[----:B--2---:R-:W-:-:S03]  /*b69c0*/  SHF.R.U32.HI R18, RZ, 0x8, R10 ;  /* 0x00000008ff127819 */ /* 0x004fc6000001160a */
[----:B------:R-:W4:Y:S04]  /*b69d0*/  LDL.LU R10, [R1+0x184] ;  /* 0x00018400010a7983 */ /* 0x000f280000300800 */
[----:B------:R-:W2:Y:S04]  /*b69e0*/  LDL.LU R5, [R1+0x5c] ;  /* 0x00005c0001057983 */ /* 0x000ea80000300800 */
[----:B-1----:R-:W2:Y:S04]  /*b69f0*/  LDL.LU R23, [R1+0x74] ;  /* 0x0000740001177983 */ /* 0x002ea80000300800 */
[----:B0-----:R-:W2:Y:S04]  /*b6a00*/  LDL.LU R24, [R1+0x58] ;  /* 0x0000580001187983 */ /* 0x001ea80000300800 */
[----:B------:R-:W2:Y:S04]  /*b6a10*/  LDL.LU R25, [R1+0x54] ;  /* 0x0000540001197983 */ /* 0x000ea80000300800 */
[----:B---3--:R-:W3:Y:S04]  /*b6a20*/  LDL.LU R26, [R1+0xb0] ;  /* 0x0000b000011a7983 */ /* 0x008ee80000300800 */
[----:B------:R-:W4:Y:S04]  /*b6a30*/  LDL.LU R27, [R1+0xc4] ;  /* 0x0000c400011b7983 */ /* 0x000f280000300800 */
[----:B----4-:R0:W-:Y:S04]  /*b6a40*/  STL [R1+0x2e84], R27 ;  /* 0x002e841b01007387 */ /* 0x0101e80000100800 */
[----:B0-----:R-:W3:Y:S04]  /*b6a50*/  LDL.LU R27, [R1+0x50] ;  /* 0x00005000011b7983 */ /* 0x001ee80000300800 */
[----:B------:R-:W4:Y:S04]  /*b6a60*/  LDL.LU R7, [R1+0xb8] ;  /* 0x0000b80001077983 */ /* 0x000f280000300800 */
[----:B----4-:R0:W-:Y:S04]  /*b6a70*/  STL [R1+0x2e80], R7 ;  /* 0x002e800701007387 */ /* 0x0101e80000100800 */
[----:B0-----:R-:W4:Y:S04]  /*b6a80*/  LDL.LU R7, [R1+0x4c] ;  /* 0x00004c0001077983 */ /* 0x001f280000300800 */
[----:B------:R-:W3:Y:S01]  /*b6a90*/  LDL.LU R28, [R1+0x18] ;  /* 0x00001800011c7983 */ /* 0x000ee20000300800 */
[----:B------:R-:W-:-:S02]  /*b6aa0*/  SHF.R.U32.HI R20, RZ, 0x8, R13 ;  /* 0x00000008ff147819 */ /* 0x000fc4000001160d */
[----:B------:R-:W-:Y:S02]  /*b6ab0*/  SHF.R.U32.HI R19, RZ, 0x8, R11 ;  /* 0x00000008ff137819 */ /* 0x000fe4000001160b */
[----:B------:R-:W-:Y:S02]  /*b6ac0*/  PRMT R10, R10, 0x5410, R8 ;  /* 0x000054100a0a7816 */ /* 0x000fe40000000008 */
[----:B------:R-:W-:Y:S02]  /*b6ad0*/  SHF.R.U32.HI R21, RZ, 0x8, R14 ;  /* 0x00000008ff157819 */ /* 0x000fe4000001160e */
[----:B--2---:R-:W-:Y:S01]  /*b6ae0*/  PRMT R23, R23, 0x5410, R5 ;  /* 0x0000541017177816 */ /* 0x004fe20000000005 */
        /* <DEDUP_REMOVED lines=17> */
[----:B------:R-:W4:Y:S04]  /*b6c00*/  LDL.LU R8, [R1+0x2e8c] ;  /* 0x002e8c0001087983 */ /* 0x000f280000300800 */
[----:B------:R0:W-:Y:S04]  /*b6c10*/  STL [R1+0x78], R10 ;  /* 0x0000780a01007387 */ /* 0x0001e80000100800 */
[----:B0-----:R-:W3:Y:S04]  /*b6c20*/  LDL.LU R10, [R1+0x14bc] ;  /* 0x0014bc00010a7983 */ /* 0x001ee80000300800 */
[----:B------:R-:W2:Y:S01]  /*b6c30*/  LDL.LU R5, [R1+0x2e88] ;  /* 0x002e880001057983 */ /* 0x000ea20000300800 */
[----:B------:R-:W-:-:S02]  /*b6c40*/  PRMT R26, R26, 0x5410, R27 ;  /* 0x000054101a1a7816 */ /* 0x000fc4000000001b */
[----:B----4-:R-:W-:Y:S02]  /*b6c50*/  PRMT R24, R8, 0x5410, R24 ;  /* 0x0000541008187816 */ /* 0x010fe40000000018 */
[----:B------:R-:W4:Y:S04]  /*b6c60*/  LDL.LU R8, [R1+0x14b4] ;  /* 0x0014b40001087983 */ /* 0x000f280000300800 */
[----:B------:R0:W-:Y:S01]  /*b6c70*/  STL [R1+0x74], R23 ;  /* 0x0000741701007387 */ /* 0x0001e20000100800 */
[----:B--2---:R-:W-:-:S03]  /*b6c80*/  PRMT R25, R5, 0x5410, R25 ;  /* 0x0000541005197816 */ /* 0x004fc60000000019 */
[----:B0-----:R-:W2:Y:S04]  /*b6c90*/  LDL.LU R23, [R1+0x1354] ;  /* 0x0013540001177983 */ /* 0x001ea80000300800 */
[----:B------:R-:W2:Y:S04]  /*b6ca0*/  LDL.LU R5, [R1+0x1350] ;  /* 0x0013500001057983 */ /* 0x000ea80000300800 */
[----:B------:R-:W3:Y:S02]  /*b6cb0*/  LDL.LU R27, [R1+0x2e84] ;  /* 0x002e8400011b7983 */ /* 0x000ee40000300800 */
[----:B---3--:R-:W-:-:S02]  /*b6cc0*/  PRMT R27, R27, 0x5410, R7 ;  /* 0x000054101b1b7816 */ /* 0x008fc40000000007 */
[----:B------:R-:W3:Y:S02]  /*b6cd0*/  LDL.LU R7, [R1+0x2e80] ;  /* 0x002e800001077983 */ /* 0x000ee40000300800 */
[----:B---3--:R-:W-:Y:S02]  /*b6ce0*/  PRMT R7, R7, 0x5410, R28 ;  /* 0x0000541007077816 */ /* 0x008fe4000000001c */
[----:B------:R-:W3:Y:S04]  /*b6cf0*/  LDL.LU R28, [R1+0x2e7c] ;  /* 0x002e7c00011c7983 */ /* 0x000ee80000300800 */
[----:B------:R0:W-:Y:S01]  /*b6d00*/  STL [R1+0x58], R7 ;  /* 0x0000580701007387 */ /* 0x0001e20000100800 */
[----:B------:R-:W-:Y:S02]  /*b6d10*/  PRMT R12, R12, 0x5410, R4 ;  /* 0x000054100c0c7816 */ /* 0x000fe40000000004 */
[----:B------:R-:W-:Y:S01]  /*b6d20*/  PRMT R9, R9, 0x5410, R3 ;  /* 0x0000541009097816 */ /* 0x000fe20000000003 */
[----:B0-----:R-:W2:Y:S01]  /*b6d30*/  LDL.LU R7, [R1+0x2e78] ;  /* 0x002e780001077983 */ /* 0x001ea20000300800 */
[----:B------:R-:W-:-:S02]  /*b6d40*/  PRMT R6, R6, 0x5410, R15 ;  /* 0x0000541006067816 */ /* 0x000fc4000000000f */
[----:B---3--:R-:W-:Y:S02]  /*b6d50*/  PRMT R29, R29, 0x5410, R28 ;  /* 0x000054101d1d7816 */ /* 0x008fe4000000001c */
[----:B------:R-:W3:Y:S04]  /*b6d60*/  LDL.LU R28, [R1+0x2e74] ;  /* 0x002e7400011c7983 */ /* 0x000ee80000300800 */
[----:B------:R0:W-:Y:S04]  /*b6d70*/  STL [R1+0x5c], R29 ;  /* 0x00005c1d01007387 */ /* 0x0001e80000100800 */
[----:B0-----:R-:W4:Y:S04]  /*b6d80*/  LDL.LU R29, [R1+0x2e70] ;  /* 0x002e7000011d7983 */ /* 0x001f280000300800 */
[----:B------:R-:W2:Y:S04]  /*b6d90*/  LDL.LU R4, [R1+0x2e6c] ;  /* 0x002e6c0001047983 */ /* 0x000ea80000300800 */
[----:B------:R0:W-:Y:S04]  /*b6da0*/  STL [R1+0x54], R12 ;  /* 0x0000540c01007387 */ /* 0x0001e80000100800 */
[----:B0-----:R-:W3:Y:S04]  /*b6db0*/  LDL.LU R12, [R1+0x2e68] ;  /* 0x002e6800010c7983 */ /* 0x001ee80000300800 */
[----:B------:R-:W4:Y:S04]  /*b6dc0*/  LDL.LU R3, [R1+0x2e64] ;  /* 0x002e640001037983 */ /* 0x000f280000300800 */
[----:B------:R0:W-:Y:S04]  /*b6dd0*/  STL [R1+0x4c], R9 ;  /* 0x00004c0901007387 */ /* 0x0001e80000100800 */
[----:B0-----:R-:W4:Y:S04]  /*b6de0*/  LDL.LU R9, [R1+0x2e60] ;  /* 0x002e600001097983 */ /* 0x001f280000300800 */
[----:B------:R-:W3:Y:S04]  /*b6df0*/  LDL.LU R15, [R1+0x2e5c] ;  /* 0x002e5c00010f7983 */ /* 0x000ee80000300800 */
[----:B------:R0:W-:Y:S04]  /*b6e00*/  STL [R1+0xc], R6 ;  /* 0x00000c0601007387 */ /* 0x0001e80000100800 */
[----:B0-----:R-:W2:Y:S01]  /*b6e10*/  LDL.LU R6, [R1+0x2e58] ;  /* 0x002e580001067983 */ /* 0x001ea20000300800 */
[----:B---3--:R-:W-:-:S03]  /*b6e20*/  PRMT R15, R15, 0x5410, R12 ;  /* 0x000054100f0f7816 */ /* 0x008fc6000000000c */
[----:B------:R-:W3:Y:S04]  /*b6e30*/  LDL.LU R12, [R1+0x2e54] ;  /* 0x002e5400010c7983 */ /* 0x000ee80000300800 */
[----:B------:R0:W-:Y:S01]  /*b6e40*/  STL [R1+0x8], R15 ;  /* 0x0000080f01007387 */ /* 0x0001e20000100800 */
[----:B--2---:R-:W-:-:S03]  /*b6e50*/  PRMT R6, R6, 0x5410, R4 ;  /* 0x0000541006067816 */ /* 0x004fc60000000004 */
[----:B0-----:R-:W2:Y:S04]  /*b6e60*/  LDL.LU R15, [R1+0x2e50] ;  /* 0x002e5000010f7983 */ /* 0x001ea80000300800 */
[----:B------:R-:W4:Y:S01]  /*b6e70*/  LDL.LU R4, [R1+0x2e4c] ;  /* 0x002e4c0001047983 */ /* 0x000f220000300800 */
[----:B------:R-:W-:Y:S02]  /*b6e80*/  LOP3.LUT R21, R21, 0xffff, RZ, 0xc0, !PT ;  /* 0x0000ffff15157812 */ /* 0x000fe400078ec0ff */
[----:B------:R-:W-:Y:S02]  /*b6e90*/  LOP3.LUT R20, R20, 0xffff, RZ, 0xc0, !PT ;  /* 0x0000ffff14147812 */ /* 0x000fe400078ec0ff */
[--C-:B------:R-:W-:Y:S02]  /*b6ea0*/  PRMT R21, R21, 0x3340, R1.reuse ;  /* 0x0000334015157816 */ /* 0x100fe40000000001 */
[----:B------:R-:W-:Y:S01]  /*b6eb0*/  PRMT R20, R20, 0x3340, R1 ;  /* 0x0000334014147816 */ /* 0x000fe20000000001 */
[----:B------:R0:W-:Y:S01]  /*b6ec0*/  STL [R1+0x4], R6 ;  /* 0x0000040601007387 */ /* 0x0001e20000100800 */
[----:B------:R-:W-:-:S02]  /*b6ed0*/  PRMT R21, R0, 0x5410, R21 ;  /* 0x0000541000157816 */ /* 0x000fc40000000015 */
[----:B------:R-:W-:Y:S02]  /*b6ee0*/  PRMT R28, R2, 0x5410, R28 ;  /* 0x00005410021c7816 */ /* 0x000fe4000000001c */
[----:B------:R-:W-:Y:S01]  /*b6ef0*/  PRMT R20, R13, 0x5410, R20 ;  /* 0x000054100d147816 */ /* 0x000fe20000000014 */
[----:B0-----:R-:W3:Y:S01]  /*b6f00*/  LDL.LU R6, [R1+0x2e48] ;  /* 0x002e480001067983 */ /* 0x001ee20000300800 */
[----:B----4-:R-:W-:-:S03]  /*b6f10*/  PRMT R29, R4, 0x5410, R29 ;  /* 0x00005410041d7816 */ /* 0x010fc6000000001d */
[----:B------:R-:W4:Y:S04]  /*b6f20*/  LDL.LU R4, [R1+0x2e44] ;  /* 0x002e440001047983 */ /* 0x000f280000300800 */
[----:B------:R-:W4:Y:S04]  /*b6f30*/  LDL.LU R2, [R1+0x2e40] ;  /* 0x002e400001027983 */ /* 0x000f280000300800 */
[----:B------:R-:W4:Y:S04]  /*b6f40*/  LDL.LU R0, [R1+0x2e3c] ;  /* 0x002e3c0001007983 */ /* 0x000f280000300800 */
[----:B------:R0:W-:Y:S04]  /*b6f50*/  STL [R1+0x84], R21 ;  /* 0x0000841501007387 */ /* 0x0001e80000100800 */
[----:B0-----:R-:W3:Y:S04]  /*b6f60*/  LDL.LU R21, [R1+0x1380] ;  /* 0x0013800001157983 */ /* 0x001ee80000300800 */
[----:B------:R-:W4:Y:S04]  /*b6f70*/  LDL.LU R13, [R1+0x2e38] ;  /* 0x002e3800010d7983 */ /* 0x000f280000300800 */
[----:B------:R0:W-:Y:S04]  /*b6f80*/  STL [R1+0x1a0], R20 ;  /* 0x0001a01401007387 */ /* 0x0001e80000100800 */
[----:B0-----:R-:W2:Y:S01]  /*b6f90*/  LDL.LU R20, [R1+0x137c] ;  /* 0x00137c0001147983 */ /* 0x001ea20000300800 */
[----:B------:R-:W-:-:S02]  /*b6fa0*/  LOP3.LUT R19, R19, 0xffff, RZ, 0xc0, !PT ;  /* 0x0000ffff13137812 */ /* 0x000fc400078ec0ff */
[----:B------:R-:W-:Y:S02]  /*b6fb0*/  LOP3.LUT R18, R18, 0xffff, RZ, 0xc0, !PT ;  /* 0x0000ffff12127812 */ /* 0x000fe400078ec0ff */
[--C-:B------:R-:W-:Y:S02]  /*b6fc0*/  PRMT R19, R19, 0x3340, R1.reuse ;  /* 0x0000334013137816 */ /* 0x100fe40000000001 */
[----:B------:R-:W-:Y:S02]  /*b6fd0*/  PRMT R18, R18, 0x3340, R1 ;  /* 0x0000334012127816 */ /* 0x000fe40000000001 */
[----:B------:R-:W-:Y:S02]  /*b6fe0*/  PRMT R19, R16, 0x5410, R19 ;  /* 0x0000541010137816 */ /* 0x000fe40000000013 */
[----:B------:R-:W-:Y:S01]  /*b6ff0*/  PRMT R18, R17, 0x5410, R18 ;  /* 0x0000541011127816 */ /* 0x000fe20000000012 */
[----:B------:R-:W4:Y:S04]  /*b7000*/  LDL.LU R16, [R1+0x2e34] ;  /* 0x002e340001107983 */ /* 0x000f280000300800 */
[----:B------:R-:W4:Y:S01]  /*b7010*/  LDL.LU R17, [R1+0x2e30] ;  /* 0x002e300001117983 */ /* 0x000f220000300800 */
[----:B--2---:R-:W-:-:S04]  /*b7020*/  LOP3.LUT R20, R20, 0xffff, RZ, 0xc0, !PT ;  /* 0x0000ffff14147812 */ /* 0x004fc800078ec0ff */
[--C-:B------:R-:W-:Y:S02]  /*b7030*/  PRMT R11, R11, 0x4210, R20.reuse ;  /* 0x000042100b0b7816 */ /* 0x100fe40000000014 */
[----:B------:R-:W-:-:S03]  /*b7040*/  PRMT R20, R15, 0x5210, R20 ;  /* 0x000052100f147816 */ /* 0x000fc60000000014 */
[----:B------:R0:W-:Y:S04]  /*b7050*/  STL [R1+0x70], R11 ;  /* 0x0000700b01007387 */ /* 0x0001e80000100800 */
[----:B0-----:R-:W2:Y:S04]  /*b7060*/  LDL.LU R11, [R1+0x2e2c] ;  /* 0x002e2c00010b7983 */ /* 0x001ea80000300800 */
[----:B------:R-:W2:Y:S04]  /*b7070*/  LDL.LU R15, [R1+0x2e28] ;  /* 0x002e2800010f7983 */ /* 0x000ea80000300800 */
[----:B------:R0:W-:Y:S04]  /*b7080*/  STL [R1+0x50], R20 ;  /* 0x0000501401007387 */ /* 0x0001e80000100800 */
[----:B0-----:R-:W4:Y:S01]  /*b7090*/  LDL.LU R20, [R1+0x1388] ;  /* 0x0013880001147983 */ /* 0x001f220000300800 */
[----:B---3--:R-:W-:-:S04]  /*b70a0*/  LOP3.LUT R21, R21, 0xffff, RZ, 0xc0, !PT ;  /* 0x0000ffff15157812 */ /* 0x008fc800078ec0ff */
[--C-:B------:R-:W-:Y:S02]  /*b70b0*/  PRMT R14, R14, 0x4210, R21.reuse ;  /* 0x000042100e0e7816 */ /* 0x100fe40000000015 */
[----:B------:R-:W-:-:S03]  /*b70c0*/  PRMT R21, R12, 0x5210, R21 ;  /* 0x000052100c157816 */ /* 0x000fc60000000015 */
[----:B------:R0:W-:Y:S04]  /*b70d0*/  STL [R1+0x60], R14 ;  /* 0x0000600e01007387 */ /* 0x0001e80000100800 */
[----:B0-----:R-:W3:Y:S04]  /*b70e0*/  LDL.LU R14, [R1+0x2e24] ;  /* 0x002e2400010e7983 */ /* 0x001ee80000300800 */
[----:B------:R-:W3:Y:S04]  /*b70f0*/  LDL.LU R12, [R1+0x2e20] ;  /* 0x002e2000010c7983 */ /* 0x000ee80000300800 */
[----:B------:R0:W-:Y:S04]  /*b7100*/  STL [R1+0x40], R21 ;  /* 0x0000401501007387 */ /* 0x0001e80000100800 */
[----:B0-----:R-:W2:Y:S01]  /*b7110*/  LDL.LU R21, [R1+0x13ac] ;  /* 0x0013ac0001157983 */ /* 0x001ea20000300800 */
[----:B----4-:R-:W-:-:S04]  /*b7120*/  LOP3.LUT R20, R20, 0xffff, RZ, 0xc0, !PT ;  /* 0x0000ffff14147812 */ /* 0x010fc800078ec0ff */
[--C-:B------:R-:W-:Y:S02]  /*b7130*/  PRMT R10, R10, 0x4210, R20.reuse ;  /* 0x000042100a0a7816 */ /* 0x100fe40000000014 */
[----:B------:R-:W-:-:S03]  /*b7140*/  PRMT R20, R9, 0x5210, R20 ;  /* 0x0000521009147816 */ /* 0x000fc60000000014 */
[----:B------:R0:W-:Y:S04]  /*b7150*/  STL [R1+0x64], R10 ;  /* 0x0000640a01007387 */ /* 0x0001e80000100800 */
[----:B0-----:R-:W4:Y:S04]  /*b7160*/  LDL.LU R10, [R1+0x2e1c] ;  /* 0x002e1c00010a7983 */ /* 0x001f280000300800 */
[----:B------:R-:W3:Y:S04]  /*b7170*/  LDL.LU R9, [R1+0x2e18] ;  /* 0x002e180001097983 */ /* 0x000ee80000300800 */
[----:B------:R0:W-:Y:S04]  /*b7180*/  STL [R1+0x44], R20 ;  /* 0x0000441401007387 */ /* 0x0001e80000100800 */
[----:B0-----:R-:W4:Y:S01]  /*b7190*/  LDL.LU R20, [R1+0x13b0] ;  /* 0x0013b00001147983 */ /* 0x001f220000300800 */
[----:B------:R-:W-:-:S04]  /*b71a0*/  LOP3.LUT R22, R22, 0xffff, RZ, 0xc0, !PT ;  /* 0x0000ffff16167812 */ /* 0x000fc800078ec0ff */
[--C-:B------:R-:W-:Y:S02]  /*b71b0*/  PRMT R8, R8, 0x4210, R22.reuse ;  /* 0x0000421008087816 */ /* 0x100fe40000000016 */
[----:B------:R-:W-:Y:S02]  /*b71c0*/  PRMT R22, R3, 0x5210, R22 ;  /* 0x0000521003167816 */ /* 0x000fe40000000016 */
[----:B--2---:R-:W-:Y:S01]  /*b71d0*/  LOP3.LUT R21, R21, 0xffff, RZ, 0xc0, !PT ;  /* 0x0000ffff15157812 */ /* 0x004fe200078ec0ff */
[----:B------:R0:W-:Y:S01]  /*b71e0*/  STL [R1+0x68], R8 ;  /* 0x0000680801007387 */ /* 0x0001e20000100800 */
[----:B------:R-:W-:-:S03]  /*b71f0*/  LOP3.LUT R5, R5, 0xffff, RZ, 0xc0, !PT ;  /* 0x0000ffff05057812 */ /* 0x000fc600078ec0ff */
[----:B0-----:R-:W2:Y:S04]  /*b7200*/  LDL.LU R8, [R1+0x2e14] ;  /* 0x002e140001087983 */ /* 0x001ea80000300800 */
[----:B------:R-:W3:Y:S04]  /*b7210*/  LDL.LU R3, [R1+0x2e10] ;  /* 0x002e100001037983 */ /* 0x000ee80000300800 */
[----:B------:R0:W-:Y:S02]  /*b7220*/  STL [R1+0x48], R22 ;  /* 0x0000481601007387 */ /* 0x0001e40000100800 */
[----:B0-----:R-:W-:-:S02]  /*b7230*/  LOP3.LUT R22, R23, 0xffff, RZ, 0xc0, !PT ;  /* 0x0000ffff17167812 */ /* 0x001fc400078ec0ff */
[----:B------:R-:W-:Y:S02]  /*b7240*/  PRMT R23, R4, 0x4210, R5 ;  /* 0x0000421004177816 */ /* 0x000fe40000000005 */
[----:B----4-:R-:W-:-:S05]  /*b7250*/  LOP3.LUT R20, R20, 0xffff, RZ, 0xc0, !PT ;  /* 0x0000ffff14147812 */ /* 0x010fca00078ec0ff */
[----:B------:R0:W-:Y:S02]  /*b7260*/  STL [R1+0x6c], R20 ;  /* 0x00006c1401007387 */ /* 0x0001e40000100800 */
[----:B0-----:R-:W-:Y:S02]  /*b7270*/  PRMT R20, R2, 0x4210, R20 ;  /* 0x0000421002147816 */ /* 0x001fe40000000014 */
[----:B------:R-:W4:Y:S04]  /*b7280*/  LDL.LU R2, [R1+0x2e0c] ;  /* 0x002e0c0001027983 */ /* 0x000f280000300800 */
[----:B------:R0:W-:Y:S02]  /*b7290*/  STL [R1+0xb0], R21 ;  /* 0x0000b01501007387 */ /* 0x0001e40000100800 */
[----:B0-----:R-:W-:-:S02]  /*b72a0*/  PRMT R21, R0, 0x4210, R21 ;  /* 0x0000421000157816 */ /* 0x001fc40000000015 */
[----:B------:R-:W2:Y:S04]  /*b72b0*/  LDL.LU R0, [R1+0x2e08] ;  /* 0x002e080001007983 */ /* 0x000ea80000300800 */
[----:B------:R0:W-:Y:S04]  /*b72c0*/  STL [R1+0xb4], R22 ;  /* 0x0000b41601007387 */ /* 0x0001e80000100800 */
[----:B------:R-:W-:Y:S01]  /*b72d0*/  STL [R1+0xb8], R5 ;  /* 0x0000b80501007387 */ /* 0x000fe20000100800 */
[----:B0-----:R-:W-:-:S03]  /*b72e0*/  PRMT R22, R6, 0x4210, R22 ;  /* 0x0000421006167816 */ /* 0x001fc60000000016 */
[----:B------:R-:W0:Y:S04]  /*b72f0*/  LDS.128 R4, [R7] ;  /* 0x0000000007047984 */ /* 0x000e280000000c00 */
[----:B0-----:R-:W-:Y:S04]  /*b7300*/  STL.64 [R1+0x10], R4 ;  /* 0x0000100401007387 */ /* 0x001fe80000100a00 */
[----:B------:R0:W-:Y:S04]  /*b7310*/  STL.64 [R1+0x18], R6 ;  /* 0x0000180601007387 */ /* 0x0001e80000100a00 */
[----:B0-----:R-:W4:Y:S04]  /*b7320*/  LDL.LU.64 R6, [R1+0x2e00] ;  /* 0x002e000001067983 */ /* 0x001f280000300a00 */
[----:B------:R-:W4:Y:S04]  /*b7330*/  LDL.LU.64 R4, [R1+0x2df8] ;  /* 0x002df80001047983 */ /* 0x000f280000300a00 */
[----:B------:R0:W-:Y:S04]  /*b7340*/  STL [R1+0x3138], R29 ;  /* 0x0031381d01007387 */ /* 0x0001e80000100800 */
[----:B0-----:R-:W4:Y:S04]  /*b7350*/  LDL.LU R29, [R1+0xb0] ;  /* 0x0000b000011d7983 */ /* 0x001f280000300800 */
[----:B------:R0:W-:Y:S04]  /*b7360*/  STL [R1+0x312c], R28 ;  /* 0x00312c1c01007387 */ /* 0x0001e80000100800 */
[----:B0-----:R-:W4:Y:S04]  /*b7370*/  LDL.LU R28, [R1+0xb4] ;  /* 0x0000b400011c7983 */ /* 0x001f280000300800 */
[----:B---3--:R0:W-:Y:S04]  /*b7380*/  STL [R1+0x3080], R3 ;  /* 0x0030800301007387 */ /* 0x0081e80000100800 */
[----:B0-----:R-:W3:Y:S01]  /*b7390*/  LDL.LU R3, [R1] ;  /* 0x0000000001037983 */ /* 0x001ee20000300800 */
[----:B--2---:R-:W-:-:S03]  /*b73a0*/  LOP3.LUT R0, R0, 0x7fffffff, RZ, 0xc0, !PT ;  /* 0x7fffffff00007812 */ /* 0x004fc600078ec0ff */
[----:B----4-:R-:W-:Y:S01]  /*b73b0*/  STL [R1+0x306c], R4 ;  /* 0x00306c0401007387 */ /* 0x010fe20000100800 */
[----:B------:R-:W-:-:S03]  /*b73c0*/  @P0 LOP3.LUT R0, R0, 0x80000000, RZ, 0xfc, !PT ;  /* 0x8000000000000812 */ /* 0x000fc600078efcff */
[----:B------:R-:W-:Y:S01]  /*b73d0*/  STL [R1+0x3010], R5 ;  /* 0x0030100501007387 */ /* 0x000fe20000100800 */
[----:B------:R-:W-:Y:S01]  /*b73e0*/  BAR.SYNC.DEFER_BLOCKING 0x0 ;  /* 0x0000000000007b1d */ /* 0x000fe20000010000 */
[----:B------:R-:W-:-:S05]  /*b73f0*/  LOP3.LUT P0, RZ, R0, 0x1000, RZ, 0xc0, !PT ;  /* 0x0000100000ff7812 */ /* 0x000fca000780c0ff */
        /* <DEDUP_REMOVED lines=9> */
[----:B0-----:R-:W2:Y:S04]  /*b7490*/  LDL.LU R14, [R1+0x1c0] ;  /* 0x0001c000010e7983 */ /* 0x001ea80000300800 */
[----:B------:R-:W4:Y:S04]  /*b74a0*/  LDL.LU R4, [R1+0x70] ;  /* 0x0000700001047983 */ /* 0x000f280000300800 */
[----:B------:R-:W4:Y:S01]  /*b74b0*/  LDL.LU R11, [R1+0xb8] ;  /* 0x0000b800010b7983 */ /* 0x000f220000300800 */
[----:B------:R-:W-:-:S03]  /*b74c0*/  IMAD.MOV.U32 R13, RZ, RZ, R29 ;  /* 0x000000ffff0d7224 */ /* 0x000fc600078e001d */
[----:B------:R-:W4:Y:S04]  /*b74d0*/  LDL.LU R29, [R1+0x13c0] ;  /* 0x0013c000011d7983 */ /* 0x000f280000300800 */
[----:B------:R-:W4:Y:S01]  /*b74e0*/  LDL.LU R7, [R1+0x13bc] ;  /* 0x0013bc0001077983 */ /* 0x000f220000300800 */
[----:B------:R-:W-:-:S03]  /*b74f0*/  IMAD.MOV.U32 R12, RZ, RZ, R28 ;  /* 0x000000ffff0c7224 */ /* 0x000fc600078e001c */
[----:B------:R-:W4:Y:S04]  /*b7500*/  LDL.LU R28, [R1+0x1364] ;  /* 0x00136400011c7983 */ /* 0x000f280000300800 */
[----:B------:R-:W4:Y:S04]  /*b7510*/  LDL.LU R10, [R1+0x1360] ;  /* 0x00136000010a7983 */ /* 0x000f280000300800 */
[----:B------:R-:W4:Y:S01]  /*b7520*/  LDL.LU R9, [R1+0xe4] ;  /* 0x0000e40001097983 */ /* 0x000f220000300800 */
[----:B---3--:R-:W-:-:S03]  /*b7530*/  LOP3.LUT R3, R3, 0xffffffdf, RZ, 0xc0, !PT ;  /* 0xffffffdf03037812 */ /* 0x008fc600078ec0ff */
[----:B------:R-:W3:Y:S01]  /*b7540*/  LDL.LU R8, [R1+0xec] ;  /* 0x0000ec0001087983 */ /* 0x000ee20000300800 */
[----:B------:R-:W-:-:S03]  /*b7550*/  @P0 LOP3.LUT R3, R3, 0x20, RZ, 0xfc, !PT ;  /* 0x0000002003030812 */ /* 0x000fc600078efcff */
[----:B------:R-:W3:Y:S01]  /*b7560*/  LDL.LU R6, [R1+0xe0] ;  /* 0x0000e00001067983 */ /* 0x000ee20000300800 */
[----:B------:R-:W-:Y:S02]  /*b7570*/  LOP3.LUT P0, RZ, R0, 0x200, RZ, 0xc0, !PT ;  /* 0x0000020000ff7812 */ /* 0x000fe4000780c0ff */
[----:B------:R-:W-:Y:S01]  /*b7580*/  LOP3.LUT R3, R3, 0xffffffbf, RZ, 0xc0, !PT ;  /* 0xffffffbf03037812 */ /* 0x000fe200078ec0ff */
[----:B------:R-:W3:Y:S10]  /*b7590*/  LDL.LU R5, [R1+0xe8] ;  /* 0x0000e80001057983 */ /* 0x000ef40000300800 */
[----:B------:R-:W-:-:S02]  /*b75a0*/  @P0 LOP3.LUT R3, R3, 0x40, RZ, 0xfc, !PT ;  /* 0x0000004003030812 */ /* 0x000fc400078efcff */
[----:B------:R-:W-:Y:S02]  /*b75b0*/  LOP3.LUT P0, RZ, R0, 0x800, RZ, 0xc0, !PT ;  /* 0x0000080000ff7812 */ /* 0x000fe4000780c0ff */
[----:B------:R-:W-:-:S11]  /*b75c0*/  LOP3.LUT R3, R3, 0xffffff7f, RZ, 0xc0, !PT ;  /* 0xffffff7f03037812 */ /* 0x000fd600078ec0ff */
[----:B------:R-:W-:Y:S02]  /*b75d0*/  @P0 LOP3.LUT R3, R3, 0x80, RZ, 0xfc, !PT ;  /* 0x0000008003030812 */ /* 0x000fe400078efcff */
[C---:B------:R-:W-:Y:S02]  /*b75e0*/  LOP3.LUT P0, RZ, R0.reuse, 0x1000000, RZ, 0xc0, !PT ;  /* 0x0100000000ff7812 */ /* 0x040fe4000780c0ff */
[----:B------:R-:W-:Y:S01]  /*b75f0*/  LOP3.LUT R3, R3, 0xfffffeff, RZ, 0xc0, !PT ;  /* 0xfffffeff03037812 */ /* 0x000fe200078ec0ff */
[----:B------:R0:W-:Y:S04]  /*b7600*/  STL [R1+0x2e78], R15 ;  /* 0x002e780f01007387 */ /* 0x0001e80000100800 */
[----:B0-----:R-:W3:Y:S06]  /*b7610*/  LDL.LU R15, [R1+0x6c] ;  /* 0x00006c00010f7983 */ /* 0x001eec0000300800 */
[----:B------:R-:W-:Y:S01]  /*b7620*/  @P0 LOP3.LUT R3, R3, 0x100, RZ, 0xfc, !PT ;  /* 0x0000010003030812 */ /* 0x000fe200078efcff */
[----:B------:R-:W-:Y:S04]  /*b7630*/  STL [R1+0x2e50], R17 ;  /* 0x002e501101007387 */ /* 0x000fe80000100800 */
[----:B------:R-:W-:Y:S04]  /*b7640*/  STL.64 [R1+0x30e0], R18 ;  /* 0x0030e01201007387 */ /* 0x000fe80000100a00 */
[----:B------:R-:W-:Y:S04]  /*b7650*/  STL [R1+0x30d8], R16 ;  /* 0x0030d81001007387 */ /* 0x000fe80000100800 */
[----:B------:R0:W-:Y:S04]  /*b7660*/  STL.64 [R1+0x30a0], R2 ;  /* 0x0030a00201007387 */ /* 0x0001e80000100a00 */
[----:B0-----:R-:W3:Y:S01]  /*b7670*/  LDL R3, [R1+0x1c4] ;  /* 0x0001c40001037983 */ /* 0x001ee20000100800 */
[----:B------:R-:W-:-:S02]  /*b7680*/  LOP3.LUT P0, RZ, R0, 0x800000, RZ, 0xc0, !PT ;  /* 0x0080000000ff7812 */ /* 0x000fc4000780c0ff */
[----:B------:R-:W-:-:S04]  /*b7690*/  LOP3.LUT R0, R0, 0xbfffffff, RZ, 0xc0, !PT ;  /* 0xbfffffff00007812 */ /* 0x000fc800078ec0ff */
[----:B------:R-:W-:-:S04]  /*b76a0*/  @P1 LOP3.LUT R0, R0, 0x40000000, RZ, 0xfc, !PT ;  /* 0x4000000000001812 */ /* 0x000fc800078efcff */
[C---:B------:R-:W-:Y:S02]  /*b76b0*/  LOP3.LUT P1, RZ, R0.reuse, 0x2000, RZ, 0xc0, !PT ;  /* 0x0000200000ff7812 */ /* 0x040fe4000782c0ff */
[----:B------:R-:W-:-:S04]  /*b76c0*/  LOP3.LUT R0, R0, 0xdfffffff, RZ, 0xc0, !PT ;  /* 0xdfffffff00007812 */ /* 0x000fc800078ec0ff */
[----:B------:R-:W-:-:S04]  /*b76d0*/  @P2 LOP3.LUT R0, R0, 0x20000000, RZ, 0xfc, !PT ;  /* 0x2000000000002812 */ /* 0x000fc800078efcff */
[C---:B------:R-:W-:Y:S02]  /*b76e0*/  LOP3.LUT P2, RZ, R0.reuse, 0x4000, RZ, 0xc0, !PT ;  /* 0x0000400000ff7812 */ /* 0x040fe4000784c0ff */
[----:B------:R-:W-:-:S04]  /*b76f0*/  LOP3.LUT R0, R0, 0xefffffff, RZ, 0xc0, !PT ;  /* 0xefffffff00007812 */ /* 0x000fc800078ec0ff */
[----:B------:R-:W-:-:S04]  /*b7700*/  @P3 LOP3.LUT R0, R0, 0x10000000, RZ, 0xfc, !PT ;  /* 0x1000000000003812 */ /* 0x000fc800078efcff */
[C---:B------:R-:W-:Y:S02]  /*b7710*/  LOP3.LUT P3, RZ, R0.reuse, 0x8000, RZ, 0xc0, !PT ;  /* 0x0000800000ff7812 */ /* 0x040fe4000786c0ff */
[----:B------:R-:W-:Y:S01]  /*b7720*/  LOP3.LUT R0, R0, 0xf7ffffff, RZ, 0xc0, !PT ;  /* 0xf7ffffff00007812 */ /* 0x000fe200078ec0ff */
[----:B--2---:R0:W-:Y:S03]  /*b7730*/  STSM.16.M88.4 [R14], R20 ;  /* 0x000000140e007844 */ /* 0x0041e60000000200 */
[----:B------:R-:W-:-:S04]  /*b7740*/  @P4 LOP3.LUT R0, R0, 0x8000000, RZ, 0xfc, !PT ;  /* 0x0800000000004812 */ /* 0x000fc800078efcff */
[C---:B------:R-:W-:Y:S02]  /*b7750*/  LOP3.LUT P4, RZ, R0.reuse, 0x20000, RZ, 0xc0, !PT ;  /* 0x0002000000ff7812 */ /* 0x040fe4000788c0ff */
[----:B------:R-:W-:-:S04]  /*b7760*/  LOP3.LUT R0, R0, 0xfbffffff, RZ, 0xc0, !PT ;  /* 0xfbffffff00007812 */ /* 0x000fc800078ec0ff */
[----:B------:R-:W-:-:S04]  /*b7770*/  @P5 LOP3.LUT R0, R0, 0x4000000, RZ, 0xfc, !PT ;  /* 0x0400000000005812 */ /* 0x000fc800078efcff */
[C---:B------:R-:W-:Y:S02]  /*b7780*/  LOP3.LUT P5, RZ, R0.reuse, 0x40000, RZ, 0xc0, !PT ;  /* 0x0004000000ff7812 */ /* 0x040fe400078ac0ff */
[----:B------:R-:W-:Y:S02]  /*b7790*/  LOP3.LUT R0, R0, 0xfdffffff, RZ, 0xc0, !PT ;  /* 0xfdffffff00007812 */ /* 0x000fe400078ec0ff */
[----:B0-----:R-:W-:Y:S02]  /*b77a0*/  PRMT R22, R26, 0x5210, R12 ;  /* 0x000052101a167816 */ /* 0x001fe4000000000c */
[----:B------:R-:W-:Y:S02]  /*b77b0*/  @P6 LOP3.LUT R0, R0, 0x2000000, RZ, 0xfc, !PT ;  /* 0x0200000000006812 */ /* 0x000fe400078efcff */
[----:B----4-:R-:W-:Y:S02]  /*b77c0*/  PRMT R23, R27, 0x5210, R11 ;  /* 0x000052101b177816 */ /* 0x010fe4000000000b */
[----:B------:R-:W-:Y:S01]  /*b77d0*/  PRMT R21, R25, 0x5210, R13 ;  /* 0x0000521019157816 */ /* 0x000fe2000000000d */
[----:B------:R0:W-:Y:S04]  /*b77e0*/  STL [R1+0x3130], R0 ;  /* 0x0031300001007387 */ /* 0x0001e80000100800 */
[----:B------:R-:W-:Y:S01]  /*b77f0*/  STL.64 [R1+0x3148], R22 ;  /* 0x0031481601007387 */ /* 0x000fe20000100a00 */
[----:B------:R-:W-:Y:S01]  /*b7800*/  BAR.SYNC.DEFER_BLOCKING 0x0 ;  /* 0x0000000000007b1d */ /* 0x000fe20000010000 */
[----:B------:R-:W-:-:S02]  /*b7810*/  LOP3.LUT P6, RZ, R0, 0x80000, RZ, 0xc0, !PT ;  /* 0x0008000000ff7812 */ /* 0x000fc400078cc0ff */
[----:B------:R-:W-:Y:S02]  /*b7820*/  LOP3.LUT R29, R29, 0xffff, RZ, 0xc0, !PT ;  /* 0x0000ffff1d1d7812 */ /* 0x000fe400078ec0ff */
[----:B------:R-:W-:Y:S02]  /*b7830*/  LOP3.LUT R16, R7, 0xffff, RZ, 0xc0, !PT ;  /* 0x0000ffff07107812 */ /* 0x000fe400078ec0ff */
[----:B------:R-:W-:Y:S02]  /*b7840*/  LOP3.LUT R2, R28, 0xffff, RZ, 0xc0, !PT ;  /* 0x0000ffff1c027812 */ /* 0x000fe400078ec0ff */
[----:B0-----:R-:W-:Y:S02]  /*b7850*/  LOP3.LUT R0, R10, 0xffff, RZ, 0xc0, !PT ;  /* 0x0000ffff0a007812 */ /* 0x001fe400078ec0ff */
[----:B---3--:R-:W-:Y:S02]  /*b7860*/  PRMT R25, R8, 0x4210, R16 ;  /* 0x0000421008197816 */ /* 0x008fe40000000010 */
[----:B------:R-:W-:-:S05]  /*b7870*/  PRMT R20, R24, 0x5210, R15 ;  /* 0x0000521018147816 */ /* 0x000fca000000000f */
[----:B------:R-:W-:Y:S04]  /*b7880*/  STL.64 [R1+0x3140], R20 ;  /* 0x0031401401007387 */ /* 0x000fe80000100a00 */
[----:B------:R-:W2:Y:S04]  /*b7890*/  LDL.LU R18, [R1+0x4c] ;  /* 0x00004c0001127983 */ /* 0x000ea80000300800 */
[----:B------:R-:W3:Y:S04]  /*b78a0*/  LDL.LU R19, [R1+0xc] ;  /* 0x00000c0001137983 */ /* 0x000ee80000300800 */
[----:B------:R-:W4:Y:S04]  /*b78b0*/  LDL.LU R17, [R1+0x8] ;  /* 0x0000080001117983 */ /* 0x000f280000300800 */
[----:B------:R-:W2:Y:S04]  /*b78c0*/  LDL.LU R15, [R1+0x4] ;  /* 0x00000400010f7983 */ /* 0x000ea80000300800 */
[----:B------:R-:W3:Y:S04]  /*b78d0*/  LDL.LU R13, [R1+0x13d8] ;  /* 0x0013d800010d7983 */ /* 0x000ee80000300800 */
[----:B------:R-:W0:Y:S04]  /*b78e0*/  LDS.128 R20, [R3] ;  /* 0x0000000003147984 */ /* 0x000e280000000c00 */
[----:B------:R-:W4:Y:S01]  /*b78f0*/  LDL.LU R12, [R1+0x13d4] ;  /* 0x0013d400010c7983 */ /* 0x000f220000300800 */
[----:B------:R-:W-:-:S03]  /*b7900*/  PRMT R24, R9, 0x4210, R29 ;  /* 0x0000421009187816 */ /* 0x000fc6000000001d */
[----:B------:R-:W2:Y:S04]  /*b7910*/  LDL.LU R7, [R1+0x1378] ;  /* 0x0013780001077983 */ /* 0x000ea80000300800 */
[----:B------:R-:W2:Y:S04]  /*b7920*/  LDL.LU R28, [R1+0x1374] ;  /* 0x00137400011c7983 */ /* 0x000ea80000300800 */
[----:B------:R-:W2:Y:S01]  /*b7930*/  LDL.LU R11, [R1+0xfc] ;  /* 0x0000fc00010b7983 */ /* 0x000ea20000300800 */
[----:B------:R-:W-:-:S03]  /*b7940*/  PRMT R26, R6, 0x4210, R2 ;  /* 0x00004210061a7816 */ /* 0x000fc60000000002 */
[----:B------:R-:W2:Y:S04]  /*b7950*/  LDL.LU R10, [R1+0xf8] ;  /* 0x0000f800010a7983 */ /* 0x000ea80000300800 */
[----:B------:R-:W2:Y:S04]  /*b7960*/  LDL.LU R9, [R1+0xf4] ;  /* 0x0000f40001097983 */ /* 0x000ea80000300800 */
[----:B------:R-:W2:Y:S04]  /*b7970*/  LDL.LU R8, [R1+0xf0] ;  /* 0x0000f00001087983 */ /* 0x000ea80000300800 */
[----:B0-----:R-:W-:Y:S01]  /*b7980*/  STL.64 [R1+0x190], R20 ;  /* 0x0001901401007387 */ /* 0x001fe20000100a00 */
[----:B------:R-:W-:-:S03]  /*b7990*/  IMAD.MOV.U32 R6, RZ, RZ, R23 ;  /* 0x000000ffff067224 */ /* 0x000fc600078e0017 */
[----:B------:R0:W-:Y:S04]  /*b79a0*/  STL [R1+0x198], R22 ;  /* 0x0001981601007387 */ /* 0x0001e80000100800 */
[----:B0-----:R-:W3:Y:S04]  /*b79b0*/  LDL.LU.64 R22, [R1+0x3148] ;  /* 0x0031480001167983 */ /* 0x001ee80000300a00 */
[----:B------:R-:W3:Y:S01]  /*b79c0*/  LDL.LU.64 R20, [R1+0x3140] ;  /* 0x0031400001147983 */ /* 0x000ee20000300a00 */
[----:B------:R-:W-:Y:S01]  /*b79d0*/  BAR.SYNC.DEFER_BLOCKING 0x0 ;  /* 0x0000000000007b1d */ /* 0x000fe20000010000 */
[----:B------:R-:W-:-:S05]  /*b79e0*/  PRMT R27, R5, 0x4210, R0 ;  /* 0x00004210051b7816 */ /* 0x000fca0000000000 */
[----:B------:R4:W-:Y:S04]  /*b79f0*/  STL [R1+0x3134], R6 ;  /* 0x0031340601007387 */ /* 0x0009e80000100800 */
[----:B---3--:R-:W-:Y:S01]  /*b7a00*/  STSM.16.M88.4 [R14], R20 ;  /* 0x000000140e007844 */ /* 0x008fe20000000200 */
[----:B------:R-:W-:Y:S06]  /*b7a10*/  BAR.SYNC.DEFER_BLOCKING 0x0 ;  /* 0x0000000000007b1d */ /* 0x000fec0000010000 */
[----:B------:R-:W0:Y:S02]  /*b7a20*/  LDS.128 R20, [R3] ;  /* 0x0000000003147984 */ /* 0x000e240000000c00 */
[----:B------:R-:W-:Y:S01]  /*b7a30*/  BAR.SYNC.DEFER_BLOCKING 0x0 ;  /* 0x0000000000007b1d */ /* 0x000fe20000010000 */
[----:B------:R-:W-:-:S02]  /*b7a40*/  LOP3.LUT R13, R13, 0xffff, RZ, 0xc0, !PT ;  /* 0x0000ffff0d0d7812 */ /* 0x000fc400078ec0ff */
[----:B----4-:R-:W-:-:S03]  /*b7a50*/  LOP3.LUT R6, R12, 0xffff, RZ, 0xc0, !PT ;  /* 0x0000ffff0c067812 */ /* 0x010fc600078ec0ff */
[----:B------:R1:W-:Y:S01]  /*b7a60*/  STSM.16.M88.4 [R14], R24 ;  /* 0x000000180e007844 */ /* 0x0003e20000000200 */
[----:B--2---:R-:W-:-:S03]  /*b7a70*/  LOP3.LUT R28, R28, 0xffff, RZ, 0xc0, !PT ;  /* 0x0000ffff1c1c7812 */ /* 0x004fc600078ec0ff */
[----:B0-----:R-:W-:Y:S04]  /*b7a80*/  STL [R1+0x184], R21 ;  /* 0x0001841501007387 */ /* 0x001fe80000100800 */
[----:B------:R0:W-:Y:S01]  /*b7a90*/  STL.64 [R1+0x188], R22 ;  /* 0x0001881601007387 */ /* 0x0001e20000100a00 */
[----:B-1----:R-:W-:Y:S02]  /*b7aa0*/  PRMT R24, R11, 0x4210, R13 ;  /* 0x000042100b187816 */ /* 0x002fe4000000000d */
[----:B------:R-:W-:Y:S02]  /*b7ab0*/  PRMT R25, R10, 0x4210, R6 ;  /* 0x000042100a197816 */ /* 0x000fe40000000006 */
[----:B------:R-:W-:Y:S02]  /*b7ac0*/  PRMT R27, R8, 0x4210, R28 ;  /* 0x00004210081b7816 */ /* 0x000fe4000000001c */
[----:B0-----:R-:W-:-:S02]  /*b7ad0*/  PRMT R23, R15, 0x5210, R0 ;  /* 0x000052100f177816 */ /* 0x001fc40000000000 */
[----:B------:R-:W-:-:S04]  /*b7ae0*/  LOP3.LUT R0, R7, 0xffff, RZ, 0xc0, !PT ;  /* 0x0000ffff07007812 */ /* 0x000fc800078ec0ff */
[----:B------:R-:W-:Y:S01]  /*b7af0*/  PRMT R26, R9, 0x4210, R0 ;  /* 0x00004210091a7816 */ /* 0x000fe20000000000 */
[----:B------:R-:W-:Y:S06]  /*b7b00*/  BAR.SYNC.DEFER_BLOCKING 0x0 ;  /* 0x0000000000007b1d */ /* 0x000fec0000010000 */
[----:B------:R-:W0:Y:S01]  /*b7b10*/  LDS.128 R8, [R3] ;  /* 0x0000000003087984 */ /* 0x000e220000000c00 */
[----:B------:R-:W-:Y:S01]  /*b7b20*/  IMAD.MOV.U32 R5, RZ, RZ, R20 ;  /* 0x000000ffff057224 */ /* 0x000fe200078e0014 */
[----:B------:R-:W-:-:S04]  /*b7b30*/  PRMT R20, R18, 0x5210, R29 ;  /* 0x0000521012147816 */ /* 0x000fc8000000001d */
[----:B------:R1:W-:Y:S01]  /*b7b40*/  STL [R1+0x3048], R5 ;  /* 0x0030480501007387 */ /* 0x0003e20000100800 */
[----:B------:R-:W-:-:S03]  /*b7b50*/  PRMT R22, R17, 0x5210, R2 ;  /* 0x0000521011167816 */ /* 0x000fc60000000002 */
[----:B------:R-:W2:Y:S01]  /*b7b60*/  LDL.LU R29, [R1+0x3138] ;  /* 0x00313800011d7983 */ /* 0x000ea20000300800 */
[----:B------:R-:W-:Y:S01]  /*b7b70*/  PRMT R21, R19, 0x5210, R16 ;  /* 0x0000521013157816 */ /* 0x000fe20000000010 */
[----:B------:R-:W-:Y:S06]  /*b7b80*/  BAR.SYNC.DEFER_BLOCKING 0x0 ;  /* 0x0000000000007b1d */ /* 0x000fec0000010000 */
[----:B------:R-:W-:Y:S04]  /*b7b90*/  STL [R1+0x4], R13 ;  /* 0x0000040d01007387 */ /* 0x000fe80000100800 */
[----:B-1----:R-:W3:Y:S04]  /*b7ba0*/  LDL.LU R5, [R1+0x13ec] ;  /* 0x0013ec0001057983 */ /* 0x002ee80000300800 */
[----:B------:R-:W4:Y:S04]  /*b7bb0*/  LDL.LU R12, [R1+0x13e8] ;  /* 0x0013e800010c7983 */ /* 0x000f280000300800 */
[----:B------:R-:W3:Y:S04]  /*b7bc0*/  LDL.LU R2, [R1+0x1394] ;  /* 0x0013940001027983 */ /* 0x000ee80000300800 */
[----:B------:R-:W3:Y:S04]  /*b7bd0*/  LDL.LU R16, [R1+0x1390] ;  /* 0x0013900001107983 */ /* 0x000ee80000300800 */
[----:B------:R-:W3:Y:S04]  /*b7be0*/  LDL.LU R18, [R1+0x10c] ;  /* 0x00010c0001127983 */ /* 0x000ee80000300800 */
[----:B------:R-:W3:Y:S04]  /*b7bf0*/  LDL.LU R19, [R1+0x108] ;  /* 0x0001080001137983 */ /* 0x000ee80000300800 */
[----:B------:R-:W3:Y:S04]  /*b7c00*/  LDL.LU R17, [R1+0x104] ;  /* 0x0001040001117983 */ /* 0x000ee80000300800 */
[----:B------:R-:W3:Y:S04]  /*b7c10*/  LDL.LU R7, [R1+0x100] ;  /* 0x0001000001077983 */ /* 0x000ee80000300800 */
[----:B0-----:R-:W-:Y:S04]  /*b7c20*/  STL.64 [R1+0x170], R8 ;  /* 0x0001700801007387 */ /* 0x001fe80000100a00 */
[----:B------:R0:W-:Y:S04]  /*b7c30*/  STSM.16.M88.4 [R14], R20 ;  /* 0x000000140e007844 */ /* 0x0001e80000000200 */
[----:B------:R-:W-:Y:S01]  /*b7c40*/  STL.64 [R1+0x178], R10 ;  /* 0x0001780a01007387 */ /* 0x000fe20000100a00 */
[----:B------:R-:W-:Y:S06]  /*b7c50*/  BAR.SYNC.DEFER_BLOCKING 0x0 ;  /* 0x0000000000007b1d */ /* 0x000fec0000010000 */
[----:B0-----:R-:W2:Y:S04]  /*b7c60*/  LDL.LU R20, [R1+0x4] ;  /* 0x0000040001147983 */ /* 0x001ea80000300800 */
[----:B------:R-:W2:Y:S04]  /*b7c70*/  LDL.LU R21, [R1+0x58] ;  /* 0x0000580001157983 */ /* 0x000ea80000300800 */
[----:B------:R-:W3:Y:S04]  /*b7c80*/  LDL.LU R22, [R1+0x54] ;  /* 0x0000540001167983 */ /* 0x000ee80000300800 */
[----:B------:R-:W3:Y:S04]  /*b7c90*/  LDL.LU R23, [R1+0x5c] ;  /* 0x00005c0001177983 */ /* 0x000ee80000300800 */
[----:B------:R-:W0:Y:S04]  /*b7ca0*/  LDS.128 R8, [R3] ;  /* 0x0000000003087984 */ /* 0x000e280000000c00 */
[----:B------:R-:W3:Y:S04]  /*b7cb0*/  LDL.LU R15, [R1+0x7c] ;  /* 0x00007c00010f7983 */ /* 0x000ee80000300800 */
[----:B------:R-:W3:Y:S01]  /*b7cc0*/  LDL.LU R13, [R1+0x13a0] ;  /* 0x0013a000010d7983 */ /* 0x000ee20000300800 */
[----:B------:R-:W-:Y:S06]  /*b7cd0*/  BAR.SYNC.DEFER_BLOCKING 0x0 ;  /* 0x0000000000007b1d */ /* 0x000fec0000010000 */
[----:B0-----:R-:W-:Y:S04]  /*b7ce0*/  STL.64 [R1+0x160], R8 ;  /* 0x0001600801007387 */ /* 0x001fe80000100a00 */
[----:B------:R0:W-:Y:S04]  /*b7cf0*/  STL.64 [R1+0x168], R10 ;  /* 0x0001680a01007387 */ /* 0x0001e80000100a00 */
[----:B0-----:R-:W3:Y:S04]  /*b7d00*/  LDL.LU R11, [R1+0x80] ;  /* 0x00008000010b7983 */ /* 0x001ee80000300800 */
[----:B------:R-:W3:Y:S04]  /*b7d10*/  LDL.LU R10, [R1+0x78] ;  /* 0x00007800010a7983 */ /* 0x000ee80000300800 */
[----:B------:R-:W3:Y:S04]  /*b7d20*/  LDL.LU R9, [R1+0x74] ;  /* 0x0000740001097983 */ /* 0x000ee80000300800 */
[----:B------:R-:W3:Y:S04]  /*b7d30*/  LDL.LU R8, [R1+0x110] ;  /* 0x0001100001087983 */ /* 0x000ee80000300800 */
[----:B------:R0:W-:Y:S01]  /*b7d40*/  STSM.16.M88.4 [R14], R24 ;  /* 0x000000180e007844 */ /* 0x0001e20000000200 */
[----:B----4-:R-:W-:-:S02]  /*b7d50*/  LOP3.LUT R12, R12, 0xffff, RZ, 0xc0, !PT ;  /* 0x0000ffff0c0c7812 */ /* 0x010fc400078ec0ff */
[----:B--2---:R-:W-:Y:S02]  /*b7d60*/  PRMT R20, R21, 0x5210, R20 ;  /* 0x0000521015147816 */ /* 0x004fe40000000014 */
[----:B---3--:R-:W-:Y:S02]  /*b7d70*/  PRMT R21, R22, 0x5210, R6 ;  /* 0x0000521016157816 */ /* 0x008fe40000000006 */
[----:B------:R-:W2:Y:S01]  /*b7d80*/  LDL.LU R6, [R1+0x3134] ;  /* 0x0031340001067983 */ /* 0x000ea20000300800 */
[----:B------:R-:W-:Y:S02]  /*b7d90*/  PRMT R22, R23, 0x5210, R0 ;  /* 0x0000521017167816 */ /* 0x000fe40000000000 */
[----:B------:R-:W-:Y:S01]  /*b7da0*/  PRMT R23, R29, 0x5210, R28 ;  /* 0x000052101d177816 */ /* 0x000fe2000000001c */
[----:B------:R-:W-:Y:S01]  /*b7db0*/  BAR.SYNC.DEFER_BLOCKING 0x0 ;  /* 0x0000000000007b1d */ /* 0x000fe20000010000 */
[----:B------:R-:W-:Y:S02]  /*b7dc0*/  LOP3.LUT R29, R5, 0xffff, RZ, 0xc0, !PT ;  /* 0x0000ffff051d7812 */ /* 0x000fe400078ec0ff */
[----:B------:R-:W-:-:S02]  /*b7dd0*/  LOP3.LUT R5, R2, 0xffff, RZ, 0xc0, !PT ;  /* 0x0000ffff02057812 */ /* 0x000fc400078ec0ff */
[----:B------:R-:W-:Y:S02]  /*b7de0*/  LOP3.LUT R2, R16, 0xffff, RZ, 0xc0, !PT ;  /* 0x0000ffff10027812 */ /* 0x000fe400078ec0ff */
[----:B0-----:R-:W-:Y:S01]  /*b7df0*/  PRMT R24, R18, 0x4210, R29 ;  /* 0x0000421012187816 */ /* 0x001fe2000000001d */
[----:B------:R-:W3:Y:S01]  /*b7e00*/  LDL.LU R0, [R1+0x3130] ;  /* 0x0031300001007983 */ /* 0x000ee20000300800 */
[----:B------:R-:W-:Y:S02]  /*b7e10*/  PRMT R25, R19, 0x4210, R12 ;  /* 0x0000421013197816 */ /* 0x000fe4000000000c */
[----:B------:R-:W-:Y:S01]  /*b7e20*/  PRMT R26, R17, 0x4210, R5 ;  /* 0x00004210111a7816 */ /* 0x000fe20000000005 */
[----:B------:R-:W4:Y:S04]  /*b7e30*/  LDL.LU R28, [R1+0x312c] ;  /* 0x00312c00011c7983 */ /* 0x000f280000300800 */
[----:B------:R-:W0:Y:S01]  /*b7e40*/  LDS.128 R16, [R3] ;  /* 0x0000000003107984 */ /* 0x000e220000000c00 */
[----:B------:R-:W-:Y:S01]  /*b7e50*/  BAR.SYNC.DEFER_BLOCKING 0x0 ;  /* 0x0000000000007b1d */ /* 0x000fe20000010000 */
[----:B------:R-:W-:-:S05]  /*b7e60*/  PRMT R27, R7, 0x4210, R2 ;  /* 0x00004210071b7816 */ /* 0x000fca0000000002 */
[----:B------:R1:W-:Y:S04]  /*b7e70*/  STSM.16.M88.4 [R14], R20 ;  /* 0x000000140e007844 */ /* 0x0003e80000000200 */
[----:B0-----:R-:W-:Y:S01]  /*b7e80*/  STL [R1+0x154], R17 ;  /* 0x0001541101007387 */ /* 0x001fe20000100800 */
[----:B------:R-:W-:-:S03]  /*b7e90*/  IMAD.MOV.U32 R7, RZ, RZ, R16 ;  /* 0x000000ffff077224 */ /* 0x000fc600078e0010 */
[----:B------:R-:W-:Y:S01]  /*b7ea0*/  STL.64 [R1+0x158], R18 ;  /* 0x0001581201007387 */ /* 0x000fe20000100a00 */
[----:B------:R-:W-:Y:S06]  /*b7eb0*/  BAR.SYNC.DEFER_BLOCKING 0x0 ;  /* 0x0000000000007b1d */ /* 0x000fec0000010000 */
[----:B------:R-:W0:Y:S02]  /*b7ec0*/  LDS.128 R16, [R3] ;  /* 0x0000000003107984 */ /* 0x000e240000000c00 */
[----:B------:R-:W-:Y:S01]  /*b7ed0*/  BAR.SYNC.DEFER_BLOCKING 0x0 ;  /* 0x0000000000007b1d */ /* 0x000fe20000010000 */
[----:B-1----:R-:W-:-:S05]  /*b7ee0*/  PRMT R23, R9, 0x5210, R2 ;  /* 0x0000521009177816 */ /* 0x002fca0000000002 */
[----:B------:R1:W-:Y:S01]  /*b7ef0*/  STSM.16.M88.4 [R14], R24 ;  /* 0x000000180e007844 */ /* 0x0003e20000000200 */
[----:B------:R-:W-:Y:S02]  /*b7f00*/  PRMT R21, R11, 0x5210, R12 ;  /* 0x000052100b157816 */ /* 0x000fe4000000000c */
[----:B------:R-:W-:Y:S02]  /*b7f10*/  PRMT R22, R10, 0x5210, R5 ;  /* 0x000052100a167816 */ /* 0x000fe40000000005 */
[----:B-1----:R-:W-:-:S04]  /*b7f20*/  LOP3.LUT R24, R13, 0xffff, RZ, 0xc0, !PT ;  /* 0x0000ffff0d187812 */ /* 0x002fc800078ec0ff */
[----:B------:R-:W-:Y:S01]  /*b7f30*/  PRMT R2, R8, 0x4210, R24 ;  /* 0x0000421008027816 */ /* 0x000fe20000000018 */
[----:B------:R-:W-:Y:S01]  /*b7f40*/  BAR.SYNC.DEFER_BLOCKING 0x0 ;  /* 0x0000000000007b1d */ /* 0x000fe20000010000 */
[----:B------:R-:W-:-:S05]  /*b7f50*/  PRMT R20, R15, 0x5210, R29 ;  /* 0x000052100f147816 */ /* 0x000fca000000001d */
[----:B------:R-:W1:Y:S02]  /*b7f60*/  LDS.128 R8, [R3] ;  /* 0x0000000003087984 */ /* 0x000e640000000c00 */
[----:B------:R-:W-:Y:S06]  /*b7f70*/  BAR.SYNC.DEFER_BLOCKING 0x0 ;  /* 0x0000000000007b1d */ /* 0x000fec0000010000 */
[----:B------:R0:W-:Y:S02]  /*b7f80*/  STSM.16.M88.4 [R14], R20 ;  /* 0x000000140e007844 */ /* 0x0001e40000000200 */
[----:B0-----:R-:W-:-:S02]  /*b7f90*/  IMAD.MOV.U32 R23, RZ, RZ, R2 ;  /* 0x000000ffff177224 */ /* 0x001fc400078e0002 */
[----:B--2---:R-:W-:Y:S04]  /*b7fa0*/  STL.64 [R1+0x2ff0], R6 ;  /* 0x002ff00601007387 */ /* 0x004fe80000100a00 */
[----:B------:R-:W-:Y:S04]  /*b7fb0*/  STL.64 [R1+0x140], R16 ;  /* 0x0001401001007387 */ /* 0x000fe80000100a00 */
[----:B------:R-:W-:Y:S01]  /*b7fc0*/  STL.64 [R1+0x148], R18 ;  /* 0x0001481201007387 */ /* 0x000fe20000100a00 */
[----:B------:R-:W-:Y:S06]  /*b7fd0*/  BAR.SYNC.DEFER_BLOCKING 0x0 ;  /* 0x0000000000007b1d */ /* 0x000fec0000010000 */
[----:B------:R-:W2:Y:S04]  /*b7fe0*/  LDL.LU R25, [R1+0x1404] ;  /* 0x0014040001197983 */ /* 0x000ea80000300800 */
[----:B------:R-:W0:Y:S04]  /*b7ff0*/  LDS.128 R16, [R3] ;  /* 0x0000000003107984 */ /* 0x000e280000000c00 */
[----:B-1----:R-:W-:Y:S04]  /*b8000*/  STL.64 [R1+0x130], R8 ;  /* 0x0001300801007387 */ /* 0x002fe80000100a00 */
[----:B------:R1:W-:Y:S04]  /*b8010*/  STL.64 [R1+0x138], R10 ;  /* 0x0001380a01007387 */ /* 0x0003e80000100a00 */
[----:B------:R-:W3:Y:S04]  /*b8020*/  LDL.LU R26, [R1+0x13b8] ;  /* 0x0013b800011a7983 */ /* 0x000ee80000300800 */
[----:B------:R-:W3:Y:S04]  /*b8030*/  LDL.LU R27, [R1+0x13b4] ;  /* 0x0013b400011b7983 */ /* 0x000ee80000300800 */
[----:B------:R-:W3:Y:S04]  /*b8040*/  LDL.LU R5, [R1+0x14d4] ;  /* 0x0014d40001057983 */ /* 0x000ee80000300800 */
[----:B-1----:R-:W3:Y:S04]  /*b8050*/  LDL.LU R10, [R1+0x14d0] ;  /* 0x0014d000010a7983 */ /* 0x002ee80000300800 */
[----:B------:R-:W3:Y:S04]  /*b8060*/  LDL.LU R9, [R1+0x114] ;  /* 0x0001140001097983 */ /* 0x000ee80000300800 */
[----:B------:R-:W4:Y:S04]  /*b8070*/  LDL.LU R20, [R1+0x60] ;  /* 0x0000600001147983 */ /* 0x000f280000300800 */
[----:B------:R-:W4:Y:S04]  /*b8080*/  LDL.LU R21, [R1+0x64] ;  /* 0x0000640001157983 */ /* 0x000f280000300800 */
[----:B------:R-:W4:Y:S01]  /*b8090*/  LDL.LU R22, [R1+0x68] ;  /* 0x0000680001167983 */ /* 0x000f220000300800 */
[----:B0-----:R-:W-:-:S03]  /*b80a0*/  IMAD.MOV.U32 R6, RZ, RZ, R17 ;  /* 0x000000ffff067224 */ /* 0x001fc600078e0011 */
[----:B------:R0:W-:Y:S01]  /*b80b0*/  STL.64 [R1+0x128], R18 ;  /* 0x0001281201007387 */ /* 0x0001e20000100a00 */
[----:B------:R-:W-:Y:S02]  /*b80c0*/  IMAD.MOV.U32 R8, RZ, RZ, R16 ;  /* 0x000000ffff087224 */ /* 0x000fe400078e0010 */
[----:B------:R-:W-:Y:S01]  /*b80d0*/  IMAD.MOV.U32 R7, RZ, RZ, R4 ;  /* 0x000000ffff077224 */ /* 0x000fe200078e0004 */
[----:B------:R-:W-:Y:S06]  /*b80e0*/  BAR.SYNC.DEFER_BLOCKING 0x0 ;  /* 0x0000000000007b1d */ /* 0x000fec0000010000 */
[----:B0-----:R-:W2:Y:S04]  /*b80f0*/  LDL.LU R19, [R1+0x8c] ;  /* 0x00008c0001137983 */ /* 0x001ea80000300800 */
[----:B------:R-:W3:Y:S04]  /*b8100*/  LDL.LU R17, [R1+0x90] ;  /* 0x0000900001117983 */ /* 0x000ee80000300800 */
[----:B------:R-:W4:Y:S04]  /*b8110*/  LDL.LU R2, [R1+0x88] ;  /* 0x0000880001027983 */ /* 0x000f280000300800 */
[----:B------:R-:W3:Y:S04]  /*b8120*/  LDL.LU R16, [R1+0x1414] ;  /* 0x0014140001107983 */ /* 0x000ee80000300800 */
[----:B------:R-:W2:Y:S04]  /*b8130*/  LDL.LU R18, [R1+0x1410] ;  /* 0x0014100001127983 */ /* 0x000ea80000300800 */
[----:B--2---:R-:W-:Y:S04]  /*b8140*/  STL.64 [R1+0x3120], R18 ;  /* 0x0031201201007387 */ /* 0x004fe80000100a00 */
[----:B---3--:R0:W-:Y:S04]  /*b8150*/  STL.64 [R1+0x3118], R16 ;  /* 0x0031181001007387 */ /* 0x0081e80000100a00 */
[----:B0-----:R-:W2:Y:S04]  /*b8160*/  LDL.LU R16, [R1+0x40] ;  /* 0x0000400001107983 */ /* 0x001ea80000300800 */
[----:B------:R-:W2:Y:S04]  /*b8170*/  LDL.LU R17, [R1+0x44] ;  /* 0x0000440001117983 */ /* 0x000ea80000300800 */
[----:B------:R-:W2:Y:S04]  /*b8180*/  LDL.LU R18, [R1+0x48] ;  /* 0x0000480001127983 */ /* 0x000ea80000300800 */
[----:B------:R-:W3:Y:S04]  /*b8190*/  LDL.LU R15, [R1+0x13cc] ;  /* 0x0013cc00010f7983 */ /* 0x000ee80000300800 */
[----:B------:R-:W3:Y:S04]  /*b81a0*/  LDL.LU R13, [R1+0x13c8] ;  /* 0x0013c800010d7983 */ /* 0x000ee80000300800 */
[----:B------:R-:W2:Y:S04]  /*b81b0*/  LDL.LU R4, [R1+0x14e4] ;  /* 0x0014e40001047983 */ /* 0x000ea80000300800 */
[----:B----4-:R0:W-:Y:S01]  /*b81c0*/  STSM.16.M88.4 [R14], R20 ;  /* 0x000000140e007844 */ /* 0x0101e20000000200 */
[----:B------:R-:W-:Y:S01]  /*b81d0*/  PRMT R19, R28, 0x5210, R24 ;  /* 0x000052101c137816 */ /* 0x000fe20000000018 */
[----:B------:R-:W-:Y:S01]  /*b81e0*/  BAR.SYNC.DEFER_BLOCKING 0x0 ;  /* 0x0000000000007b1d */ /* 0x000fe20000010000 */
[----:B------:R-:W-:-:S05]  /*b81f0*/  IMAD.MOV.U32 R24, RZ, RZ, R7 ;  /* 0x000000ffff187224 */ /* 0x000fca00078e0007 */
[----:B------:R-:W-:Y:S01]  /*b8200*/  STL [R1+0x3090], R6 ;  /* 0x0030900601007387 */ /* 0x000fe20000100800 */
[----:B0-----:R-:W-:-:S04]  /*b8210*/  LOP3.LUT R20, R25, 0xffff, RZ, 0xc0, !PT ;  /* 0x0000ffff19147812 */ /* 0x001fc800078ec0ff */
[----:B------:R-:W-:Y:S02]  /*b8220*/  PRMT R25, R5, 0x4210, R20 ;  /* 0x0000421005197816 */ /* 0x000fe40000000014 */
[----:B------:R-:W-:Y:S02]  /*b8230*/  LOP3.LUT R22, R27, 0xffff, RZ, 0xc0, !PT ;  /* 0x0000ffff1b167812 */ /* 0x000fe400078ec0ff */
[----:B------:R-:W-:Y:S02]  /*b8240*/  LOP3.LUT R21, R26, 0xffff, RZ, 0xc0, !PT ;  /* 0x0000ffff1a157812 */ /* 0x000fe400078ec0ff */
[----:B------:R-:W-:Y:S02]  /*b8250*/  PRMT R27, R9, 0x4210, R22 ;  /* 0x00004210091b7816 */ /* 0x000fe40000000016 */
[----:B------:R-:W-:Y:S01]  /*b8260*/  PRMT R26, R10, 0x4210, R21 ;  /* 0x000042100a1a7816 */ /* 0x000fe20000000015 */
[----:B--2---:R-:W-:Y:S04]  /*b8270*/  STL [R1+0x3128], R4 ;  /* 0x0031280401007387 */ /* 0x004fe80000100800 */
[----:B------:R-:W0:Y:S01]  /*b8280*/  LDS.128 R4, [R3] ;  /* 0x0000000003047984 */ /* 0x000e220000000c00 */
[----:B------:R-:W-:Y:S06]  /*b8290*/  BAR.SYNC.DEFER_BLOCKING 0x0 ;  /* 0x0000000000007b1d */ /* 0x000fec0000010000 */
[----:B------:R-:W-:Y:S02]  /*b82a0*/  STSM.16.M88.4 [R14], R16 ;  /* 0x000000100e007844 */ /* 0x000fe40000000200 */
[----:B------:R-:W-:Y:S06]  /*b82b0*/  BAR.SYNC.DEFER_BLOCKING 0x0 ;  /* 0x0000000000007b1d */ /* 0x000fec0000010000 */
[----:B------:R-:W1:Y:S01]  /*b82c0*/  LDS.128 R16, [R3] ;  /* 0x0000000003107984 */ /* 0x000e620000000c00 */
[----:B0-----:R-:W-:-:S03]  /*b82d0*/  IMAD.MOV.U32 R9, RZ, RZ, R5 ;  /* 0x000000ffff097224 */ /* 0x001fc600078e0005 */
[----:B------:R-:W-:Y:S04]  /*b82e0*/  STL [R1+0x2f9c], R8 ;  /* 0x002f9c0801007387 */ /* 0x000fe80000100800 */
[----:B------:R-:W2:Y:S04]  /*b82f0*/  LDL.LU R12, [R1+0x14e0] ;  /* 0x0014e000010c7983 */ /* 0x000ea80000300800 */
[----:B------:R-:W4:Y:S04]  /*b8300*/  LDL.LU R11, [R1+0x14dc] ;  /* 0x0014dc00010b7983 */ /* 0x000f280000300800 */
[----:B------:R-:W2:Y:S04]  /*b8310*/  LDL.LU R10, [R1+0x1214] ;  /* 0x00121400010a7983 */ /* 0x000ea80000300800 */
[----:B------:R0:W-:Y:S04]  /*b8320*/  STL [R1+0x110], R4 ;  /* 0x0001100401007387 */ /* 0x0001e80000100800 */
[----:B------:R-:W-:Y:S01]  /*b8330*/  STL.64 [R1+0x118], R6 ;  /* 0x0001180601007387 */ /* 0x000fe20000100a00 */
[----:B------:R-:W-:Y:S06]  /*b8340*/  BAR.SYNC.DEFER_BLOCKING 0x0 ;  /* 0x0000000000007b1d */ /* 0x000fec0000010000 */
[----:B0-----:R-:W3:Y:S04]  /*b8350*/  LDL.LU R4, [R1+0x3128] ;  /* 0x0031280001047983 */ /* 0x001ee80000300800 */
[----:B------:R-:W-:Y:S04]  /*b8360*/  STL [R1+0x2f68], R9 ;  /* 0x002f680901007387 */ /* 0x000fe80000100800 */
[----:B-1----:R-:W-:Y:S04]  /*b8370*/  STL.64 [R1+0x100], R16 ;  /* 0x0001001001007387 */ /* 0x002fe80000100a00 */
[----:B------:R0:W-:Y:S04]  /*b8380*/  STL.64 [R1+0x108], R18 ;  /* 0x0001081201007387 */ /* 0x0001e80000100a00 */
[----:B0-----:R-:W4:Y:S04]  /*b8390*/  LDL.LU.64 R18, [R1+0x3120] ;  /* 0x0031200001127983 */ /* 0x001f280000300a00 */
[----:B------:R-:W2:Y:S04]  /*b83a0*/  LDL.LU.64 R16, [R1+0x3118] ;  /* 0x0031180001107983 */ /* 0x000ea80000300a00 */
[----:B------:R2:W-:Y:S01]  /*b83b0*/  STSM.16.M88.4 [R14], R24 ;  /* 0x000000180e007844 */ /* 0x0005e20000000200 */
[----:B----4-:R-:W-:-:S03]  /*b83c0*/  PRMT R6, R19, 0x5210, R20 ;  /* 0x0000521013067816 */ /* 0x010fc60000000014 */
[----:B------:R-:W4:Y:S01]  /*b83d0*/  LDL.LU R19, [R1+0x94] ;  /* 0x0000940001137983 */ /* 0x000f220000300800 */
[----:B--2---:R-:W-:Y:S02]  /*b83e0*/  LOP3.LUT R24, R16, 0xffff, RZ, 0xc0, !PT ;  /* 0x0000ffff10187812 */ /* 0x004fe400078ec0ff */
[----:B------:R-:W-:Y:S02]  /*b83f0*/  PRMT R5, R17, 0x5210, R21 ;  /* 0x0000521011057816 */ /* 0x000fe40000000015 */
[----:B------:R-:W2:Y:S01]  /*b8400*/  LDL.LU R17, [R1+0x98] ;  /* 0x0000980001117983 */ /* 0x000ea20000300800 */
[----:B---3--:R-:W-:-:S03]  /*b8410*/  PRMT R20, R4, 0x4210, R24 ;  /* 0x0000421004147816 */ /* 0x008fc60000000018 */
[----:B------:R-:W3:Y:S04]  /*b8420*/  LDL.LU R4, [R1+0x9c] ;  /* 0x00009c0001047983 */ /* 0x000ee80000300800 */
[----:B------:R-:W2:Y:S01]  /*b8430*/  LDL.LU R16, [R1+0x84] ;  /* 0x0000840001107983 */ /* 0x000ea20000300800 */
[----:B------:R-:W-:Y:S02]  /*b8440*/  LOP3.LUT R26, R15, 0xffff, RZ, 0xc0, !PT ;  /* 0x0000ffff0f1a7812 */ /* 0x000fe400078ec0ff */
[----:B------:R-:W-:Y:S02]  /*b8450*/  LOP3.LUT R27, R13, 0xffff, RZ, 0xc0, !PT ;  /* 0x0000ffff0d1b7812 */ /* 0x000fe400078ec0ff */
[----:B------:R-:W-:Y:S02]  /*b8460*/  PRMT R2, R2, 0x5210, R22 ;  /* 0x0000521002027816 */ /* 0x000fe40000000016 */
[----:B------:R-:W-:-:S02]  /*b8470*/  PRMT R22, R11, 0x4210, R26 ;  /* 0x000042100b167816 */ /* 0x000fc4000000001a */
[----:B------:R-:W-:Y:S01]  /*b8480*/  PRMT R23, R10, 0x4210, R27 ;  /* 0x000042100a177816 */ /* 0x000fe2000000001b */
[----:B------:R-:W-:Y:S01]  /*b8490*/  BAR.SYNC.DEFER_BLOCKING 0x0 ;  /* 0x0000000000007b1d */ /* 0x000fe20000010000 */
[----:B------:R-:W-:-:S05]  /*b84a0*/  LOP3.LUT R25, R18, 0xffff, RZ, 0xc0, !PT ;  /* 0x0000ffff12197812 */ /* 0x000fca00078ec0ff */
[----:B----4-:R-:W-:Y:S04]  /*b84b0*/  STL [R1+0x3110], R19 ;  /* 0x0031101301007387 */ /* 0x010fe80000100800 */
[----:B------:R-:W0:Y:S04]  /*b84c0*/  LDS.128 R8, [R3] ;  /* 0x0000000003087984 */ /* 0x000e280000000c00 */
[----:B--2---:R1:W-:Y:S04]  /*b84d0*/  STL.64 [R1+0x3108], R16 ;  /* 0x0031081001007387 */ /* 0x0043e80000100a00 */
[----:B-1----:R-:W2:Y:S01]  /*b84e0*/  LDL.LU R16, [R1+0x50] ;  /* 0x0000500001107983 */ /* 0x002ea20000300800 */
[----:B------:R-:W-:-:S02]  /*b84f0*/  IMAD.MOV.U32 R17, RZ, RZ, R6 ;  /* 0x000000ffff117224 */ /* 0x000fc400078e0006 */
[----:B------:R-:W-:Y:S01]  /*b8500*/  IMAD.MOV.U32 R18, RZ, RZ, R5 ;  /* 0x000000ffff127224 */ /* 0x000fe200078e0005 */
[----:B------:R-:W4:Y:S01]  /*b8510*/  LDL.LU R15, [R1+0x1430] ;  /* 0x00143000010f7983 */ /* 0x000f220000300800 */
[----:B------:R-:W-:Y:S01]  /*b8520*/  IMAD.MOV.U32 R19, RZ, RZ, R2 ;  /* 0x000000ffff137224 */ /* 0x000fe200078e0002 */
[----:B------:R-:W-:Y:S01]  /*b8530*/  BAR.SYNC.DEFER_BLOCKING 0x0 ;  /* 0x0000000000007b1d */ /* 0x000fe20000010000 */
[----:B------:R-:W-:-:S05]  /*b8540*/  PRMT R21, R12, 0x4210, R25 ;  /* 0x000042100c157816 */ /* 0x000fca0000000019 */
[----:B------:R-:W4:Y:S04]  /*b8550*/  LDL.LU R13, [R1+0x142c] ;  /* 0x00142c00010d7983 */ /* 0x000f280000300800 */
[----:B0-----:R0:W-:Y:S04]  /*b8560*/  STL.64 [R1+0xf0], R8 ;  /* 0x0000f00801007387 */ /* 0x0011e80000100a00 */
[----:B------:R1:W-:Y:S04]  /*b8570*/  STL [R1+0xfc], R11 ;  /* 0x0000fc0b01007387 */ /* 0x0003e80000100800 */
[----:B0-----:R-:W4:Y:S04]  /*b8580*/  LDL.LU R8, [R1+0x13e4] ;  /* 0x0013e40001087983 */ /* 0x001f280000300800 */
[----:B------:R-:W4:Y:S01]  /*b8590*/  LDL.LU R5, [R1+0x13e0] ;  /* 0x0013e00001057983 */ /* 0x000f220000300800 */
[----:B-1----:R-:W-:-:S03]  /*b85a0*/  IMAD.MOV.U32 R11, RZ, RZ, R10 ;  /* 0x000000ffff0b7224 */ /* 0x002fc600078e000a */
[----:B------:R-:W4:Y:S04]  /*b85b0*/  LDL.LU R12, [R1+0x1218] ;  /* 0x00121800010c7983 */ /* 0x000f280000300800 */
[----:B--2---:R-:W-:Y:S01]  /*b85c0*/  STSM.16.M88.4 [R14], R16 ;  /* 0x000000100e007844 */ /* 0x004fe20000000200 */
[----:B------:R-:W-:Y:S06]  /*b85d0*/  BAR.SYNC.DEFER_BLOCKING 0x0 ;  /* 0x0000000000007b1d */ /* 0x000fec0000010000 */
[----:B------:R-:W0:Y:S02]  /*b85e0*/  LDS.128 R16, [R3] ;  /* 0x0000000003107984 */ /* 0x000e240000000c00 */
[----:B------:R-:W-:Y:S06]  /*b85f0*/  BAR.SYNC.DEFER_BLOCKING 0x0 ;  /* 0x0000000000007b1d */ /* 0x000fec0000010000 */
[----:B0-----:R-:W-:Y:S01]  /*b8600*/  STL [R1+0xe0], R16 ;  /* 0x0000e01001007387 */ /* 0x001fe20000100800 */
[----:B------:R-:W-:-:S03]  /*b8610*/  IMAD.MOV.U32 R10, RZ, RZ, R17 ;  /* 0x000000ffff0a7224 */ /* 0x000fc600078e0011 */
[----:B------:R0:W-:Y:S04]  /*b8620*/  STL.64 [R1+0xe8], R18 ;  /* 0x0000e81201007387 */ /* 0x0001e80000100a00 */
[----:B0-----:R-:W2:Y:S04]  /*b8630*/  LDL.LU R19, [R1+0x3110] ;  /* 0x0031100001137983 */ /* 0x001ea80000300800 */
[----:B------:R-:W2:Y:S04]  /*b8640*/  LDL.LU.64 R16, [R1+0x3108] ;  /* 0x0031080001107983 */ /* 0x000ea80000300a00 */
[----:B------:R-:W-:Y:S04]  /*b8650*/  STSM.16.M88.4 [R14], R20 ;  /* 0x000000140e007844 */ /* 0x000fe80000000200 */
[----:B------:R0:W-:Y:S04]  /*b8660*/  STL.64 [R1+0x2f28], R10 ;  /* 0x002f280a01007387 */ /* 0x0001e80000100a00 */
[----:B0-----:R-:W2:Y:S01]  /*b8670*/  LDL.LU R10, [R1+0x14ec] ;  /* 0x0014ec00010a7983 */ /* 0x001ea20000300800 */
[----:B---3--:R-:W-:-:S02]  /*b8680*/  PRMT R22, R4, 0x5210, R26 ;  /* 0x0000521004167816 */ /* 0x008fc4000000001a */
[----:B----4-:R-:W-:Y:S02]  /*b8690*/  LOP3.LUT R29, R15, 0xffff, RZ, 0xc0, !PT ;  /* 0x0000ffff0f1d7812 */ /* 0x010fe400078ec0ff */
[----:B------:R-:W-:Y:S01]  /*b86a0*/  LOP3.LUT R28, R13, 0xffff, RZ, 0xc0, !PT ;  /* 0x0000ffff0d1c7812 */ /* 0x000fe200078ec0ff */
[----:B------:R-:W-:Y:S01]  /*b86b0*/  BAR.SYNC.DEFER_BLOCKING 0x0 ;  /* 0x0000000000007b1d */ /* 0x000fe20000010000 */
[----:B--2---:R-:W-:-:S05]  /*b86c0*/  PRMT R20, R19, 0x5210, R24 ;  /* 0x0000521013147816 */ /* 0x004fca0000000018 */
[----:B------:R-:W2:Y:S01]  /*b86d0*/  LDL.LU R24, [R1+0x14f4] ;  /* 0x0014f40001187983 */ /* 0x000ea20000300800 */
[----:B------:R-:W-:-:S03]  /*b86e0*/  PRMT R21, R17, 0x5210, R25 ;  /* 0x0000521011157816 */ /* 0x000fc60000000019 */
[----:B------:R-:W3:Y:S01]  /*b86f0*/  LDL.LU R25, [R1+0x14f0] ;  /* 0x0014f00001197983 */ /* 0x000ee20000300800 */
[----:B------:R-:W-:-:S03]  /*b8700*/  PRMT R23, R16, 0x5210, R27 ;  /* 0x0000521010177816 */ /* 0x000fc6000000001b */
[----:B------:R-:W4:Y:S04]  /*b8710*/  LDL.LU R11, [R1+0xa0] ;  /* 0x0000a000010b7983 */ /* 0x000f280000300800 */
[----:B------:R-:W4:Y:S04]  /*b8720*/  LDL.LU R9, [R1+0xa4] ;  /* 0x0000a40001097983 */ /* 0x000f280000300800 */
[----:B------:R-:W4:Y:S04]  /*b8730*/  LDL.LU R6, [R1+0xac] ;  /* 0x0000ac0001067983 */ /* 0x000f280000300800 */
[----:B------:R-:W4:Y:S04]  /*b8740*/  LDL.LU R18, [R1+0xa8] ;  /* 0x0000a80001127983 */ /* 0x000f280000300800 */
[----:B------:R-:W4:Y:S04]  /*b8750*/  LDL.LU R19, [R1+0x1444] ;  /* 0x0014440001137983 */ /* 0x000f280000300800 */
[----:B------:R-:W4:Y:S04]  /*b8760*/  LDL.LU R17, [R1+0x1440] ;  /* 0x0014400001117983 */ /* 0x000f280000300800 */
[----:B------:R-:W4:Y:S04]  /*b8770*/  LDL.LU R4, [R1+0x13fc] ;  /* 0x0013fc0001047983 */ /* 0x000f280000300800 */
[----:B------:R-:W-:Y:S04]  /*b8780*/  STL.64 [R1+0x3100], R22 ;  /* 0x0031001601007387 */ /* 0x000fe80000100a00 */
[----:B------:R-:W-:Y:S04]  /*b8790*/  STL.64 [R1+0x30f8], R20 ;  /* 0x0030f81401007387 */ /* 0x000fe80000100a00 */
[----:B------:R-:W0:Y:S04]  /*b87a0*/  LDS.128 R20, [R3] ;  /* 0x0000000003147984 */ /* 0x000e280000000c00 */
[----:B------:R-:W4:Y:S04]  /*b87b0*/  LDL.LU R2, [R1+0x13f8] ;  /* 0x0013f80001027983 */ /* 0x000f280000300800 */
[----:B------:R-:W4:Y:S04]  /*b87c0*/  LDL.LU R7, [R1+0x1500] ;  /* 0x0015000001077983 */ /* 0x000f280000300800 */
[----:B------:R-:W4:Y:S04]  /*b87d0*/  LDL.LU R16, [R1+0x14fc] ;  /* 0x0014fc0001107983 */ /* 0x000f280000300800 */
[----:B------:R-:W4:Y:S04]  /*b87e0*/  LDL.LU R15, [R1+0x14f8] ;  /* 0x0014f800010f7983 */ /* 0x000f280000300800 */
[----:B------:R-:W4:Y:S04]  /*b87f0*/  LDL.LU R13, [R1+0x121c] ;  /* 0x00121c00010d7983 */ /* 0x000f280000300800 */
[----:B0-----:R-:W-:Y:S04]  /*b8800*/  STL.64 [R1+0xd0], R20 ;  /* 0x0000d01401007387 */ /* 0x001fe80000100a00 */
[----:B------:R0:W-:Y:S04]  /*b8810*/  STL.64 [R1+0xd8], R22 ;  /* 0x0000d81601007387 */ /* 0x0001e80000100a00 */
[----:B0-----:R-:W4:Y:S04]  /*b8820*/  LDL.LU.64 R22, [R1+0x3100] ;  /* 0x0031000001167983 */ /* 0x001f280000300a00 */
[----:B------:R-:W4:Y:S01]  /*b8830*/  LDL.LU.64 R20, [R1+0x30f8] ;  /* 0x0030f80001147983 */ /* 0x000f220000300a00 */
[----:B------:R-:W-:Y:S01]  /*b8840*/  BAR.SYNC.DEFER_BLOCKING 0x0 ;  /* 0x0000000000007b1d */ /* 0x000fe20000010000 */
[----:B------:R-:W-:-:S04]  /*b8850*/  LOP3.LUT R5, R5, 0xffff, RZ, 0xc0, !PT ;  /* 0x0000ffff05057812 */ /* 0x000fc800078ec0ff */
[----:B------:R-:W-:Y:S02]  /*b8860*/  PRMT R27, R12, 0x4210, R5 ;  /* 0x000042100c1b7816 */ /* 0x000fe40000000005 */
[----:B------:R-:W-:-:S04]  /*b8870*/  LOP3.LUT R8, R8, 0xffff, RZ, 0xc0, !PT ;  /* 0x0000ffff08087812 */ /* 0x000fc800078ec0ff */
[----:B------:R-:W-:Y:S02]  /*b8880*/  PRMT R26, R10, 0x4210, R8 ;  /* 0x000042100a1a7816 */ /* 0x000fe40000000008 */
[----:B--2---:R-:W-:Y:S02]  /*b8890*/  PRMT R24, R24, 0x4210, R29 ;  /* 0x0000421018187816 */ /* 0x004fe4000000001d */
[--C-:B---3--:R-:W-:Y:S01]  /*b88a0*/  PRMT R25, R25, 0x4210, R28.reuse ;  /* 0x0000421019197816 */ /* 0x108fe2000000001c */
[----:B----4-:R-:W-:Y:S01]  /*b88b0*/  STSM.16.M88.4 [R14], R20 ;  /* 0x000000140e007844 */ /* 0x010fe20000000200 */
[----:B------:R-:W-:Y:S06]  /*b88c0*/  BAR.SYNC.DEFER_BLOCKING 0x0 ;  /* 0x0000000000007b1d */ /* 0x000fec0000010000 */
[----:B------:R-:W0:Y:S02]  /*b88d0*/  LDS.128 R20, [R3] ;  /* 0x0000000003147984 */ /* 0x000e240000000c00 */
[----:B------:R-:W-:Y:S06]  /*b88e0*/  BAR.SYNC.DEFER_BLOCKING 0x0 ;  /* 0x0000000000007b1d */ /* 0x000fec0000010000 */
[----:B0-----:R0:W-:Y:S04]  /*b88f0*/  STL.64 [R1+0xc0], R20 ;  /* 0x0000c01401007387 */ /* 0x0011e80000100a00 */
[----:B------:R1:W-:Y:S01]  /*b8900*/  STL [R1+0xcc], R23 ;  /* 0x0000cc1701007387 */ /* 0x0003e20000100800 */
[----:B0-----:R-:W-:-:S02]  /*b8910*/  PRMT R21, R11, 0x5210, R28 ;  /* 0x000052100b157816 */ /* 0x001fc4000000001c */
[----:B-1----:R-:W-:Y:S02]  /*b8920*/  PRMT R23, R18, 0x5210, R5 ;  /* 0x0000521012177816 */ /* 0x002fe40000000005 */
[----:B------:R-:W-:Y:S01]  /*b8930*/  LOP3.LUT R28, R19, 0xffff, RZ, 0xc0, !PT ;  /* 0x0000ffff131c7812 */ /* 0x000fe200078ec0ff */
[----:B------:R-:W2:Y:S01]  /*b8940*/  LDL.LU R18, [R1+0x1a4] ;  /* 0x0001a40001127983 */ /* 0x000ea20000300800 */
[----:B------:R-:W-:Y:S02]  /*b8950*/  PRMT R20, R9, 0x5210, R29 ;  /* 0x0000521009147816 */ /* 0x000fe4000000001d */
[----:B------:R-:W-:Y:S01]  /*b8960*/  LOP3.LUT R5, R17, 0xffff, RZ, 0xc0, !PT ;  /* 0x0000ffff11057812 */ /* 0x000fe200078ec0ff */
[----:B------:R-:W3:Y:S01]  /*b8970*/  LDL.LU R19, [R1+0x1a8] ;  /* 0x0001a80001137983 */ /* 0x000ee20000300800 */
[----:B------:R-:W-:-:S03]  /*b8980*/  LOP3.LUT R29, R4, 0xffff, RZ, 0xc0, !PT ;  /* 0x0000ffff041d7812 */ /* 0x000fc600078ec0ff */
[----:B------:R-:W4:Y:S04]  /*b8990*/  LDL.LU R17, [R1+0x1ac] ;  /* 0x0001ac0001117983 */ /* 0x000f280000300800 */
[----:B------:R-:W4:Y:S04]  /*b89a0*/  LDL.LU R4, [R1+0x1a0] ;  /* 0x0001a00001047983 */ /* 0x000f280000300800 */
[----:B------:R0:W-:Y:S02]  /*b89b0*/  STSM.16.M88.4 [R14], R24 ;  /* 0x000000180e007844 */ /* 0x0001e40000000200 */
[----:B0-----:R-:W-:-:S02]  /*b89c0*/  PRMT R26, R15, 0x4210, R29 ;  /* 0x000042100f1a7816 */ /* 0x001fc4000000001d */
[----:B------:R-:W4:Y:S01]  /*b89d0*/  LDL.LU R15, [R1+0x1464] ;  /* 0x00146400010f7983 */ /* 0x000f220000300800 */
[----:B------:R-:W-:Y:S01]  /*b89e0*/  IMAD.MOV.U32 R12, RZ, RZ, R22 ;  /* 0x000000ffff0c7224 */ /* 0x000fe200078e0016 */
[----:B------:R-:W-:Y:S01]  /*b89f0*/  PRMT R22, R6, 0x5210, R8 ;  /* 0x0000521006167816 */ /* 0x000fe20000000008 */
[----:B------:R-:W-:Y:S06]  /*b8a00*/  BAR.SYNC.DEFER_BLOCKING 0x0 ;  /* 0x0000000000007b1d */ /* 0x000fec0000010000 */
[----:B------:R-:W0:Y:S01]  /*b8a10*/  LDS.128 R8, [R3] ;  /* 0x0000000003087984 */ /* 0x000e220000000c00 */
[----:B------:R-:W-:-:S04]  /*b8a20*/  LOP3.LUT R2, R2, 0xffff, RZ, 0xc0, !PT ;  /* 0x0000ffff02027812 */ /* 0x000fc800078ec0ff */
[----:B------:R-:W-:Y:S01]  /*b8a30*/  PRMT R27, R13, 0x4210, R2 ;  /* 0x000042100d1b7816 */ /* 0x000fe20000000002 */
[----:B0-----:R-:W-:Y:S01]  /*b8a40*/  IMAD.MOV.U32 R13, RZ, RZ, R11 ;  /* 0x000000ffff0d7224 */ /* 0x001fe200078e000b */
[----:B------:R-:W-:Y:S04]  /*b8a50*/  STL.64 [R1+0xb0], R8 ;  /* 0x0000b00801007387 */ /* 0x000fe80000100a00 */
[----:B------:R-:W-:Y:S04]  /*b8a60*/  STL [R1+0xb8], R10 ;  /* 0x0000b80a01007387 */ /* 0x000fe80000100800 */
[----:B------:R0:W-:Y:S02]  /*b8a70*/  STL.64 [R1+0x2ef0], R12 ;  /* 0x002ef00c01007387 */ /* 0x0001e40000100a00 */
[----:B0-----:R-:W-:Y:S01]  /*b8a80*/  IMAD.MOV.U32 R13, RZ, RZ, R14 ;  /* 0x000000ffff0d7224 */ /* 0x001fe200078e000e */
[----:B------:R-:W-:Y:S01]  /*b8a90*/  BAR.SYNC.DEFER_BLOCKING 0x0 ;  /* 0x0000000000007b1d */ /* 0x000fe20000010000 */
[----:B------:R-:W-:-:S02]  /*b8aa0*/  PRMT R24, R7, 0x4210, R28 ;  /* 0x0000421007187816 */ /* 0x000fc4000000001c */
[----:B------:R-:W-:-:S03]  /*b8ab0*/  PRMT R25, R16, 0x4210, R5 ;  /* 0x0000421010197816 */ /* 0x000fc60000000005 */
[----:B------:R-:W4:Y:S04]  /*b8ac0*/  LDL.LU R12, [R1+0x140c] ;  /* 0x00140c00010c7983 */ /* 0x000f280000300800 */
[----:B------:R-:W4:Y:S04]  /*b8ad0*/  LDL.LU R10, [R1+0x1408] ;  /* 0x00140800010a7983 */ /* 0x000f280000300800 */
[----:B------:R-:W4:Y:S04]  /*b8ae0*/  LDL.LU R9, [R1+0x1220] ;  /* 0x0012200001097983 */ /* 0x000f280000300800 */
[----:B------:R-:W-:Y:S01]  /*b8af0*/  STSM.16.M88.4 [R13], R20 ;  /* 0x000000140d007844 */ /* 0x000fe20000000200 */
[----:B------:R-:W-:Y:S06]  /*b8b00*/  BAR.SYNC.DEFER_BLOCKING 0x0 ;  /* 0x0000000000007b1d */ /* 0x000fec0000010000 */
[----:B------:R-:W0:Y:S02]  /*b8b10*/  LDS.128 R20, [R3] ;  /* 0x0000000003147984 */ /* 0x000e240000000c00 */
[----:B------:R-:W-:Y:S06]  /*b8b20*/  BAR.SYNC.DEFER_BLOCKING 0x0 ;  /* 0x0000000000007b1d */ /* 0x000fec0000010000 */
[----:B------:R1:W-:Y:S04]  /*b8b30*/  STSM.16.M88.4 [R13], R24 ;  /* 0x000000180d007844 */ /* 0x0003e80000000200 */
[----:B0-----:R2:W-:Y:S01]  /*b8b40*/  STL.64 [R1+0xa0], R20 ;  /* 0x0000a01401007387 */ /* 0x0015e20000100a00 */
[----:B------:R-:W-:-:S03]  /*b8b50*/  IMAD.MOV.U32 R14, RZ, RZ, R23 ;  /* 0x000000ffff0e7224 */ /* 0x000fc600078e0017 */
[----:B------:R3:W-:Y:S04]  /*b8b60*/  STL [R1+0xa8], R22 ;  /* 0x0000a81601007387 */ /* 0x0007e80000100800 */
[----:B-1----:R-:W4:Y:S04]  /*b8b70*/  LDL.LU R24, [R1+0x1460] ;  /* 0x0014600001187983 */ /* 0x002f280000300800 */
[----:B------:R-:W4:Y:S04]  /*b8b80*/  LDL.LU R25, [R1+0x150c] ;  /* 0x00150c0001197983 */ /* 0x000f280000300800 */
[----:B------:R-:W4:Y:S04]  /*b8b90*/  LDL.LU R26, [R1+0x1508] ;  /* 0x00150800011a7983 */ /* 0x000f280000300800 */
[----:B------:R-:W4:Y:S04]  /*b8ba0*/  LDL.LU R27, [R1+0x1504] ;  /* 0x00150400011b7983 */ /* 0x000f280000300800 */
[----:B------:R-:W4:Y:S04]  /*b8bb0*/  LDL.LU R8, [R1+0x1b0] ;  /* 0x0001b00001087983 */ /* 0x000f280000300800 */
[----:B------:R-:W4:Y:S01]  /*b8bc0*/  LDL.LU R7, [R1+0x1b4] ;  /* 0x0001b40001077983 */ /* 0x000f220000300800 */
[----:B--2---:R-:W-:-:S02]  /*b8bd0*/  PRMT R20, R18, 0x5210, R28 ;  /* 0x0000521012147816 */ /* 0x004fc4000000001c */
[----:B---3--:R-:W-:Y:S02]  /*b8be0*/  PRMT R22, R19, 0x5210, R29 ;  /* 0x0000521013167816 */ /* 0x008fe4000000001d */
[----:B----4-:R-:W-:Y:S02]  /*b8bf0*/  PRMT R21, R17, 0x5210, R5 ;  /* 0x0000521011157816 */ /* 0x010fe40000000005 */
[----:B------:R-:W-:-:S05]  /*b8c00*/  PRMT R23, R4, 0x5210, R2 ;  /* 0x0000521004177816 */ /* 0x000fca0000000002 */
[----:B------:R-:W-:Y:S04]  /*b8c10*/  STL.64 [R1+0x30f0], R22 ;  /* 0x0030f01601007387 */ /* 0x000fe80000100a00 */
[----:B------:R-:W-:Y:S01]  /*b8c20*/  STL.64 [R1+0x30e8], R20 ;  /* 0x0030e81401007387 */ /* 0x000fe20000100a00 */
[----:B------:R-:W-:Y:S06]  /*b8c30*/  BAR.SYNC.DEFER_BLOCKING 0x0 ;  /* 0x0000000000007b1d */ /* 0x000fec0000010000 */
[----:B------:R-:W2:Y:S04]  /*b8c40*/  LDL.LU R11, [R1+0x1b8] ;  /* 0x0001b800010b7983 */ /* 0x000ea80000300800 */
[----:B------:R-:W3:Y:S04]  /*b8c50*/  LDL.LU R6, [R1+0x1bc] ;  /* 0x0001bc0001067983 */ /* 0x000ee80000300800 */
[----:B------:R-:W4:Y:S04]  /*b8c60*/  LDL.LU R5, [R1+0x1470] ;  /* 0x0014700001057983 */ /* 0x000f280000300800 */
[----:B------:R-:W2:Y:S04]  /*b8c70*/  LDL.LU R2, [R1+0x146c] ;  /* 0x00146c0001027983 */ /* 0x000ea80000300800 */
[----:B------:R-:W0:Y:S04]  /*b8c80*/  LDS.128 R20, [R3] ;  /* 0x0000000003147984 */ /* 0x000e280000000c00 */
[----:B------:R-:W2:Y:S01]  /*b8c90*/  LDL.LU R4, [R1+0x1420] ;  /* 0x0014200001047983 */ /* 0x000ea20000300800 */
[----:B------:R-:W-:-:S03]  /*b8ca0*/  LOP3.LUT R29, R15, 0xffff, RZ, 0xc0, !PT ;  /* 0x0000ffff0f1d7812 */ /* 0x000fc600078ec0ff */
[----:B------:R-:W2:Y:S04]  /*b8cb0*/  LDL.LU R16, [R1+0x141c] ;  /* 0x00141c0001107983 */ /* 0x000ea80000300800 */
[----:B------:R-:W2:Y:S04]  /*b8cc0*/  LDL.LU R18, [R1+0x1518] ;  /* 0x0015180001127983 */ /* 0x000ea80000300800 */
[----:B------:R-:W2:Y:S04]  /*b8cd0*/  LDL.LU R19, [R1+0x1514] ;  /* 0x0015140001137983 */ /* 0x000ea80000300800 */
[----:B------:R-:W2:Y:S04]  /*b8ce0*/  LDL.LU R17, [R1+0x1510] ;  /* 0x0015100001117983 */ /* 0x000ea80000300800 */
[----:B------:R-:W2:Y:S04]  /*b8cf0*/  LDL.LU R15, [R1+0x1224] ;  /* 0x00122400010f7983 */ /* 0x000ea80000300800 */
[----:B0-----:R-:W-:Y:S04]  /*b8d00*/  STL.64 [R1+0x90], R20 ;  /* 0x0000901401007387 */ /* 0x001fe80000100a00 */
[----:B------:R0:W-:Y:S04]  /*b8d10*/  STL.64 [R1+0x98], R22 ;  /* 0x0000981601007387 */ /* 0x0001e80000100a00 */
[----:B0-----:R-:W3:Y:S04]  /*b8d20*/  LDL.LU.64 R22, [R1+0x30f0] ;  /* 0x0030f00001167983 */ /* 0x001ee80000300a00 */
[----:B------:R-:W3:Y:S01]  /*b8d30*/  LDL.LU.64 R20, [R1+0x30e8] ;  /* 0x0030e80001147983 */ /* 0x000ee20000300a00 */
[----:B------:R-:W-:Y:S01]  /*b8d40*/  BAR.SYNC.DEFER_BLOCKING 0x0 ;  /* 0x0000000000007b1d */ /* 0x000fe20000010000 */
[----:B------:R-:W-:-:S02]  /*b8d50*/  LOP3.LUT R12, R12, 0xffff, RZ, 0xc0, !PT ;  /* 0x0000ffff0c0c7812 */ /* 0x000fc400078ec0ff */
[----:B------:R-:W-:Y:S02]  /*b8d60*/  LOP3.LUT R10, R10, 0xffff, RZ, 0xc0, !PT ;  /* 0x0000ffff0a0a7812 */ /* 0x000fe400078ec0ff */
[----:B------:R-:W-:Y:S02]  /*b8d70*/  LOP3.LUT R28, R24, 0xffff, RZ, 0xc0, !PT ;  /* 0x0000ffff181c7812 */ /* 0x000fe400078ec0ff */
[----:B------:R-:W-:Y:S02]  /*b8d80*/  PRMT R24, R25, 0x4210, R29 ;  /* 0x0000421019187816 */ /* 0x000fe4000000001d */
[----:B------:R-:W-:Y:S02]  /*b8d90*/  PRMT R25, R26, 0x4210, R28 ;  /* 0x000042101a197816 */ /* 0x000fe4000000001c */
[----:B------:R-:W-:Y:S02]  /*b8da0*/  PRMT R26, R27, 0x4210, R12 ;  /* 0x000042101b1a7816 */ /* 0x000fe4000000000c */
[----:B------:R-:W-:Y:S01]  /*b8db0*/  PRMT R27, R9, 0x4210, R10 ;  /* 0x00004210091b7816 */ /* 0x000fe2000000000a */
[----:B---3--:R-:W-:Y:S01]  /*b8dc0*/  STSM.16.M88.4 [R13], R20 ;  /* 0x000000140d007844 */ /* 0x008fe20000000200 */
[----:B------:R-:W-:Y:S06]  /*b8dd0*/  BAR.SYNC.DEFER_BLOCKING 0x0 ;  /* 0x0000000000007b1d */ /* 0x000fec0000010000 */
[----:B------:R-:W0:Y:S02]  /*b8de0*/  LDS.128 R20, [R3] ;  /* 0x0000000003147984 */ /* 0x000e240000000c00 */
[----:B------:R-:W-:Y:S06]  /*b8df0*/  BAR.SYNC.DEFER_BLOCKING 0x0 ;  /* 0x0000000000007b1d */ /* 0x000fec0000010000 */
[----:B------:R-:W-:Y:S04]  /*b8e00*/  STSM.16.M88.4 [R13], R24 ;  /* 0x000000180d007844 */ /* 0x000fe80000000200 */
[----:B0-----:R0:W-:Y:S04]  /*b8e10*/  STL.64 [R1+0x80], R20 ;  /* 0x0000801401007387 */ /* 0x0011e80000100a00 */
[----:B------:R1:W-:Y:S04]  /*b8e20*/  STL.64 [R1+0x88], R22 ;  /* 0x0000881601007387 */ /* 0x0003e80000100a00 */
[----:B------:R-:W3:Y:S01]  /*b8e30*/  LDL.LU R9, [R1+0xe3c] ;  /* 0x000e3c0001097983 */ /* 0x000ee20000300800 */
[----:B0-----:R-:W-:-:S02]  /*b8e40*/  PRMT R21, R8, 0x5210, R28 ;  /* 0x0000521008157816 */ /* 0x001fc4000000001c */
[----:B------:R-:W-:Y:S01]  /*b8e50*/  PRMT R20, R7, 0x5210, R29 ;  /* 0x0000521007147816 */ /* 0x000fe2000000001d */
[----:B------:R-:W3:Y:S01]  /*b8e60*/  LDL.LU R8, [R1+0xe38] ;  /* 0x000e380001087983 */ /* 0x000ee20000300800 */
[----:B-1----:R-:W-:Y:S02]  /*b8e70*/  PRMT R23, R6, 0x5210, R10 ;  /* 0x0000521006177816 */ /* 0x002fe4000000000a */
[----:B----4-:R-:W-:Y:S01]  /*b8e80*/  LOP3.LUT R28, R5, 0xffff, RZ, 0xc0, !PT ;  /* 0x0000ffff051c7812 */ /* 0x010fe200078ec0ff */
[----:B------:R-:W4:Y:S01]  /*b8e90*/  LDL.LU R7, [R1+0xfd8] ;  /* 0x000fd80001077983 */ /* 0x000f220000300800 */
[----:B--2---:R-:W-:Y:S02]  /*b8ea0*/  LOP3.LUT R6, R2, 0xffff, RZ, 0xc0, !PT ;  /* 0x0000ffff02067812 */ /* 0x004fe400078ec0ff */
[----:B------:R-:W-:Y:S02]  /*b8eb0*/  LOP3.LUT R29, R4, 0xffff, RZ, 0xc0, !PT ;  /* 0x0000ffff041d7812 */ /* 0x000fe400078ec0ff */
[----:B------:R-:W-:Y:S01]  /*b8ec0*/  LOP3.LUT R5, R16, 0xffff, RZ, 0xc0, !PT ;  /* 0x0000ffff10057812 */ /* 0x000fe200078ec0ff */
[----:B------:R-:W2:Y:S01]  /*b8ed0*/  LDL.LU R4, [R1+0x147c] ;  /* 0x00147c0001047983 */ /* 0x000ea20000300800 */
[----:B------:R-:W-:-:S02]  /*b8ee0*/  PRMT R24, R18, 0x4210, R28 ;  /* 0x0000421012187816 */ /* 0x000fc4000000001c */
[----:B------:R-:W-:Y:S01]  /*b8ef0*/  PRMT R25, R19, 0x4210, R6 ;  /* 0x0000421013197816 */ /* 0x000fe20000000006 */
[----:B------:R-:W2:Y:S01]  /*b8f00*/  LDL.LU R2, [R1+0x1478] ;  /* 0x0014780001027983 */ /* 0x000ea20000300800 */
[----:B------:R-:W-:Y:S01]  /*b8f10*/  PRMT R26, R17, 0x4210, R29 ;  /* 0x00004210111a7816 */ /* 0x000fe2000000001d */
[----:B------:R-:W-:Y:S01]  /*b8f20*/  BAR.SYNC.DEFER_BLOCKING 0x0 ;  /* 0x0000000000007b1d */ /* 0x000fe20000010000 */
[----:B------:R-:W-:-:S05]  /*b8f30*/  PRMT R22, R11, 0x5210, R12 ;  /* 0x000052100b167816 */ /* 0x000fca000000000c */
[----:B------:R-:W0:Y:S02]  /*b8f40*/  LDS.128 R16, [R3] ;  /* 0x0000000003107984 */ /* 0x000e240000000c00 */
[----:B------:R-:W-:Y:S06]  /*b8f50*/  BAR.SYNC.DEFER_BLOCKING 0x0 ;  /* 0x0000000000007b1d */ /* 0x000fec0000010000 */
[----:B------:R-:W-:Y:S02]  /*b8f60*/  STSM.16.M88.4 [R13], R20 ;  /* 0x000000140d007844 */ /* 0x000fe40000000200 */
[----:B------:R-:W-:Y:S06]  /*b8f70*/  BAR.SYNC.DEFER_BLOCKING 0x0 ;  /* 0x0000000000007b1d */ /* 0x000fec0000010000 */
[----:B0-----:R-:W-:Y:S04]  /*b8f80*/  STL [R1+0x74], R17 ;  /* 0x0000741101007387 */ /* 0x001fe80000100800 */
[----:B------:R0:W-:Y:S04]  /*b8f90*/  STL.64 [R1+0x78], R18 ;  /* 0x0000781201007387 */ /* 0x0001e80000100a00 */
[----:B0-----:R-:W2:Y:S04]  /*b8fa0*/  LDL.LU.64 R18, [R1+0x30e0] ;  /* 0x0030e00001127983 */ /* 0x001ea80000300a00 */
[----:B------:R-:W0:Y:S01]  /*b8fb0*/  LDS.128 R20, [R3] ;  /* 0x0000000003147984 */ /* 0x000e220000000c00 */
[----:B------:R-:W-:Y:S01]  /*b8fc0*/  PRMT R27, R15, 0x4210, R5 ;  /* 0x000042100f1b7816 */ /* 0x000fe20000000005 */
[----:B------:R-:W-:Y:S01]  /*b8fd0*/  BAR.SYNC.DEFER_BLOCKING 0x0 ;  /* 0x0000000000007b1d */ /* 0x000fe20000010000 */
[----:B------:R-:W-:-:S05]  /*b8fe0*/  IMAD.MOV.U32 R15, RZ, RZ, R16 ;  /* 0x000000ffff0f7224 */ /* 0x000fca00078e0010 */
[----:B------:R-:W2:Y:S04]  /*b8ff0*/  LDL.LU R16, [R1+0x30d8] ;  /* 0x0030d80001107983 */ /* 0x000ea80000300800 */
[----:B------:R-:W2:Y:S04]  /*b9000*/  LDL.LU R17, [R1+0x122c] ;  /* 0x00122c0001117983 */ /* 0x000ea80000300800 */
[----:B------:R1:W-:Y:S04]  /*b9010*/  STL.64 [R1+0x2eb0], R14 ;  /* 0x002eb00e01007387 */ /* 0x0003e80000100a00 */
[----:B------:R0:W-:Y:S04]  /*b9020*/  STSM.16.M88.4 [R13], R24 ;  /* 0x000000180d007844 */ /* 0x0001e80000000200 */
[----:B-1----:R-:W2:Y:S04]  /*b9030*/  LDL.LU R14, [R1+0x1434] ;  /* 0x00143400010e7983 */ /* 0x002ea80000300800 */
[----:B0-----:R3:W-:Y:S04]  /*b9040*/  STL.64 [R1+0x60], R20 ;  /* 0x0000601401007387 */ /* 0x0017e80000100a00 */
[----:B------:R0:W-:Y:S04]  /*b9050*/  STL.64 [R1+0x68], R22 ;  /* 0x0000681601007387 */ /* 0x0001e80000100a00 */
[----:B------:R-:W2:Y:S04]  /*b9060*/  LDL.LU R24, [R1+0x1438] ;  /* 0x0014380001187983 */ /* 0x000ea80000300800 */
[----:B------:R-:W2:Y:S04]  /*b9070*/  LDL.LU R25, [R1+0x1524] ;  /* 0x0015240001197983 */ /* 0x000ea80000300800 */
[----:B------:R-:W2:Y:S04]  /*b9080*/  LDL.LU R26, [R1+0x1520] ;  /* 0x00152000011a7983 */ /* 0x000ea80000300800 */
[----:B------:R-:W2:Y:S01]  /*b9090*/  LDL.LU R27, [R1+0x151c] ;  /* 0x00151c00011b7983 */ /* 0x000ea20000300800 */
[----:B---3--:R-:W-:-:S02]  /*b90a0*/  PRMT R20, R9, 0x5210, R28 ;  /* 0x0000521009147816 */ /* 0x008fc4000000001c */
[----:B0-----:R-:W-:Y:S02]  /*b90b0*/  PRMT R22, R8, 0x5210, R29 ;  /* 0x0000521008167816 */ /* 0x001fe4000000001d */
[----:B----4-:R-:W-:Y:S02]  /*b90c0*/  PRMT R21, R7, 0x5210, R6 ;  /* 0x0000521007157816 */ /* 0x010fe40000000006 */
[----:B------:R-:W3:Y:S04]  /*b90d0*/  LDL.LU R6, [R1+0xfdc] ;  /* 0x000fdc0001067983 */ /* 0x000ee80000300800 */
[----:B------:R-:W4:Y:S01]  /*b90e0*/  LDL.LU R7, [R1+0xfe4] ;  /* 0x000fe40001077983 */ /* 0x000f220000300800 */
[----:B--2---:R-:W-:Y:S02]  /*b90f0*/  LOP3.LUT R28, R4, 0xffff, RZ, 0xc0, !PT ;  /* 0x0000ffff041c7812 */ /* 0x004fe400078ec0ff */
[----:B------:R-:W-:-:S05]  /*b9100*/  PRMT R23, R19, 0x5210, R5 ;  /* 0x0000521013177816 */ /* 0x000fca0000000005 */
[----:B------:R-:W-:Y:S04]  /*b9110*/  STL.64 [R1+0x30d0], R22 ;  /* 0x0030d01601007387 */ /* 0x000fe80000100a00 */
[----:B------:R-:W-:Y:S01]  /*b9120*/  STL.64 [R1+0x30c8], R20 ;  /* 0x0030c81401007387 */ /* 0x000fe20000100a00 */
[----:B------:R-:W-:Y:S01]  /*b9130*/  BAR.SYNC.DEFER_BLOCKING 0x0 ;  /* 0x0000000000007b1d */ /* 0x000fe20000010000 */
[----:B------:R-:W-:-:S05]  /*b9140*/  LOP3.LUT R19, R2, 0xffff, RZ, 0xc0, !PT ;  /* 0x0000ffff02137812 */ /* 0x000fca00078ec0ff */
[----:B------:R-:W2:Y:S04]  /*b9150*/  LDL.LU R15, [R1+0xfe0] ;  /* 0x000fe000010f7983 */ /* 0x000ea80000300800 */
[----:B------:R-:W2:Y:S04]  /*b9160*/  LDL.LU R12, [R1+0x148c] ;  /* 0x00148c00010c7983 */ /* 0x000ea80000300800 */
[----:B------:R-:W2:Y:S04]  /*b9170*/  LDL.LU R10, [R1+0x1488] ;  /* 0x00148800010a7983 */ /* 0x000ea80000300800 */
[----:B------:R-:W2:Y:S04]  /*b9180*/  LDL.LU R8, [R1+0x144c] ;  /* 0x00144c0001087983 */ /* 0x000ea80000300800 */
[----:B------:R-:W0:Y:S01]  /*b9190*/  LDS.128 R20, [R3] ;  /* 0x0000000003147984 */ /* 0x000e220000000c00 */
[----:B------:R-:W-:-:S03]  /*b91a0*/  LOP3.LUT R14, R14, 0xffff, RZ, 0xc0, !PT ;  /* 0x0000ffff0e0e7812 */ /* 0x000fc600078ec0ff */
[----:B------:R-:W2:Y:S04]  /*b91b0*/  LDL.LU R4, [R1+0x1448] ;  /* 0x0014480001047983 */ /* 0x000ea80000300800 */
[----:B------:R-:W2:Y:S04]  /*b91c0*/  LDL.LU R5, [R1+0x1530] ;  /* 0x0015300001057983 */ /* 0x000ea80000300800 */
[----:B------:R-:W2:Y:S01]  /*b91d0*/  LDL.LU R9, [R1+0x152c] ;  /* 0x00152c0001097983 */ /* 0x000ea20000300800 */
[----:B------:R-:W-:-:S03]  /*b91e0*/  LOP3.LUT R29, R24, 0xffff, RZ, 0xc0, !PT ;  /* 0x0000ffff181d7812 */ /* 0x000fc600078ec0ff */
[----:B------:R-:W2:Y:S01]  /*b91f0*/  LDL.LU R11, [R1+0x1528] ;  /* 0x00152800010b7983 */ /* 0x000ea20000300800 */
[----:B------:R-:W-:-:S03]  /*b9200*/  PRMT R24, R25, 0x4210, R28 ;  /* 0x0000421019187816 */ /* 0x000fc6000000001c */
[----:B------:R-:W2:Y:S01]  /*b9210*/  LDL.LU R2, [R1+0x123c] ;  /* 0x00123c0001027983 */ /* 0x000ea20000300800 */
[----:B------:R-:W-:Y:S02]  /*b9220*/  PRMT R25, R26, 0x4210, R19 ;  /* 0x000042101a197816 */ /* 0x000fe40000000013 */
[----:B------:R-:W-:Y:S02]  /*b9230*/  PRMT R26, R27, 0x4210, R29 ;  /* 0x000042101b1a7816 */ /* 0x000fe4000000001d */
[----:B------:R-:W-:Y:S01]  /*b9240*/  PRMT R27, R17, 0x4210, R14 ;  /* 0x00004210111b7816 */ /* 0x000fe2000000000e */
[----:B------:R-:W-:Y:S06]  /*b9250*/  BAR.SYNC.DEFER_BLOCKING 0x0 ;  /* 0x0000000000007b1d */ /* 0x000fec0000010000 */
[----:B0-----:R-:W-:Y:S01]  /*b9260*/  STL.64 [R1+0x50], R20 ;  /* 0x0000501401007387 */ /* 0x001fe20000100a00 */
[----:B------:R-:W-:-:S03]  /*b9270*/  IMAD.MOV.U32 R17, RZ, RZ, R23 ;  /* 0x000000ffff117224 */ /* 0x000fc600078e0017 */
[----:B------:R0:W-:Y:S04]  /*b9280*/  STL [R1+0x58], R22 ;  /* 0x0000581601007387 */ /* 0x0001e80000100800 */
[----:B0-----:R-:W3:Y:S04]  /*b9290*/  LDL.LU.64 R22, [R1+0x30d0] ;  /* 0x0030d00001167983 */ /* 0x001ee80000300a00 */
[----:B------:R-:W3:Y:S04]  /*b92a0*/  LDL.LU.64 R20, [R1+0x30c8] ;  /* 0x0030c80001147983 */ /* 0x000ee80000300a00 */
[----:B------:R0:W-:Y:S04]  /*b92b0*/  STL.64 [R1+0x2e60], R16 ;  /* 0x002e601001007387 */ /* 0x0001e80000100a00 */
[----:B0-----:R-:W2:Y:S04]  /*b92c0*/  LDL.LU R17, [R1+0x1210] ;  /* 0x0012100001117983 */ /* 0x001ea80000300800 */
[----:B---3--:R-:W-:Y:S01]  /*b92d0*/  STSM.16.M88.4 [R13], R20 ;  /* 0x000000140d007844 */ /* 0x008fe20000000200 */
[----:B------:R-:W-:Y:S06]  /*b92e0*/  BAR.SYNC.DEFER_BLOCKING 0x0 ;  /* 0x0000000000007b1d */ /* 0x000fec0000010000 */
[----:B------:R-:W0:Y:S02]  /*b92f0*/  LDS.128 R20, [R3] ;  /* 0x0000000003147984 */ /* 0x000e240000000c00 */
[----:B------:R-:W-:Y:S06]  /*b9300*/  BAR.SYNC.DEFER_BLOCKING 0x0 ;  /* 0x0000000000007b1d */ /* 0x000fec0000010000 */
[----:B------:R-:W-:Y:S02]  /*b9310*/  STSM.16.M88.4 [R13], R24 ;  /* 0x000000180d007844 */ /* 0x000fe40000000200 */
[----:B------:R-:W-:Y:S06]  /*b9320*/  BAR.SYNC.DEFER_BLOCKING 0x0 ;  /* 0x0000000000007b1d */ /* 0x000fec0000010000 */
[----:B------:R-:W1:Y:S04]  /*b9330*/  LDS.128 R24, [R3] ;  /* 0x0000000003187984 */ /* 0x000e680000000c00 */
[----:B0-----:R0:W-:Y:S04]  /*b9340*/  STL.64 [R1+0x40], R20 ;  /* 0x0000401401007387 */ /* 0x0011e80000100a00 */
[----:B------:R2:W-:Y:S01]  /*b9350*/  STL.64 [R1+0x48], R22 ;  /* 0x0000481601007387 */ /* 0x0005e20000100a00 */
[----:B0-----:R-:W-:-:S02]  /*b9360*/  PRMT R21, R6, 0x5210, R19 ;  /* 0x0000521006157816 */ /* 0x001fc40000000013 */
[----:B----4-:R-:W-:Y:S02]  /*b9370*/  PRMT R20, R7, 0x5210, R28 ;  /* 0x0000521007147816 */ /* 0x010fe4000000001c */
[----:B--2---:R-:W-:Y:S01]  /*b9380*/  PRMT R22, R17, 0x5210, R29 ;  /* 0x0000521011167816 */ /* 0x004fe2000000001d */
[----:B------:R-:W2:Y:S01]  /*b9390*/  LDL.LU R7, [R1+0x127c] ;  /* 0x00127c0001077983 */ /* 0x000ea20000300800 */
[----:B------:R-:W-:Y:S01]  /*b93a0*/  PRMT R23, R15, 0x5210, R14 ;  /* 0x000052100f177816 */ /* 0x000fe2000000000e */
[----:B------:R-:W-:Y:S01]  /*b93b0*/  BAR.SYNC.DEFER_BLOCKING 0x0 ;  /* 0x0000000000007b1d */ /* 0x000fe20000010000 */
[----:B------:R-:W-:Y:S02]  /*b93c0*/  LOP3.LUT R19, R12, 0xffff, RZ, 0xc0, !PT ;  /* 0x0000ffff0c137812 */ /* 0x000fe400078ec0ff */
[----:B------:R-:W-:Y:S02]  /*b93d0*/  LOP3.LUT R28, R8, 0xffff, RZ, 0xc0, !PT ;  /* 0x0000ffff081c7812 */ /* 0x000fe400078ec0ff */
[----:B------:R-:W-:-:S02]  /*b93e0*/  LOP3.LUT R4, R4, 0xffff, RZ, 0xc0, !PT ;  /* 0x0000ffff04047812 */ /* 0x000fc400078ec0ff */
[----:B------:R-:W-:Y:S01]  /*b93f0*/  LOP3.LUT R29, R10, 0xffff, RZ, 0xc0, !PT ;  /* 0x0000ffff0a1d7812 */ /* 0x000fe200078ec0ff */
[----:B------:R-:W3:Y:S04]  /*b9400*/  LDL.LU R6, [R1+0x1278] ;  /* 0x0012780001067983 */ /* 0x000ee80000300800 */
[----:B------:R-:W-:Y:S01]  /*b9410*/  STSM.16.M88.4 [R13], R20 ;  /* 0x000000140d007844 */ /* 0x000fe20000000200 */
[----:B------:R-:W-:Y:S06]  /*b9420*/  BAR.SYNC.DEFER_BLOCKING 0x0 ;  /* 0x0000000000007b1d */ /* 0x000fec0000010000 */
[----:B------:R0:W4:Y:S01]  /*b9430*/  LDS.128 R20, [R3] ;  /* 0x0000000003147984 */ /* 0x0001220000000c00 */
[----:B------:R-:W-:-:S02]  /*b9440*/  PRMT R8, R5, 0x4210, R19 ;  /* 0x0000421005087816 */ /* 0x000fc40000000013 */
[----:B------:R-:W-:Y:S01]  /*b9450*/  PRMT R10, R11, 0x4210, R28 ;  /* 0x000042100b0a7816 */ /* 0x000fe2000000001c */
[----:B------:R-:W2:Y:S01]  /*b9460*/  LDL.LU R5, [R1+0x1274] ;  /* 0x0012740001057983 */ /* 0x000ea20000300800 */
[----:B------:R-:W-:-:S03]  /*b9470*/  PRMT R11, R2, 0x4210, R4 ;  /* 0x00004210020b7816 */ /* 0x000fc60000000004 */
[----:B-1----:R-:W-:Y:S04]  /*b9480*/  STL.64 [R1+0x2e58], R24 ;  /* 0x002e581801007387 */ /* 0x002fe80000100a00 */
[----:B------:R-:W-:Y:S04]  /*b9490*/  STL.64 [R1+0x2e28], R26 ;  /* 0x002e281a01007387 */ /* 0x000fe80000100a00 */
[----:B0-----:R-:W3:Y:S04]  /*b94a0*/  LDL.LU.64 R2, [R1+0xf60] ;  /* 0x000f600001027983 */ /* 0x001ee80000300a00 */
[----:B------:R-:W3:Y:S04]  /*b94b0*/  LDL.LU R12, [R1+0x1e0] ;  /* 0x0001e000010c7983 */ /* 0x000ee80000300800 */
[----:B----4-:R0:W-:Y:S04]  /*b94c0*/  STL.64 [R1+0x2e48], R20 ;  /* 0x002e481401007387 */ /* 0x0101e80000100a00 */
[----:B0-----:R-:W4:Y:S04]  /*b94d0*/  LDL.LU R21, [R1+0x1f0] ;  /* 0x0001f00001157983 */ /* 0x001f280000300800 */
[----:B------:R0:W-:Y:S04]  /*b94e0*/  STL.64 [R1+0x2e30], R22 ;  /* 0x002e301601007387 */ /* 0x0001e80000100a00 */
[----:B0-----:R-:W4:Y:S04]  /*b94f0*/  LDL.LU.64 R22, [R1+0xf50] ;  /* 0x000f500001167983 */ /* 0x001f280000300a00 */
[----:B------:R-:W2:Y:S04]  /*b9500*/  LDL.LU.64 R26, [R1+0xf20] ;  /* 0x000f2000011a7983 */ /* 0x000ea80000300a00 */
[----:B------:R-:W3:Y:S01]  /*b9510*/  LDL.LU.64 R24, [R1+0xf48] ;  /* 0x000f480001187983 */ /* 0x000ee20000300a00 */
[----:B------:R-:W-:Y:S01]  /*b9520*/  IMAD.MOV.U32 R20, RZ, RZ, R13 ;  /* 0x000000ffff147224 */ /* 0x000fe200078e000d */
[--C-:B------:R-:W-:Y:S01]  /*b9530*/  PRMT R9, R9, 0x4210, R29.reuse ;  /* 0x0000421009097816 */ /* 0x100fe2000000001d */
[----:B------:R-:W-:Y:S06]  /*b9540*/  BAR.SYNC.DEFER_BLOCKING 0x0 ;  /* 0x0000000000007b1d */ /* 0x000fec0000010000 */
[----:B--2---:R-:W-:Y:S04]  /*b9550*/  STL.64 [R1+0x30b0], R26 ;  /* 0x0030b01a01007387 */ /* 0x004fe80000100a00 */
[----:B---3--:R0:W-:Y:S04]  /*b9560*/  STL.64 [R1+0x30a8], R24 ;  /* 0x0030a81801007387 */ /* 0x0081e80000100a00 */
[----:B------:R-:W2:Y:S04]  /*b9570*/  LDL.LU.64 R16, [R1+0xf40] ;  /* 0x000f400001107983 */ /* 0x000ea80000300a00 */
[----:B------:R-:W3:Y:S04]  /*b9580*/  LDL.LU R13, [R1+0x1f4] ;  /* 0x0001f400010d7983 */ /* 0x000ee80000300800 */
[----:B------:R-:W4:Y:S01]  /*b9590*/  LDL.LU.64 R14, [R1+0xf38] ;  /* 0x000f3800010e7983 */ /* 0x000f220000300a00 */
[----:B0-----:R-:W-:-:S03]  /*b95a0*/  PRMT R25, R5, 0x5210, R29 ;  /* 0x0000521005197816 */ /* 0x001fc6000000001d */
[----:B------:R0:W-:Y:S01]  /*b95b0*/  STSM.16.M88.4 [R20], R8 ;  /* 0x0000000814007844 */ /* 0x0001e20000000200 */
[----:B------:R-:W-:-:S03]  /*b95c0*/  PRMT R7, R7, 0x5210, R19 ;  /* 0x0000521007077816 */ /* 0x000fc60000000013 */
[----:B----4-:R-:W-:Y:S04]  /*b95d0*/  STL.64 [R1+0x30c0], R14 ;  /* 0x0030c00e01007387 */ /* 0x010fe80000100a00 */
[----:B---3--:R-:W-:Y:S04]  /*b95e0*/  STL.64 [R1+0x30b8], R12 ;  /* 0x0030b80c01007387 */ /* 0x008fe80000100a00 */
[----:B0-----:R-:W3:Y:S04]  /*b95f0*/  LDL.LU.64 R10, [R1+0xef0] ;  /* 0x000ef000010a7983 */ /* 0x001ee80000300a00 */
[----:B------:R-:W4:Y:S01]  /*b9600*/  LDL.LU R29, [R1+0x1c4] ;  /* 0x0001c400011d7983 */ /* 0x000f220000300800 */
[----:B------:R-:W-:Y:S01]  /*b9610*/  BAR.SYNC.DEFER_BLOCKING 0x0 ;  /* 0x0000000000007b1d */ /* 0x000fe20000010000 */
[----:B------:R-:W-:Y:S01]  /*b9620*/  PRMT R6, R6, 0x5210, R28 ;  /* 0x0000521006067816 */ /* 0x000fe2000000001c */
[----:B------:R-:W-:Y:S01]  /*b9630*/  IMAD.MOV.U32 R24, RZ, RZ, R7 ;  /* 0x000000ffff187224 */ /* 0x000fe200078e0007 */
[----:B------:R-:W-:-:S03]  /*b9640*/  PRMT R27, R18, 0x5210, R4 ;  /* 0x00005210121b7816 */ /* 0x000fc60000000004 */
[----:B------:R-:W-:Y:S01]  /*b9650*/  IMAD.MOV.U32 R26, RZ, RZ, R6 ;  /* 0x000000ffff1a7224 */ /* 0x000fe200078e0006 */
[----:B------:R-:W3:Y:S04]  /*b9660*/  LDL.LU.64 R8, [R1+0xf30] ;  /* 0x000f300001087983 */ /* 0x000ee80000300a00 */
[----:B------:R-:W3:Y:S01]  /*b9670*/  LDL.LU.64 R6, [R1+0xf18] ;  /* 0x000f180001067983 */ /* 0x000ee20000300a00 */
[----:B------:R-:W-:-:S03]  /*b9680*/  PRMT R19, R21, 0x7770, RZ ;  /* 0x0000777015137816 */ /* 0x000fc600000000ff */
[----:B------:R-:W3:Y:S04]  /*b9690*/  LDL.LU.64 R4, [R1+0xee8] ;  /* 0x000ee80001047983 */ /* 0x000ee80000300a00 */
[----:B----4-:R-:W0:Y:S01]  /*b96a0*/  LDS.128 R12, [R29] ;  /* 0x000000001d0c7984 */ /* 0x010e220000000c00 */
[----:B------:R-:W-:Y:S06]  /*b96b0*/  BAR.SYNC.DEFER_BLOCKING 0x0 ;  /* 0x0000000000007b1d */ /* 0x000fec0000010000 */
[----:B------:R-:W-:Y:S02]  /*b96c0*/  STSM.16.M88.4 [R20], R24 ;  /* 0x0000001814007844 */ /* 0x000fe40000000200 */
[----:B------:R-:W-:Y:S01]  /*b96d0*/  BAR.SYNC.DEFER_BLOCKING 0x0 ;  /* 0x0000000000007b1d */ /* 0x000fe20000010000 */
[----:B0-----:R-:W-:-:S05]  /*b96e0*/  IMAD.MOV.U32 R28, RZ, RZ, R13 ;  /* 0x000000ffff1c7224 */ /* 0x001fca00078e000d */
[----:B------:R-:W-:Y:S04]  /*b96f0*/  STL [R1+0x1a0], R12 ;  /* 0x0001a00c01007387 */ /* 0x000fe80000100800 */
[----:B------:R0:W-:Y:S04]  /*b9700*/  STL.64 [R1+0x1a8], R14 ;  /* 0x0001a80e01007387 */ /* 0x0001e80000100a00 */
[----:B0-----:R-:W4:Y:S04]  /*b9710*/  LDL.LU.64 R14, [R1+0x30c0] ;  /* 0x0030c000010e7983 */ /* 0x001f280000300a00 */
[----:B------:R-:W2:Y:S04]  /*b9720*/  LDL.LU.64 R12, [R1+0x30b8] ;  /* 0x0030b800010c7983 */ /* 0x000ea80000300a00 */
[----:B------:R0:W-:Y:S04]  /*b9730*/  STL.64 [R1+0x2e10], R28 ;  /* 0x002e101c01007387 */ /* 0x0001e80000100a00 */
[----:B------:R1:W-:Y:S04]  /*b9740*/  @P0 STG.E.U8 desc[UR32][R2.64], R19 ;  /* 0x0000001302000986 */ /* 0x0003e8000c101120 */
[----:B0-----:R-:W3:Y:S04]  /*b9750*/  LDL.LU.64 R28, [R1+0xf58] ;  /* 0x000f5800011c7983 */ /* 0x001ee80000300a00 */
[----:B------:R-:W4:Y:S04]  /*b9760*/  LDL.LU.64 R26, [R1+0x30b0] ;  /* 0x0030b000011a7983 */ /* 0x000f280000300a00 */
[----:B------:R-:W2:Y:S04]  /*b9770*/  LDL.LU.64 R24, [R1+0x30a8] ;  /* 0x0030a80001187983 */ /* 0x000ea80000300a00 */
[----:B-1----:R-:W3:Y:S01]  /*b9780*/  LDL.LU.64 R2, [R1+0x30a0] ;  /* 0x0030a00001027983 */ /* 0x002ee20000300a00 */
[----:B------:R-:W-:-:S02]  /*b9790*/  PRMT R19, R21, 0x7771, RZ ;  /* 0x0000777115137816 */ /* 0x000fc400000000ff */
[----:B---3--:R-:W-:-:S13]  /*b97a0*/  LOP3.LUT P0, RZ, R3, 0x100, RZ, 0xc0, !PT ;  /* 0x0000010003ff7812 */ /* 0x008fda000780c0ff */
[----:B------:R0:W-:Y:S01]  /*b97b0*/  @P0 STG.E.U8 desc[UR32][R28.64], R19 ;  /* 0x000000131c000986 */ /* 0x0001e2000c101120 */
[----:B------:R-:W-:Y:S02]  /*b97c0*/  LOP3.LUT P0, RZ, R3, 0x80, RZ, 0xc0, !PT ;  /* 0x0000008003ff7812 */ /* 0x000fe4000780c0ff */
[----:B0-----:R-:W-:-:S11]  /*b97d0*/  PRMT R19, R21, 0x7772, RZ ;  /* 0x0000777215137816 */ /* 0x001fd600000000ff */
[----:B------:R0:W-:Y:S01]  /*b97e0*/  @P0 STG.E.U8 desc[UR32][R22.64], R19 ;  /* 0x0000001316000986 */ /* 0x0001e2000c101120 */
[----:B------:R-:W-:Y:S02]  /*b97f0*/  LOP3.LUT P0, RZ, R3, 0x40, RZ, 0xc0, !PT ;  /* 0x0000004003ff7812 */ /* 0x000fe4000780c0ff */
[----:B0-----:R-:W-:-:S11]  /*b9800*/  PRMT R19, R21, 0x7773, RZ ;  /* 0x0000777315137816 */ /* 0x001fd600000000ff */
[----:B----4-:R2:W-:Y:S02]  /*b9810*/  @P0 STG.E.U8 desc[UR32][R26.64], R19 ;  /* 0x000000131a000986 */ /* 0x0105e4000c101120 */
[----:B--2---:R-:W-:-:S05]  /*b9820*/  PRMT R19, R12, 0x7770, RZ ;  /* 0x000077700c137816 */ /* 0x004fca00000000ff */
[----:B------:R0:W-:Y:S02]  /*b9830*/  @P6 STG.E.U8 desc[UR32][R24.64], R19 ;  /* 0x0000001318006986 */ /* 0x0001e4000c101120 */
[----:B0-----:R-:W-:-:S05]  /*b9840*/  PRMT R19, R12, 0x7771, RZ ;  /* 0x000077710c137816 */ /* 0x001fca00000000ff */
[----:B------:R0:W-:Y:S02]  /*b9850*/  @P5 STG.E.U8 desc[UR32][R16.64], R19 ;  /* 0x0000001310005986 */ /* 0x0001e4000c101120 */
[----:B0-----:R-:W-:-:S05]  /*b9860*/  PRMT R19, R12, 0x7772, RZ ;  /* 0x000077720c137816 */ /* 0x001fca00000000ff */
[----:B------:R0:W-:Y:S01]  /*b9870*/  @P4 STG.E.U8 desc[UR32][R14.64], R19 ;  /* 0x000000130e004986 */ /* 0x0001e2000c101120 */
[----:B------:R-:W-:Y:S02]  /*b9880*/  LOP3.LUT P0, RZ, R3, 0x20, RZ, 0xc0, !PT ;  /* 0x0000002003ff7812 */ /* 0x000fe4000780c0ff */
[----:B0-----:R-:W-:-:S05]  /*b9890*/  PRMT R19, R12, 0x7773, RZ ;  /* 0x000077730c137816 */ /* 0x001fca00000000ff */
[----:B------:R0:W-:Y:S02]  /*b98a0*/  @P3 STG.E.U8 desc[UR32][R10.64], R19 ;  /* 0x000000130a003986 */ /* 0x0001e4000c101120 */
[----:B0-----:R-:W-:-:S05]  /*b98b0*/  PRMT R19, R13, 0x7770, RZ ;  /* 0x000077700d137816 */ /* 0x001fca00000000ff */
[----:B------:R0:W-:Y:S02]  /*b98c0*/  @P2 STG.E.U8 desc[UR32][R8.64], R19 ;  /* 0x0000001308002986 */ /* 0x0001e4000c101120 */
[C---:B0-----:R-:W-:Y:S02]  /*b98d0*/  PRMT R19, R13.reuse, 0x7771, RZ ;  /* 0x000077710d137816 */ /* 0x041fe400000000ff */
[----:B------:R-:W2:Y:S04]  /*b98e0*/  LDL.LU.64 R8, [R1+0xec8] ;  /* 0x000ec80001087983 */ /* 0x000ea80000300a00 */
[----:B------:R0:W-:Y:S02]  /*b98f0*/  @P1 STG.E.U8 desc[UR32][R6.64], R19 ;  /* 0x0000001306001986 */ /* 0x0001e4000c101120 */
[----:B0-----:R-:W-:-:S05]  /*b9900*/  PRMT R19, R13, 0x7772, RZ ;  /* 0x000077720d137816 */ /* 0x001fca00000000ff */
[----:B------:R0:W-:Y:S04]  /*b9910*/  @P0 STG.E.U8 desc[UR32][R4.64], R19 ;  /* 0x0000001304000986 */ /* 0x0001e8000c101120 */
[----:B0-----:R-:W3:Y:S04]  /*b9920*/  LDL.LU.64 R4, [R1+0xec0] ;  /* 0x000ec00001047983 */ /* 0x001ee80000300a00 */
[----:B------:R-:W4:Y:S04]  /*b9930*/  LDL.LU.64 R16, [R1+0xeb8] ;  /* 0x000eb80001107983 */ /* 0x000f280000300a00 */
[----:B------:R-:W4:Y:S04]  /*b9940*/  LDL.LU.64 R14, [R1+0xea8] ;  /* 0x000ea800010e7983 */ /* 0x000f280000300a00 */
[----:B------:R-:W3:Y:S01]  /*b9950*/  LDL.LU R7, [R1+0x1e4] ;  /* 0x0001e40001077983 */ /* 0x000ee20000300800 */
[----:B------:R-:W-:-:S02]  /*b9960*/  LOP3.LUT P3, RZ, R0, 0x400, RZ, 0xc0, !PT ;  /* 0x0000040000ff7812 */ /* 0x000fc4000786c0ff */
[----:B------:R-:W-:Y:S01]  /*b9970*/  LOP3.LUT P2, RZ, R0, 0x100, RZ, 0xc0, !PT ;  /* 0x0000010000ff7812 */ /* 0x000fe2000784c0ff */
[----:B------:R-:W4:Y:S01]  /*b9980*/  LDL.LU.64 R10, [R1+0xe88] ;  /* 0x000e8800010a7983 */ /* 0x000f220000300a00 */
[----:B------:R-:W-:-:S03]  /*b9990*/  PRMT R19, R13, 0x7773, RZ ;  /* 0x000077730d137816 */ /* 0x000fc600000000ff */
[----:B------:R-:W4:Y:S06]  /*b99a0*/  LDL.LU R6, [R1+0x1f8] ;  /* 0x0001f80001067983 */ /* 0x000f2c0000300800 */
[----:B--2---:R0:W-:Y:S04]  /*b99b0*/  @P3 STG.E.U8 desc[UR32][R8.64], R19 ;  /* 0x0000001308003986 */ /* 0x0041e8000c101120 */
[----:B0-----:R-:W2:Y:S01]  /*b99c0*/  LDL.LU.64 R8, [R1+0xe80] ;  /* 0x000e800001087983 */ /* 0x001ea20000300a00 */
[----:B---3--:R-:W-:-:S05]  /*b99d0*/  PRMT R19, R7, 0x7770, RZ ;  /* 0x0000777007137816 */ /* 0x008fca00000000ff */
[----:B------:R0:W-:Y:S04]  /*b99e0*/  @P2 STG.E.U8 desc[UR32][R4.64], R19 ;  /* 0x0000001304002986 */ /* 0x0001e8000c101120 */
[----:B0-----:R-:W3:Y:S04]  /*b99f0*/  LDL.LU.64 R4, [R1+0xe78] ;  /* 0x000e780001047983 */ /* 0x001ee80000300a00 */
[----:B------:R-:W3:Y:S04]  /*b9a00*/  LDL.LU R12, [R1+0x1e8] ;  /* 0x0001e800010c7983 */ /* 0x000ee80000300800 */
[----:B------:R-:W4:Y:S04]  /*b9a10*/  LDL.LU.64 R28, [R1+0xe48] ;  /* 0x000e4800011c7983 */ /* 0x000f280000300a00 */
[----:B----4-:R0:W-:Y:S04]  /*b9a20*/  STL.64 [R1+0x3088], R28 ;  /* 0x0030881c01007387 */ /* 0x0101e80000100a00 */
[----:B0-----:R-:W4:Y:S01]  /*b9a30*/  LDL.LU.64 R28, [R1+0xe50] ;  /* 0x000e5000011c7983 */ /* 0x001f220000300a00 */
[----:B------:R-:W-:-:S02]  /*b9a40*/  LOP3.LUT P6, RZ, R2, 0x20000000, RZ, 0xc0, !PT ;  /* 0x2000000002ff7812 */ /* 0x000fc400078cc0ff */
        /* <DEDUP_REMOVED lines=15> */
[----:B------:R-:W-:Y:S01]  /*b9b40*/  LOP3.LUT R3, R3, 0xfffffffb, RZ, 0xc0, !PT ;  /* 0xfffffffb03037812 */ /* 0x000fe200078ec0ff */
[----:B----4-:R0:W-:Y:S04]  /*b9b50*/  STL.64 [R1+0x3098], R28 ;  /* 0x0030981c01007387 */ /* 0x0101e80000100a00 */
[----:B0-----:R-:W4:Y:S06]  /*b9b60*/  LDL.LU.64 R28, [R1+0xe68] ;  /* 0x000e6800011c7983 */ /* 0x001f2c0000300a00 */
[----:B------:R-:W-:-:S02]  /*b9b70*/  @P6 LOP3.LUT R3, R3, 0x4, RZ, 0xfc, !PT ;  /* 0x0000000403036812 */ /* 0x000fc400078efcff */
[C---:B------:R-:W-:Y:S01]  /*b9b80*/  LOP3.LUT P6, RZ, R0.reuse, 0x8, RZ, 0xc0, !PT ;  /* 0x0000000800ff7812 */ /* 0x040fe200078cc0ff */
[----:B------:R-:W4:Y:S01]  /*b9b90*/  LDL.LU.64 R22, [R1+0xe40] ;  /* 0x000e400001167983 */ /* 0x000f220000300a00 */
[----:B------:R-:W-:Y:S02]  /*b9ba0*/  LOP3.LUT R3, R3, 0xfffffff7, RZ, 0xc0, !PT ;  /* 0xfffffff703037812 */ /* 0x000fe400078ec0ff */
[C---:B------:R-:W-:Y:S01]  /*b9bb0*/  LOP3.LUT P1, RZ, R0.reuse, 0x80, RZ, 0xc0, !PT ;  /* 0x0000008000ff7812 */ /* 0x040fe2000782c0ff */
[----:B------:R-:W4:Y:S01]  /*b9bc0*/  LDL.LU.64 R20, [R1+0xe30] ;  /* 0x000e300001147983 */ /* 0x000f220000300a00 */
[C---:B------:R-:W-:Y:S02]  /*b9bd0*/  LOP3.LUT P0, RZ, R0.reuse, 0x40, RZ, 0xc0, !PT ;  /* 0x0000004000ff7812 */ /* 0x040fe4000780c0ff */
[----:B------:R-:W-:Y:S01]  /*b9be0*/  PRMT R19, R7, 0x7771, RZ ;  /* 0x0000777107137816 */ /* 0x000fe200000000ff */
[----:B------:R-:W4:Y:S04]  /*b9bf0*/  LDL.LU R13, [R1+0x1fc] ;  /* 0x0001fc00010d7983 */ /* 0x000f280000300800 */
[----:B------:R-:W-:Y:S01]  /*b9c00*/  @P6 LOP3.LUT R3, R3, 0x8, RZ, 0xfc, !PT ;  /* 0x0000000803036812 */ /* 0x000fe200078efcff */
[----:B------:R-:W4:Y:S01]  /*b9c10*/  LDL.LU.64 R26, [R1+0xe18] ;  /* 0x000e1800011a7983 */ /* 0x000f220000300a00 */
[----:B------:R-:W-:-:S02]  /*b9c20*/  LOP3.LUT P6, RZ, R0, 0x10, RZ, 0xc0, !PT ;  /* 0x0000001000ff7812 */ /* 0x000fc400078cc0ff */
[----:B------:R-:W-:Y:S01]  /*b9c30*/  LOP3.LUT R3, R3, 0xffffffef, RZ, 0xc0, !PT ;  /* 0xffffffef03037812 */ /* 0x000fe200078ec0ff */
[----:B------:R0:W-:Y:S04]  /*b9c40*/  @P1 STG.E.U8 desc[UR32][R16.64], R19 ;  /* 0x0000001310001986 */ /* 0x0001e8000c101120 */
[----:B------:R-:W4:Y:S06]  /*b9c50*/  LDL.LU.64 R24, [R1+0xe10] ;  /* 0x000e100001187983 */ /* 0x000f2c0000300a00 */
[----:B------:R-:W-:-:S02]  /*b9c60*/  @P6 LOP3.LUT R3, R3, 0x10, RZ, 0xfc, !PT ;  /* 0x0000001003036812 */ /* 0x000fc400078efcff */
[----:B------:R-:W-:Y:S01]  /*b9c70*/  LOP3.LUT P6, RZ, R0, 0x20, RZ, 0xc0, !PT ;  /* 0x0000002000ff7812 */ /* 0x000fe200078cc0ff */
[----:B0-----:R-:W4:Y:S01]  /*b9c80*/  LDL.LU.64 R16, [R1+0xe08] ;  /* 0x000e080001107983 */ /* 0x001f220000300a00 */
[----:B------:R-:W-:-:S05]  /*b9c90*/  PRMT R19, R7, 0x7772, RZ ;  /* 0x0000777207137816 */ /* 0x000fca00000000ff */
[----:B------:R0:W-:Y:S02]  /*b9ca0*/  @P0 STG.E.U8 desc[UR32][R14.64], R19 ;  /* 0x000000130e000986 */ /* 0x0001e4000c101120 */
[----:B0-----:R-:W-:Y:S02]  /*b9cb0*/  PRMT R19, R7, 0x7773, RZ ;  /* 0x0000777307137816 */ /* 0x001fe400000000ff */
[----:B------:R-:W4:Y:S04]  /*b9cc0*/  LDL.LU.64 R14, [R1+0xe00] ;  /* 0x000e0000010e7983 */ /* 0x000f280000300a00 */
[----:B------:R0:W-:Y:S01]  /*b9cd0*/  @P6 STG.E.U8 desc[UR32][R10.64], R19 ;  /* 0x000000130a006986 */ /* 0x0001e2000c101120 */
[----:B------:R-:W-:-:S03]  /*b9ce0*/  LOP3.LUT P6, RZ, R3, 0x10, RZ, 0xc0, !PT ;  /* 0x0000001003ff7812 */ /* 0x000fc600078cc0ff */
[----:B------:R-:W4:Y:S01]  /*b9cf0*/  LDL.LU R7, [R1+0x1ec] ;  /* 0x0001ec0001077983 */ /* 0x000f220000300800 */
[----:B0-----:R-:W-:-:S03]  /*b9d00*/  PRMT R19, R6, 0x7770, RZ ;  /* 0x0000777006137816 */ /* 0x001fc600000000ff */
[----:B------:R-:W4:Y:S06]  /*b9d10*/  LDL.LU.64 R10, [R1+0xdf8] ;  /* 0x000df800010a7983 */ /* 0x000f2c0000300a00 */
[----:B--2---:R0:W-:Y:S01]  /*b9d20*/  @P6 STG.E.U8 desc[UR32][R8.64], R19 ;  /* 0x0000001308006986 */ /* 0x0041e2000c101120 */
[C---:B------:R-:W-:Y:S02]  /*b9d30*/  LOP3.LUT P6, RZ, R3.reuse, 0x8, RZ, 0xc0, !PT ;  /* 0x0000000803ff7812 */ /* 0x040fe400078cc0ff */
[----:B0-----:R-:W-:Y:S01]  /*b9d40*/  PRMT R19, R6, 0x7771, RZ ;  /* 0x0000777106137816 */ /* 0x001fe200000000ff */
[----:B------:R-:W2:Y:S10]  /*b9d50*/  LDL.LU.64 R8, [R1+0xdf0] ;  /* 0x000df00001087983 */ /* 0x000eb40000300a00 */
[----:B---3--:R0:W-:Y:S01]  /*b9d60*/  @P6 STG.E.U8 desc[UR32][R4.64], R19 ;  /* 0x0000001304006986 */ /* 0x0081e2000c101120 */
[----:B------:R-:W-:-:S02]  /*b9d70*/  LOP3.LUT P6, RZ, R3, 0x4, RZ, 0xc0, !PT ;  /* 0x0000000403ff7812 */ /* 0x000fc400078cc0ff */
[----:B0-----:R-:W-:Y:S01]  /*b9d80*/  PRMT R19, R6, 0x7772, RZ ;  /* 0x0000777206137816 */ /* 0x001fe200000000ff */
[----:B------:R-:W3:Y:S10]  /*b9d90*/  LDL.LU.64 R4, [R1+0xde8] ;  /* 0x000de80001047983 */ /* 0x000ef40000300a00 */
[----:B----4-:R0:W-:Y:S04]  /*b9da0*/  @P6 STG.E.U8 desc[UR32][R28.64], R19 ;  /* 0x000000131c006986 */ /* 0x0101e8000c101120 */
[----:B0-----:R-:W4:Y:S01]  /*b9db0*/  LDL.LU.64 R28, [R1+0x3098] ;  /* 0x00309800011c7983 */ /* 0x001f220000300a00 */
[----:B------:R-:W-:-:S02]  /*b9dc0*/  LOP3.LUT P6, RZ, R3, 0x2, RZ, 0xc0, !PT ;  /* 0x0000000203ff7812 */ /* 0x000fc400078cc0ff */
[----:B------:R-:W-:Y:S02]  /*b9dd0*/  PRMT R19, R6, 0x7773, RZ ;  /* 0x0000777306137816 */ /* 0x000fe400000000ff */
[----:B------:R-:W3:Y:S09]  /*b9de0*/  LDL.LU R6, [R1+0x3090] ;  /* 0x0030900001067983 */ /* 0x000ef20000300800 */
[----:B----4-:R0:W-:Y:S04]  /*b9df0*/  @P6 STG.E.U8 desc[UR32][R28.64], R19 ;  /* 0x000000131c006986 */ /* 0x0101e8000c101120 */
[----:B0-----:R-:W4:Y:S01]  /*b9e00*/  LDL.LU.64 R28, [R1+0x3088] ;  /* 0x00308800011c7983 */ /* 0x001f220000300a00 */
[----:B------:R-:W-:-:S02]  /*b9e10*/  LOP3.LUT P6, RZ, R3, 0x1, RZ, 0xc0, !PT ;  /* 0x0000000103ff7812 */ /* 0x000fc400078cc0ff */
[----:B------:R-:W-:Y:S01]  /*b9e20*/  PRMT R19, R12, 0x7770, RZ ;  /* 0x000077700c137816 */ /* 0x000fe200000000ff */
[----:B------:R-:W3:Y:S01]  /*b9e30*/  LDL.LU R3, [R1+0x3080] ;  /* 0x0030800001037983 */ /* 0x000ee20000300800 */
[C---:B------:R-:W-:Y:S02]  /*b9e40*/  LOP3.LUT P5, RZ, R2.reuse, 0x10000000, RZ, 0xc0, !PT ;  /* 0x1000000002ff7812 */ /* 0x040fe400078ac0ff */
[C---:B------:R-:W-:Y:S02]  /*b9e50*/  LOP3.LUT P4, RZ, R2.reuse, 0x8000000, RZ, 0xc0, !PT ;  /* 0x0800000002ff7812 */ /* 0x040fe4000788c0ff */
[C---:B------:R-:W-:Y:S02]  /*b9e60*/  LOP3.LUT P3, RZ, R2.reuse, 0x4000000, RZ, 0xc0, !PT ;  /* 0x0400000002ff7812 */ /* 0x040fe4000786c0ff */
[C---:B------:R-:W-:Y:S02]  /*b9e70*/  LOP3.LUT P2, RZ, R2.reuse, 0x2000000, RZ, 0xc0, !PT ;  /* 0x0200000002ff7812 */ /* 0x040fe4000784c0ff */
[----:B------:R-:W-:Y:S01]  /*b9e80*/  LOP3.LUT P1, RZ, R2, 0x1000000, RZ, 0xc0, !PT ;  /* 0x0100000002ff7812 */ /* 0x000fe2000782c0ff */
[----:B----4-:R0:W-:Y:S01]  /*b9e90*/  @P6 STG.E.U8 desc[UR32][R28.64], R19 ;  /* 0x000000131c006986 */ /* 0x0101e2000c101120 */
[----:B------:R-:W-:-:S02]  /*b9ea0*/  LOP3.LUT P6, RZ, R18, 0x80000000, RZ, 0xc0, !PT ;  /* 0x8000000012ff7812 */ /* 0x000fc400078cc0ff */
[----:B0-----:R-:W-:-:S11]  /*b9eb0*/  PRMT R19, R12, 0x7771, RZ ;  /* 0x000077710c137816 */ /* 0x001fd600000000ff */
[----:B------:R0:W-:Y:S01]  /*b9ec0*/  @P6 STG.E.U8 desc[UR32][R22.64], R19 ;  /* 0x0000001316006986 */ /* 0x0001e2000c101120 */
[----:B------:R-:W-:Y:S02]  /*b9ed0*/  LOP3.LUT P6, RZ, R18, 0x40000000, RZ, 0xc0, !PT ;  /* 0x4000000012ff7812 */ /* 0x000fe400078cc0ff */
[----:B0-----:R-:W-:-:S11]  /*b9ee0*/  PRMT R19, R12, 0x7772, RZ ;  /* 0x000077720c137816 */ /* 0x001fd600000000ff */
[----:B------:R0:W-:Y:S01]  /*b9ef0*/  @P6 STG.E.U8 desc[UR32][R20.64], R19 ;  /* 0x0000001314006986 */ /* 0x0001e2000c101120 */
[----:B------:R-:W-:Y:S02]  /*b9f00*/  LOP3.LUT P6, RZ, R18, 0x20000000, RZ, 0xc0, !PT ;  /* 0x2000000012ff7812 */ /* 0x000fe400078cc0ff */
[----:B0-----:R-:W-:-:S11]  /*b9f10*/  PRMT R19, R12, 0x7773, RZ ;  /* 0x000077730c137816 */ /* 0x001fd600000000ff */
[----:B------:R0:W-:Y:S02]  /*b9f20*/  @P6 STG.E.U8 desc[UR32][R26.64], R19 ;  /* 0x000000131a006986 */ /* 0x0001e4000c101120 */
[----:B0-----:R-:W-:-:S05]  /*b9f30*/  PRMT R19, R13, 0x7770, RZ ;  /* 0x000077700d137816 */ /* 0x001fca00000000ff */
[----:B------:R0:W-:Y:S02]  /*b9f40*/  @P5 STG.E.U8 desc[UR32][R24.64], R19 ;  /* 0x0000001318005986 */ /* 0x0001e4000c101120 */
[----:B0-----:R-:W-:-:S05]  /*b9f50*/  PRMT R19, R13, 0x7771, RZ ;  /* 0x000077710d137816 */ /* 0x001fca00000000ff */
[----:B------:R0:W-:Y:S02]  /*b9f60*/  @P4 STG.E.U8 desc[UR32][R16.64], R19 ;  /* 0x0000001310004986 */ /* 0x0001e4000c101120 */
[----:B0-----:R-:W-:-:S05]  /*b9f70*/  PRMT R19, R13, 0x7772, RZ ;  /* 0x000077720d137816 */ /* 0x001fca00000000ff */
[----:B------:R0:W-:Y:S02]  /*b9f80*/  @P3 STG.E.U8 desc[UR32][R14.64], R19 ;  /* 0x000000130e003986 */ /* 0x0001e4000c101120 */
[----:B0-----:R-:W-:-:S05]  /*b9f90*/  PRMT R19, R13, 0x7773, RZ ;  /* 0x000077730d137816 */ /* 0x001fca00000000ff */
[----:B------:R0:W-:Y:S02]  /*b9fa0*/  @P2 STG.E.U8 desc[UR32][R10.64], R19 ;  /* 0x000000130a002986 */ /* 0x0001e4000c101120 */
[----:B0-----:R-:W-:Y:S02]  /*b9fb0*/  PRMT R19, R7, 0x7770, RZ ;  /* 0x0000777007137816 */ /* 0x001fe400000000ff */
[----:B------:R-:W4:Y:S04]  /*b9fc0*/  LDL.LU.64 R10, [R1+0xdd8] ;  /* 0x000dd800010a7983 */ /* 0x000f280000300a00 */
[----:B--2---:R0:W-:Y:S04]  /*b9fd0*/  @P1 STG.E.U8 desc[UR32][R8.64], R19 ;  /* 0x0000001308001986 */ /* 0x0041e8000c101120 */
[----:B0-----:R-:W2:Y:S01]  /*b9fe0*/  LDL.LU.64 R8, [R1+0xdc8] ;  /* 0x000dc80001087983 */ /* 0x001ea20000300a00 */
[----:B------:R-:W-:-:S02]  /*b9ff0*/  LOP3.LUT P0, RZ, R2, 0x800000, RZ, 0xc0, !PT ;  /* 0x0080000002ff7812 */ /* 0x000fc4000780c0ff */
[C---:B------:R-:W-:Y:S01]  /*ba000*/  LOP3.LUT P3, RZ, R2.reuse, 0x400000, RZ, 0xc0, !PT ;  /* 0x0040000002ff7812 */ /* 0x040fe2000786c0ff */
[----:B------:R-:W2:Y:S01]  /*ba010*/  LDL.LU.64 R16, [R1+0xdc0] ;  /* 0x000dc00001107983 */ /* 0x000ea20000300a00 */
[C---:B------:R-:W-:Y:S02]  /*ba020*/  PRMT R19, R7.reuse, 0x7771, RZ ;  /* 0x0000777107137816 */ /* 0x040fe400000000ff */
[----:B------:R-:W-:Y:S01]  /*ba030*/  LOP3.LUT P2, RZ, R2, 0x200000, RZ, 0xc0, !PT ;  /* 0x0020000002ff7812 */ /* 0x000fe2000784c0ff */
[----:B------:R-:W2:Y:S04]  /*ba040*/  LDL.LU.64 R14, [R1+0xdb8] ;  /* 0x000db800010e7983 */ /* 0x000ea80000300a00 */
[----:B------:R-:W2:Y:S04]  /*ba050*/  LDL.LU.64 R12, [R1+0xdb0] ;  /* 0x000db000010c7983 */ /* 0x000ea80000300a00 */
[----:B---3--:R0:W-:Y:S02]  /*ba060*/  @P0 STG.E.U8 desc[UR32][R4.64], R19 ;  /* 0x0000001304000986 */ /* 0x0081e4000c101120 */
[----:B0-----:R-:W-:-:S02]  /*ba070*/  PRMT R19, R7, 0x7772, RZ ;  /* 0x0000777207137816 */ /* 0x001fc400000000ff */
[----:B------:R-:W3:Y:S04]  /*ba080*/  LDL.LU R5, [R1+0x1d0] ;  /* 0x0001d00001057983 */ /* 0x000ee80000300800 */
[----:B----4-:R0:W-:Y:S02]  /*ba090*/  @P3 STG.E.U8 desc[UR32][R10.64], R19 ;  /* 0x000000130a003986 */ /* 0x0101e4000c101120 */
[----:B0-----:R-:W-:Y:S02]  /*ba0a0*/  PRMT R19, R7, 0x7773, RZ ;  /* 0x0000777307137816 */ /* 0x001fe400000000ff */
[----:B------:R-:W4:Y:S04]  /*ba0b0*/  LDL.LU.64 R10, [R1+0xd98] ;  /* 0x000d9800010a7983 */ /* 0x000f280000300a00 */
[----:B------:R-:W4:Y:S04]  /*ba0c0*/  LDL.LU R4, [R1+0x30] ;  /* 0x0000300001047983 */ /* 0x000f280000300800 */
[----:B--2---:R0:W-:Y:S04]  /*ba0d0*/  @P2 STG.E.U8 desc[UR32][R8.64], R19 ;  /* 0x0000001308002986 */ /* 0x0041e8000c101120 */
[----:B0-----:R-:W2:Y:S04]  /*ba0e0*/  LDL.LU.64 R8, [R1+0xd90] ;  /* 0x000d900001087983 */ /* 0x001ea80000300a00 */
[----:B------:R-:W3:Y:S04]  /*ba0f0*/  LDL.LU R27, [R1+0x1d4] ;  /* 0x0001d400011b7983 */ /* 0x000ee80000300800 */
[----:B---3--:R0:W-:Y:S04]  /*ba100*/  STL [R1+0x3068], R27 ;  /* 0x0030681b01007387 */ /* 0x0081e80000100800 */
[----:B0-----:R-:W3:Y:S04]  /*ba110*/  LDL.LU.64 R26, [R1+0xd50] ;  /* 0x000d5000011a7983 */ /* 0x001ee80000300a00 */
[----:B---3--:R0:W-:Y:S04]  /*ba120*/  STL.64 [R1+0x3070], R26 ;  /* 0x0030701a01007387 */ /* 0x0081e80000100a00 */
[----:B0-----:R-:W3:Y:S01]  /*ba130*/  LDL.LU.64 R26, [R1+0xd70] ;  /* 0x000d7000011a7983 */ /* 0x001ee20000300a00 */
        /* <DEDUP_REMOVED lines=17> */
[----:B---3--:R0:W-:Y:S04]  /*ba250*/  STL.64 [R1+0x3078], R26 ;  /* 0x0030781a01007387 */ /* 0x0081e80000100a00 */
[----:B0-----:R-:W3:Y:S06]  /*ba260*/  LDL.LU.64 R26, [R1+0xd88] ;  /* 0x000d8800011a7983 */ /* 0x001eec0000300a00 */
[----:B------:R-:W-:-:S02]  /*ba270*/  @P6 LOP3.LUT R18, R18, 0x4000000, RZ, 0xfc, !PT ;  /* 0x0400000012126812 */ /* 0x000fc400078efcff */
[----:B------:R-:W-:Y:S01]  /*ba280*/  LOP3.LUT P6, RZ, R2, 0x10000, RZ, 0xc0, !PT ;  /* 0x0001000002ff7812 */ /* 0x000fe200078cc0ff */
[----:B------:R-:W3:Y:S01]  /*ba290*/  LDL.LU.64 R28, [R1+0xd48] ;  /* 0x000d4800011c7983 */ /* 0x000ee20000300a00 */
[----:B------:R-:W-:Y:S02]  /*ba2a0*/  LOP3.LUT R18, R18, 0xf7ffffff, RZ, 0xc0, !PT ;  /* 0xf7ffffff12127812 */ /* 0x000fe400078ec0ff */
[C---:B------:R-:W-:Y:S01]  /*ba2b0*/  LOP3.LUT P1, RZ, R2.reuse, 0x100000, RZ, 0xc0, !PT ;  /* 0x0010000002ff7812 */ /* 0x040fe2000782c0ff */
[----:B------:R-:W3:Y:S01]  /*ba2c0*/  LDL.LU.64 R22, [R1+0xd40] ;  /* 0x000d400001167983 */ /* 0x000ee20000300a00 */
[----:B------:R-:W-:Y:S02]  /*ba2d0*/  LOP3.LUT P0, RZ, R2, 0x80000, RZ, 0xc0, !PT ;  /* 0x0008000002ff7812 */ /* 0x000fe4000780c0ff */
[----:B------:R-:W-:Y:S01]  /*ba2e0*/  PRMT R19, R5, 0x7770, RZ ;  /* 0x0000777005137816 */ /* 0x000fe200000000ff */
[----:B------:R-:W3:Y:S04]  /*ba2f0*/  LDL.LU R7, [R1+0x34] ;  /* 0x0000340001077983 */ /* 0x000ee80000300800 */
[----:B------:R-:W-:Y:S01]  /*ba300*/  @P6 LOP3.LUT R18, R18, 0x8000000, RZ, 0xfc, !PT ;  /* 0x0800000012126812 */ /* 0x000fe200078efcff */
[----:B------:R-:W3:Y:S01]  /*ba310*/  LDL.LU.64 R20, [R1+0xd30] ;  /* 0x000d300001147983 */ /* 0x000ee20000300a00 */
[----:B------:R-:W-:-:S02]  /*ba320*/  LOP3.LUT P6, RZ, R2, 0x20000, RZ, 0xc0, !PT ;  /* 0x0002000002ff7812 */ /* 0x000fc400078cc0ff */
[----:B------:R-:W-:Y:S01]  /*ba330*/  LOP3.LUT R18, R18, 0xefffffff, RZ, 0xc0, !PT ;  /* 0xefffffff12127812 */ /* 0x000fe200078ec0ff */
[----:B------:R0:W-:Y:S04]  /*ba340*/  @P1 STG.E.U8 desc[UR32][R16.64], R19 ;  /* 0x0000001310001986 */ /* 0x0001e8000c101120 */
[----:B------:R-:W3:Y:S06]  /*ba350*/  LDL.LU.64 R24, [R1+0xd10] ;  /* 0x000d100001187983 */ /* 0x000eec0000300a00 */
[----:B------:R-:W-:-:S02]  /*ba360*/  @P6 LOP3.LUT R18, R18, 0x10000000, RZ, 0xfc, !PT ;  /* 0x1000000012126812 */ /* 0x000fc400078efcff */
[----:B------:R-:W-:Y:S01]  /*ba370*/  LOP3.LUT P6, RZ, R2, 0x40000, RZ, 0xc0, !PT ;  /* 0x0004000002ff7812 */ /* 0x000fe200078cc0ff */
[----:B0-----:R-:W3:Y:S01]  /*ba380*/  LDL.LU.64 R16, [R1+0xd08] ;  /* 0x000d080001107983 */ /* 0x001ee20000300a00 */
[----:B------:R-:W-:-:S05]  /*ba390*/  PRMT R19, R5, 0x7771, RZ ;  /* 0x0000777105137816 */ /* 0x000fca00000000ff */
[----:B------:R0:W-:Y:S02]  /*ba3a0*/  @P0 STG.E.U8 desc[UR32][R14.64], R19 ;  /* 0x000000130e000986 */ /* 0x0001e4000c101120 */
[C---:B0-----:R-:W-:Y:S02]  /*ba3b0*/  PRMT R19, R5.reuse, 0x7772, RZ ;  /* 0x0000777205137816 */ /* 0x041fe400000000ff */
[----:B------:R-:W3:Y:S04]  /*ba3c0*/  LDL.LU.64 R14, [R1+0xd00] ;  /* 0x000d0000010e7983 */ /* 0x000ee80000300a00 */
[----:B------:R0:W-:Y:S01]  /*ba3d0*/  @P6 STG.E.U8 desc[UR32][R12.64], R19 ;  /* 0x000000130c006986 */ /* 0x0001e2000c101120 */
[C---:B------:R-:W-:Y:S02]  /*ba3e0*/  LOP3.LUT P6, RZ, R18.reuse, 0x10000000, RZ, 0xc0, !PT ;  /* 0x1000000012ff7812 */ /* 0x040fe400078cc0ff */
[----:B0-----:R-:W-:Y:S01]  /*ba3f0*/  PRMT R19, R5, 0x7773, RZ ;  /* 0x0000777305137816 */ /* 0x001fe200000000ff */
[----:B------:R-:W3:Y:S10]  /*ba400*/  LDL.LU.64 R12, [R1+0xcf0] ;  /* 0x000cf000010c7983 */ /* 0x000ef40000300a00 */
[----:B----4-:R0:W-:Y:S01]  /*ba410*/  @P6 STG.E.U8 desc[UR32][R10.64], R19 ;  /* 0x000000130a006986 */ /* 0x0101e2000c101120 */
[----:B------:R-:W-:-:S02]  /*ba420*/  LOP3.LUT P6, RZ, R18, 0x8000000, RZ, 0xc0, !PT ;  /* 0x0800000012ff7812 */ /* 0x000fc400078cc0ff */
[----:B0-----:R-:W-:Y:S01]  /*ba430*/  PRMT R19, R4, 0x7770, RZ ;  /* 0x0000777004137816 */ /* 0x001fe200000000ff */
[----:B------:R-:W4:Y:S10]  /*ba440*/  LDL.LU.64 R10, [R1+0xcd0] ;  /* 0x000cd000010a7983 */ /* 0x000f340000300a00 */
[----:B--2---:R0:W-:Y:S01]  /*ba450*/  @P6 STG.E.U8 desc[UR32][R8.64], R19 ;  /* 0x0000001308006986 */ /* 0x0041e2000c101120 */
[----:B------:R-:W-:-:S03]  /*ba460*/  LOP3.LUT P6, RZ, R18, 0x4000000, RZ, 0xc0, !PT ;  /* 0x0400000012ff7812 */ /* 0x000fc600078cc0ff */
[----:B------:R-:W2:Y:S01]  /*ba470*/  LDL.LU R5, [R1+0x1d8] ;  /* 0x0001d80001057983 */ /* 0x000ea20000300800 */
[----:B0-----:R-:W-:-:S03]  /*ba480*/  PRMT R19, R4, 0x7771, RZ ;  /* 0x0000777104137816 */ /* 0x001fc600000000ff */
[----:B------:R-:W2:Y:S06]  /*ba490*/  LDL.LU.64 R8, [R1+0xcc8] ;  /* 0x000cc80001087983 */ /* 0x000eac0000300a00 */
[----:B---3--:R0:W-:Y:S04]  /*ba4a0*/  @P6 STG.E.U8 desc[UR32][R26.64], R19 ;  /* 0x000000131a006986 */ /* 0x0081e8000c101120 */
[----:B0-----:R-:W3:Y:S01]  /*ba4b0*/  LDL.LU.64 R26, [R1+0x3078] ;  /* 0x00307800011a7983 */ /* 0x001ee20000300a00 */
[----:B------:R-:W-:-:S02]  /*ba4c0*/  LOP3.LUT P6, RZ, R18, 0x2000000, RZ, 0xc0, !PT ;  /* 0x0200000012ff7812 */ /* 0x000fc400078cc0ff */
[----:B------:R-:W-:-:S11]  /*ba4d0*/  PRMT R19, R4, 0x7772, RZ ;  /* 0x0000777204137816 */ /* 0x000fd600000000ff */
[----:B---3--:R0:W-:Y:S04]  /*ba4e0*/  @P6 STG.E.U8 desc[UR32][R26.64], R19 ;  /* 0x000000131a006986 */ /* 0x0081e8000c101120 */
[----:B0-----:R-:W3:Y:S01]  /*ba4f0*/  LDL.LU.64 R26, [R1+0x3070] ;  /* 0x00307000011a7983 */ /* 0x001ee20000300a00 */
[----:B------:R-:W-:Y:S02]  /*ba500*/  LOP3.LUT P6, RZ, R18, 0x1000000, RZ, 0xc0, !PT ;  /* 0x0100000012ff7812 */ /* 0x000fe400078cc0ff */
[----:B------:R-:W-:Y:S02]  /*ba510*/  PRMT R19, R4, 0x7773, RZ ;  /* 0x0000777304137816 */ /* 0x000fe400000000ff */
[----:B------:R-:W2:Y:S09]  /*ba520*/  LDL.LU R4, [R1+0x306c] ;  /* 0x00306c0001047983 */ /* 0x000eb20000300800 */
[----:B---3--:R0:W-:Y:S04]  /*ba530*/  @P6 STG.E.U8 desc[UR32][R26.64], R19 ;  /* 0x000000131a006986 */ /* 0x0081e8000c101120 */
[----:B0-----:R-:W3:Y:S01]  /*ba540*/  LDL.LU R27, [R1+0x3068] ;  /* 0x00306800011b7983 */ /* 0x001ee20000300800 */
[----:B------:R-:W-:-:S02]  /*ba550*/  LOP3.LUT P6, RZ, R18, 0x800000, RZ, 0xc0, !PT ;  /* 0x0080000012ff7812 */ /* 0x000fc400078cc0ff */
[C---:B------:R-:W-:Y:S02]  /*ba560*/  LOP3.LUT P5, RZ, R2.reuse, 0x200, RZ, 0xc0, !PT ;  /* 0x0000020002ff7812 */ /* 0x040fe400078ac0ff */
[C---:B------:R-:W-:Y:S02]  /*ba570*/  LOP3.LUT P4, RZ, R2.reuse, 0x100, RZ, 0xc0, !PT ;  /* 0x0000010002ff7812 */ /* 0x040fe4000788c0ff */
[C---:B------:R-:W-:Y:S02]  /*ba580*/  LOP3.LUT P3, RZ, R2.reuse, 0x80, RZ, 0xc0, !PT ;  /* 0x0000008002ff7812 */ /* 0x040fe4000786c0ff */
[C---:B------:R-:W-:Y:S02]  /*ba590*/  LOP3.LUT P2, RZ, R2.reuse, 0x40, RZ, 0xc0, !PT ;  /* 0x0000004002ff7812 */ /* 0x040fe4000784c0ff */
[C---:B------:R-:W-:Y:S02]  /*ba5a0*/  LOP3.LUT P1, RZ, R2.reuse, 0x20, RZ, 0xc0, !PT ;  /* 0x0000002002ff7812 */ /* 0x040fe4000782c0ff */
[----:B------:R-:W-:-:S02]  /*ba5b0*/  LOP3.LUT P0, RZ, R2, 0x10, RZ, 0xc0, !PT ;  /* 0x0000001002ff7812 */ /* 0x000fc4000780c0ff */
[----:B---3--:R-:W-:-:S05]  /*ba5c0*/  PRMT R19, R27, 0x7770, RZ ;  /* 0x000077701b137816 */ /* 0x008fca00000000ff */
        /* <DEDUP_REMOVED lines=16> */
[----:B----4-:R2:W-:Y:S02]  /*ba6d0*/  @P1 STG.E.U8 desc[UR32][R10.64], R19 ;  /* 0x000000130a001986 */ /* 0x0105e4000c101120 */
[----:B--2---:R-:W-:Y:S02]  /*ba6e0*/  PRMT R19, R5, 0x7770, RZ ;  /* 0x0000777005137816 */ /* 0x004fe400000000ff */
[----:B------:R-:W2:Y:S04]  /*ba6f0*/  LDL.LU.64 R10, [R1+0xcc0] ;  /* 0x000cc000010a7983 */ /* 0x000ea80000300a00 */
[----:B------:R0:W-:Y:S04]  /*ba700*/  @P0 STG.E.U8 desc[UR32][R8.64], R19 ;  /* 0x0000001308000986 */ /* 0x0001e8000c101120 */
[----:B0-----:R-:W3:Y:S01]  /*ba710*/  LDL.LU.64 R8, [R1+0xcb0] ;  /* 0x000cb00001087983 */ /* 0x001ee20000300a00 */
[----:B------:R-:W-:-:S02]  /*ba720*/  LOP3.LUT P3, RZ, R2, 0x8, RZ, 0xc0, !PT ;  /* 0x0000000802ff7812 */ /* 0x000fc4000786c0ff */
[----:B------:R-:W-:Y:S01]  /*ba730*/  LOP3.LUT P2, RZ, R2, 0x4, RZ, 0xc0, !PT ;  /* 0x0000000402ff7812 */ /* 0x000fe2000784c0ff */
[----:B------:R-:W4:Y:S01]  /*ba740*/  LDL.LU.64 R16, [R1+0xc90] ;  /* 0x000c900001107983 */ /* 0x000f220000300a00 */
[----:B------:R-:W-:-:S03]  /*ba750*/  PRMT R19, R5, 0x7771, RZ ;  /* 0x0000777105137816 */ /* 0x000fc600000000ff */
[----:B------:R-:W4:Y:S04]  /*ba760*/  LDL.LU.64 R14, [R1+0xc88] ;  /* 0x000c8800010e7983 */ /* 0x000f280000300a00 */
[----:B------:R-:W4:Y:S04]  /*ba770*/  LDL.LU.64 R12, [R1+0xc80] ;  /* 0x000c8000010c7983 */ /* 0x000f280000300a00 */
[----:B------:R-:W4:Y:S04]  /*ba780*/  LDL.LU R28, [R1+0x38] ;  /* 0x00003800011c7983 */ /* 0x000f280000300800 */
[----:B--2---:R0:W-:Y:S02]  /*ba790*/  @P3 STG.E.U8 desc[UR32][R10.64], R19 ;  /* 0x000000130a003986 */ /* 0x0041e4000c101120 */
[----:B0-----:R-:W-:-:S02]  /*ba7a0*/  PRMT R19, R5, 0x7772, RZ ;  /* 0x0000777205137816 */ /* 0x001fc400000000ff */
[----:B------:R-:W2:Y:S04]  /*ba7b0*/  LDL.LU.64 R10, [R1+0xc70] ;  /* 0x000c7000010a7983 */ /* 0x000ea80000300a00 */
[----:B------:R-:W2:Y:S04]  /*ba7c0*/  LDL.LU R29, [R1+0x1dc] ;  /* 0x0001dc00011d7983 */ /* 0x000ea80000300800 */
[----:B---3--:R0:W-:Y:S04]  /*ba7d0*/  @P2 STG.E.U8 desc[UR32][R8.64], R19 ;  /* 0x0000001308002986 */ /* 0x0081e8000c101120 */
[----:B0-----:R-:W3:Y:S04]  /*ba7e0*/  LDL.LU.64 R8, [R1+0xc50] ;  /* 0x000c500001087983 */ /* 0x001ee80000300a00 */
[----:B------:R-:W4:Y:S04]  /*ba7f0*/  LDL.LU.64 R22, [R1+0xc10] ;  /* 0x000c100001167983 */ /* 0x000f280000300a00 */
[----:B----4-:R0:W-:Y:S04]  /*ba800*/  STL.64 [R1+0x3050], R22 ;  /* 0x0030501601007387 */ /* 0x0101e80000100a00 */
[----:B0-----:R-:W4:Y:S04]  /*ba810*/  LDL.LU.64 R22, [R1+0xc30] ;  /* 0x000c300001167983 */ /* 0x001f280000300a00 */
        /* <DEDUP_REMOVED lines=22> */
[----:B------:R-:W-:Y:S01]  /*ba980*/  LOP3.LUT P6, RZ, R3, 0x20000000, RZ, 0xc0, !PT ;  /* 0x2000000003ff7812 */ /* 0x000fe200078cc0ff */
[----:B------:R-:W4:Y:S01]  /*ba990*/  LDL.LU R7, [R1+0x3c] ;  /* 0x00003c0001077983 */ /* 0x000f220000300800 */
[----:B------:R-:W-:Y:S02]  /*ba9a0*/  LOP3.LUT R18, R18, 0xfff7ffff, RZ, 0xc0, !PT ;  /* 0xfff7ffff12127812 */ /* 0x000fe400078ec0ff */
[C---:B------:R-:W-:Y:S01]  /*ba9b0*/  LOP3.LUT P1, RZ, R2.reuse, 0x2, RZ, 0xc0, !PT ;  /* 0x0000000202ff7812 */ /* 0x040fe2000782c0ff */
[----:B------:R-:W4:Y:S01]  /*ba9c0*/  LDL.LU.64 R20, [R1+0xc08] ;  /* 0x000c080001147983 */ /* 0x000f220000300a00 */
[----:B------:R-:W-:Y:S02]  /*ba9d0*/  LOP3.LUT P0, RZ, R2, 0x1, RZ, 0xc0, !PT ;  /* 0x0000000102ff7812 */ /* 0x000fe4000780c0ff */
[----:B------:R-:W-:Y:S01]  /*ba9e0*/  PRMT R19, R5, 0x7773, RZ ;  /* 0x0000777305137816 */ /* 0x000fe200000000ff */
[----:B------:R-:W4:Y:S04]  /*ba9f0*/  LDL.LU.64 R26, [R1+0xc00] ;  /* 0x000c0000011a7983 */ /* 0x000f280000300a00 */
[----:B------:R-:W-:Y:S01]  /*baa00*/  @P6 LOP3.LUT R18, R18, 0x80000, RZ, 0xfc, !PT ;  /* 0x0008000012126812 */ /* 0x000fe200078efcff */
[----:B------:R-:W4:Y:S01]  /*baa10*/  LDL.LU R5, [R1+0x20] ;  /* 0x0000200001057983 */ /* 0x000f220000300800 */
        /* <DEDUP_REMOVED lines=12> */
[----:B------:R-:W-:Y:S02]  /*baae0*/  LOP3.LUT P6, RZ, R18, 0x100000, RZ, 0xc0, !PT ;  /* 0x0010000012ff7812 */ /* 0x000fe400078cc0ff */
[----:B0-----:R-:W-:Y:S01]  /*baaf0*/  PRMT R19, R28, 0x7772, RZ ;  /* 0x000077721c137816 */ /* 0x001fe200000000ff */
[----:B------:R-:W4:Y:S10]  /*bab00*/  LDL.LU.64 R12, [R1+0xbc0] ;  /* 0x000bc000010c7983 */ /* 0x000f340000300a00 */
[----:B--2---:R0:W-:Y:S01]  /*bab10*/  @P6 STG.E.U8 desc[UR32][R10.64], R19 ;  /* 0x000000130a006986 */ /* 0x0041e2000c101120 */
[----:B------:R-:W-:-:S02]  /*bab20*/  LOP3.LUT P6, RZ, R18, 0x80000, RZ, 0xc0, !PT ;  /* 0x0008000012ff7812 */ /* 0x000fc400078cc0ff */
        /* <DEDUP_REMOVED lines=9> */
[----:B------:R-:W-:-:S11]  /*babc0*/  PRMT R19, R29, 0x7771, RZ ;  /* 0x000077711d137816 */ /* 0x000fd600000000ff */
[----:B----4-:R0:W-:Y:S04]  /*babd0*/  @P6 STG.E.U8 desc[UR32][R22.64], R19 ;  /* 0x0000001316006986 */ /* 0x0101e8000c101120 */
[----:B0-----:R-:W4:Y:S01]  /*babe0*/  LDL.LU.64 R22, [R1+0x3058] ;  /* 0x0030580001167983 */ /* 0x001f220000300a00 */
[----:B------:R-:W-:Y:S02]  /*babf0*/  LOP3.LUT P6, RZ, R18, 0x10000, RZ, 0xc0, !PT ;  /* 0x0001000012ff7812 */ /* 0x000fe400078cc0ff */
[----:B------:R-:W-:-:S11]  /*bac00*/  PRMT R19, R29, 0x7772, RZ ;  /* 0x000077721d137816 */ /* 0x000fd600000000ff */
[----:B----4-:R0:W-:Y:S04]  /*bac10*/  @P6 STG.E.U8 desc[UR32][R22.64], R19 ;  /* 0x0000001316006986 */ /* 0x0101e8000c101120 */
[----:B0-----:R-:W4:Y:S01]  /*bac20*/  LDL.LU.64 R22, [R1+0x3050] ;  /* 0x0030500001167983 */ /* 0x001f220000300a00 */
[----:B------:R-:W-:Y:S02]  /*bac30*/  LOP3.LUT P6, RZ, R18, 0x8000, RZ, 0xc0, !PT ;  /* 0x0000800012ff7812 */ /* 0x000fe400078cc0ff */
[----:B------:R-:W-:Y:S02]  /*bac40*/  PRMT R19, R29, 0x7773, RZ ;  /* 0x000077731d137816 */ /* 0x000fe400000000ff */
[C---:B------:R-:W-:Y:S02]  /*bac50*/  LOP3.LUT P5, RZ, R3.reuse, 0x400000, RZ, 0xc0, !PT ;  /* 0x0040000003ff7812 */ /* 0x040fe400078ac0ff */
[----:B------:R-:W-:-:S02]  /*bac60*/  LOP3.LUT P4, RZ, R3, 0x200000, RZ, 0xc0, !PT ;  /* 0x0020000003ff7812 */ /* 0x000fc4000788c0ff */
[C---:B------:R-:W-:Y:S02]  /*bac70*/  LOP3.LUT P3, RZ, R3.reuse, 0x100000, RZ, 0xc0, !PT ;  /* 0x0010000003ff7812 */ /* 0x040fe4000786c0ff */
[C---:B------:R-:W-:Y:S02]  /*bac80*/  LOP3.LUT P2, RZ, R3.reuse, 0x80000, RZ, 0xc0, !PT ;  /* 0x0008000003ff7812 */ /* 0x040fe4000784c0ff */
[C---:B------:R-:W-:Y:S02]  /*bac90*/  LOP3.LUT P1, RZ, R3.reuse, 0x40000, RZ, 0xc0, !PT ;  /* 0x0004000003ff7812 */ /* 0x040fe4000782c0ff */
[----:B------:R-:W-:Y:S01]  /*baca0*/  LOP3.LUT P0, RZ, R3, 0x20000, RZ, 0xc0, !PT ;  /* 0x0002000003ff7812 */ /* 0x000fe2000780c0ff */
[----:B----4-:R0:W-:Y:S01]  /*bacb0*/  @P6 STG.E.U8 desc[UR32][R22.64], R19 ;  /* 0x0000001316006986 */ /* 0x0101e2000c101120 */
        /* <DEDUP_REMOVED lines=15> */
[----:B--2---:R0:W-:Y:S02]  /*badb0*/  @P1 STG.E.U8 desc[UR32][R10.64], R19 ;  /* 0x000000130a001986 */ /* 0x0041e4000c101120 */
[----:B0-----:R-:W-:Y:S02]  /*badc0*/  PRMT R19, R5, 0x7773, RZ ;  /* 0x0000777305137816 */ /* 0x001fe400000000ff */
[----:B------:R-:W2:Y:S04]  /*badd0*/  LDL.LU.64 R10, [R1+0xb80] ;  /* 0x000b8000010a7983 */ /* 0x000ea80000300a00 */
[----:B---3--:R0:W-:Y:S04]  /*bade0*/  @P0 STG.E.U8 desc[UR32][R8.64], R19 ;  /* 0x0000001308000986 */ /* 0x0081e8000c101120 */
[----:B0-----:R-:W3:Y:S04]  /*badf0*/  LDL.LU.64 R8, [R1+0xb78] ;  /* 0x000b780001087983 */ /* 0x001ee80000300a00 */
[----:B------:R-:W4:Y:S04]  /*bae00*/  LDL.LU.64 R24, [R1+0xb68] ;  /* 0x000b680001187983 */ /* 0x000f280000300a00 */
[----:B------:R-:W2:Y:S01]  /*bae10*/  LDL.LU R7, [R1+0x10] ;  /* 0x0000100001077983 */ /* 0x000ea20000300800 */
[----:B------:R-:W-:-:S02]  /*bae20*/  LOP3.LUT P6, RZ, R3, 0x10, RZ, 0xc0, !PT ;  /* 0x0000001003ff7812 */ /* 0x000fc400078cc0ff */
[----:B------:R-:W-:Y:S01]  /*bae30*/  LOP3.LUT R18, R18, 0xffffffdf, RZ, 0xc0, !PT ;  /* 0xffffffdf12127812 */ /* 0x000fe200078ec0ff */
[----:B------:R-:W4:Y:S01]  /*bae40*/  LDL.LU.64 R14, [R1+0xb48] ;  /* 0x000b4800010e7983 */ /* 0x000f220000300a00 */
[C---:B------:R-:W-:Y:S02]  /*bae50*/  LOP3.LUT P3, RZ, R3.reuse, 0x10000, RZ, 0xc0, !PT ;  /* 0x0001000003ff7812 */ /* 0x040fe4000786c0ff */
[----:B------:R-:W-:Y:S01]  /*bae60*/  LOP3.LUT P2, RZ, R3, 0x8000, RZ, 0xc0, !PT ;  /* 0x0000800003ff7812 */ /* 0x000fe2000784c0ff */
[----:B------:R-:W4:Y:S04]  /*bae70*/  LDL.LU.64 R12, [R1+0xb40] ;  /* 0x000b4000010c7983 */ /* 0x000f280000300a00 */
[----:B------:R-:W4:Y:S02]  /*bae80*/  LDL.LU R5, [R1+0x24] ;  /* 0x0000240001057983 */ /* 0x000f240000300800 */
[----:B------:R-:W-:-:S02]  /*bae90*/  @P6 LOP3.LUT R18, R18, 0x20, RZ, 0xfc, !PT ;  /* 0x0000002012126812 */ /* 0x000fc400078efcff */
        /* <DEDUP_REMOVED lines=20> */
[C---:B------:R-:W-:Y:S02]  /*bafe0*/  LOP3.LUT P1, RZ, R3.reuse, 0x4000, RZ, 0xc0, !PT ;  /* 0x0000400003ff7812 */ /* 0x040fe4000782c0ff */
[C---:B------:R-:W-:Y:S02]  /*baff0*/  LOP3.LUT P0, RZ, R3.reuse, 0x2000, RZ, 0xc0, !PT ;  /* 0x0000200003ff7812 */ /* 0x040fe4000780c0ff */
[----:B------:R-:W-:-:S02]  /*bb000*/  LOP3.LUT P5, RZ, R3, 0x8, RZ, 0xc0, !PT ;  /* 0x0000000803ff7812 */ /* 0x000fc400078ac0ff */
[----:B------:R-:W-:-:S03]  /*bb010*/  LOP3.LUT P4, RZ, R3, 0x4, RZ, 0xc0, !PT ;  /* 0x0000000403ff7812 */ /* 0x000fc6000788c0ff */
[----:B------:R-:W-:Y:S02]  /*bb020*/  @P6 LOP3.LUT R18, R18, 0x1000, RZ, 0xfc, !PT ;  /* 0x0000100012126812 */ /* 0x000fe400078efcff */
[----:B------:R-:W-:Y:S02]  /*bb030*/  LOP3.LUT P6, RZ, R3, 0x1000, RZ, 0xc0, !PT ;  /* 0x0000100003ff7812 */ /* 0x000fe400078cc0ff */
[----:B--2---:R-:W-:-:S05]  /*bb040*/  PRMT R19, R7, 0x7770, RZ ;  /* 0x0000777007137816 */ /* 0x004fca00000000ff */
[----:B------:R0:W-:Y:S01]  /*bb050*/  @P3 STG.E.U8 desc[UR32][R10.64], R19 ;  /* 0x000000130a003986 */ /* 0x0001e2000c101120 */
[----:B------:R-:W-:Y:S02]  /*bb060*/  LOP3.LUT P3, RZ, R3, 0x2, RZ, 0xc0, !PT ;  /* 0x0000000203ff7812 */ /* 0x000fe4000786c0ff */
[----:B0-----:R-:W-:Y:S01]  /*bb070*/  PRMT R19, R7, 0x7771, RZ ;  /* 0x0000777107137816 */ /* 0x001fe200000000ff */
[----:B------:R-:W2:Y:S04]  /*bb080*/  LDL.LU.64 R10, [R1+0xb38] ;  /* 0x000b3800010a7983 */ /* 0x000ea80000300a00 */
[----:B---3--:R0:W-:Y:S01]  /*bb090*/  @P2 STG.E.U8 desc[UR32][R8.64], R19 ;  /* 0x0000001308002986 */ /* 0x0081e2000c101120 */
[----:B------:R-:W-:-:S03]  /*bb0a0*/  LOP3.LUT P2, RZ, R3, 0x1, RZ, 0xc0, !PT ;  /* 0x0000000103ff7812 */ /* 0x000fc6000784c0ff */
[----:B0-----:R-:W3:Y:S04]  /*bb0b0*/  LDL.LU.64 R8, [R1+0xb28] ;  /* 0x000b280001087983 */ /* 0x001ee80000300a00 */
[----:B------:R-:W3:Y:S04]  /*bb0c0*/  LDL.LU R16, [R1+0x14] ;  /* 0x0000140001107983 */ /* 0x000ee80000300800 */
[----:B------:R0:W-:Y:S04]  /*bb0d0*/  STL.64 [R1+0x3030], R2 ;  /* 0x0030300201007387 */ /* 0x0001e80000100a00 */
[----:B0-----:R-:W4:Y:S04]  /*bb0e0*/  LDL.LU.64 R2, [R1+0xaf8] ;  /* 0x000af80001027983 */ /* 0x001f280000300a00 */
[----:B----4-:R0:W-:Y:S04]  /*bb0f0*/  STL.64 [R1+0x3038], R2 ;  /* 0x0030380201007387 */ /* 0x0101e80000100a00 */
[----:B0-----:R-:W4:Y:S01]  /*bb100*/  LDL.LU.64 R2, [R1+0xb00] ;  /* 0x000b000001027983 */ /* 0x001f220000300a00 */
[----:B------:R-:W-:-:S05]  /*bb110*/  PRMT R19, R7, 0x7772, RZ ;  /* 0x0000777207137816 */ /* 0x000fca00000000ff */
[----:B------:R0:W-:Y:S02]  /*bb120*/  @P1 STG.E.U8 desc[UR32][R24.64], R19 ;  /* 0x0000001318001986 */ /* 0x0001e4000c101120 */
[----:B0-----:R-:W-:-:S05]  /*bb130*/  PRMT R19, R7, 0x7773, RZ ;  /* 0x0000777307137816 */ /* 0x001fca00000000ff */
[----:B------:R0:W-:Y:S02]  /*bb140*/  @P0 STG.E.U8 desc[UR32][R14.64], R19 ;  /* 0x000000130e000986 */ /* 0x0001e4000c101120 */
[----:B0-----:R-:W-:-:S05]  /*bb150*/  PRMT R19, R5, 0x7770, RZ ;  /* 0x0000777005137816 */ /* 0x001fca00000000ff */
[----:B------:R-:W-:Y:S04]  /*bb160*/  @P6 STG.E.U8 desc[UR32][R12.64], R19 ;  /* 0x000000130c006986 */ /* 0x000fe8000c101120 */
[----:B----4-:R0:W-:Y:S04]  /*bb170*/  STL.64 [R1+0x3040], R2 ;  /* 0x0030400201007387 */ /* 0x0101e80000100a00 */
[----:B0-----:R-:W4:Y:S01]  /*bb180*/  LDL.LU.64 R2, [R1+0xb08] ;  /* 0x000b080001027983 */ /* 0x001f220000300a00 */
[C---:B------:R-:W-:Y:S02]  /*bb190*/  LOP3.LUT P6, RZ, R18.reuse, 0x1000, RZ, 0xc0, !PT ;  /* 0x0000100012ff7812 */ /* 0x040fe400078cc0ff */
[----:B------:R-:W-:Y:S01]  /*bb1a0*/  PRMT R19, R5, 0x7771, RZ ;  /* 0x0000777105137816 */ /* 0x000fe200000000ff */
[----:B------:R-:W4:Y:S04]  /*bb1b0*/  LDL.LU.64 R28, [R1+0xae8] ;  /* 0x000ae800011c7983 */ /* 0x000f280000300a00 */
[----:B------:R-:W4:Y:S04]  /*bb1c0*/  LDL.LU.64 R22, [R1+0xac8] ;  /* 0x000ac80001167983 */ /* 0x000f280000300a00 */
[----:B------:R-:W4:Y:S04]  /*bb1d0*/  LDL.LU R17, [R1+0x28] ;  /* 0x0000280001117983 */ /* 0x000f280000300800 */
[----:B--2---:R0:W-:Y:S01]  /*bb1e0*/  @P6 STG.E.U8 desc[UR32][R10.64], R19 ;  /* 0x000000130a006986 */ /* 0x0041e2000c101120 */
[----:B------:R-:W-:-:S03]  /*bb1f0*/  LOP3.LUT P6, RZ, R18, 0x800, RZ, 0xc0, !PT ;  /* 0x0000080012ff7812 */ /* 0x000fc600078cc0ff */
[----:B------:R-:W2:Y:S04]  /*bb200*/  LDL.LU.64 R20, [R1+0xac0] ;  /* 0x000ac00001147983 */ /* 0x000ea80000300a00 */
[----:B------:R-:W2:Y:S01]  /*bb210*/  LDL.LU.64 R26, [R1+0xab8] ;  /* 0x000ab800011a7983 */ /* 0x000ea20000300a00 */
[----:B0-----:R-:W-:-:S03]  /*bb220*/  PRMT R19, R5, 0x7772, RZ ;  /* 0x0000777205137816 */ /* 0x001fc600000000ff */
[----:B------:R-:W2:Y:S04]  /*bb230*/  LDL.LU.64 R24, [R1+0xaa8] ;  /* 0x000aa80001187983 */ /* 0x000ea80000300a00 */
[----:B---3--:R0:W-:Y:S01]  /*bb240*/  @P6 STG.E.U8 desc[UR32][R8.64], R19 ;  /* 0x0000001308006986 */ /* 0x0081e2000c101120 */
[----:B------:R-:W-:-:S03]  /*bb250*/  LOP3.LUT P6, RZ, R18, 0x400, RZ, 0xc0, !PT ;  /* 0x0000040012ff7812 */ /* 0x000fc600078cc0ff */
[----:B------:R-:W3:Y:S04]  /*bb260*/  LDL.LU.64 R14, [R1+0xa88] ;  /* 0x000a8800010e7983 */ /* 0x000ee80000300a00 */
[----:B------:R-:W3:Y:S01]  /*bb270*/  LDL.LU R7, [R1+0x18] ;  /* 0x0000180001077983 */ /* 0x000ee20000300800 */
[----:B0-----:R-:W-:-:S03]  /*bb280*/  PRMT R19, R5, 0x7773, RZ ;  /* 0x0000777305137816 */ /* 0x001fc600000000ff */
[----:B------:R-:W3:Y:S04]  /*bb290*/  LDL.LU.64 R12, [R1+0xa80] ;  /* 0x000a8000010c7983 */ /* 0x000ee80000300a00 */
[----:B------:R-:W3:Y:S04]  /*bb2a0*/  LDL.LU.64 R10, [R1+0xa78] ;  /* 0x000a7800010a7983 */ /* 0x000ee80000300a00 */
[----:B------:R-:W3:Y:S04]  /*bb2b0*/  LDL.LU.64 R8, [R1+0xa60] ;  /* 0x000a600001087983 */ /* 0x000ee80000300a00 */
[----:B------:R-:W3:Y:S04]  /*bb2c0*/  LDL.LU R5, [R1+0x3048] ;  /* 0x0030480001057983 */ /* 0x000ee80000300800 */
[----:B----4-:R0:W-:Y:S04]  /*bb2d0*/  @P6 STG.E.U8 desc[UR32][R2.64], R19 ;  /* 0x0000001302006986 */ /* 0x0101e8000c101120 */
[----:B0-----:R-:W4:Y:S01]  /*bb2e0*/  LDL.LU.64 R2, [R1+0x3040] ;  /* 0x0030400001027983 */ /* 0x001f220000300a00 */
[----:B------:R-:W-:-:S02]  /*bb2f0*/  LOP3.LUT P6, RZ, R18, 0x200, RZ, 0xc0, !PT ;  /* 0x0000020012ff7812 */ /* 0x000fc400078cc0ff */
[----:B------:R-:W-:-:S11]  /*bb300*/  PRMT R19, R16, 0x7770, RZ ;  /* 0x0000777010137816 */ /* 0x000fd600000000ff */
[----:B----4-:R0:W-:Y:S04]  /*bb310*/  @P6 STG.E.U8 desc[UR32][R2.64], R19 ;  /* 0x0000001302006986 */ /* 0x0101e8000c101120 */
[----:B0-----:R-:W4:Y:S01]  /*bb320*/  LDL.LU.64 R2, [R1+0x3038] ;  /* 0x0030380001027983 */ /* 0x001f220000300a00 */
[----:B------:R-:W-:Y:S02]  /*bb330*/  LOP3.LUT P6, RZ, R18, 0x100, RZ, 0xc0, !PT ;  /* 0x0000010012ff7812 */ /* 0x000fe400078cc0ff */
[----:B------:R-:W-:Y:S02]  /*bb340*/  PRMT R19, R16, 0x7771, RZ ;  /* 0x0000777110137816 */ /* 0x000fe400000000ff */
[C---:B------:R-:W-:Y:S02]  /*bb350*/  LOP3.LUT P1, RZ, R4.reuse, 0x80000000, RZ, 0xc0, !PT ;  /* 0x8000000004ff7812 */ /* 0x040fe4000782c0ff */
[----:B------:R-:W-:-:S07]  /*bb360*/  LOP3.LUT P0, RZ, R4, 0x40000000, RZ, 0xc0, !PT ;  /* 0x4000000004ff7812 */ /* 0x000fce000780c0ff */
[----:B----4-:R0:W-:Y:S01]  /*bb370*/  @P6 STG.E.U8 desc[UR32][R2.64], R19 ;  /* 0x0000001302006986 */ /* 0x0101e2000c101120 */
[----:B------:R-:W-:Y:S02]  /*bb380*/  LOP3.LUT P6, RZ, R18, 0x80, RZ, 0xc0, !PT ;  /* 0x0000008012ff7812 */ /* 0x000fe400078cc0ff */
[----:B0-----:R-:W-:Y:S01]  /*bb390*/  PRMT R19, R16, 0x7772, RZ ;  /* 0x0000777210137816 */ /* 0x001fe200000000ff */
[----:B------:R-:W4:Y:S10]  /*bb3a0*/  LDL.LU.64 R2, [R1+0x3030] ;  /* 0x0030300001027983 */ /* 0x000f340000300a00 */
[----:B------:R0:W-:Y:S01]  /*bb3b0*/  @P6 STG.E.U8 desc[UR32][R28.64], R19 ;  /* 0x000000131c006986 */ /* 0x0001e2000c101120 */
[----:B------:R-:W-:-:S02]  /*bb3c0*/  LOP3.LUT P6, RZ, R18, 0x40, RZ, 0xc0, !PT ;  /* 0x0000004012ff7812 */ /* 0x000fc400078cc0ff */
[----:B0-----:R-:W-:-:S11]  /*bb3d0*/  PRMT R19, R16, 0x7773, RZ ;  /* 0x0000777310137816 */ /* 0x001fd600000000ff */
[----:B------:R0:W-:Y:S01]  /*bb3e0*/  @P6 STG.E.U8 desc[UR32][R22.64], R19 ;  /* 0x0000001316006986 */ /* 0x0001e2000c101120 */
[----:B------:R-:W-:Y:S02]  /*bb3f0*/  LOP3.LUT P6, RZ, R18, 0x20, RZ, 0xc0, !PT ;  /* 0x0000002012ff7812 */ /* 0x000fe400078cc0ff */
[----:B0-----:R-:W-:-:S11]  /*bb400*/  PRMT R19, R17, 0x7770, RZ ;  /* 0x0000777011137816 */ /* 0x001fd600000000ff */
[----:B--2---:R0:W-:Y:S02]  /*bb410*/  @P6 STG.E.U8 desc[UR32][R20.64], R19 ;  /* 0x0000001314006986 */ /* 0x0041e4000c101120 */
[----:B0-----:R-:W-:-:S05]  /*bb420*/  PRMT R19, R17, 0x7771, RZ ;  /* 0x0000777111137816 */ /* 0x001fca00000000ff */
[----:B------:R0:W-:Y:S02]  /*bb430*/  @P5 STG.E.U8 desc[UR32][R26.64], R19 ;  /* 0x000000131a005986 */ /* 0x0001e4000c101120 */
[----:B0-----:R-:W-:-:S05]  /*bb440*/  PRMT R19, R17, 0x7772, RZ ;  /* 0x0000777211137816 */ /* 0x001fca00000000ff */
[----:B------:R0:W-:Y:S02]  /*bb450*/  @P4 STG.E.U8 desc[UR32][R24.64], R19 ;  /* 0x0000001318004986 */ /* 0x0001e4000c101120 */
[----:B0-----:R-:W-:-:S05]  /*bb460*/  PRMT R19, R17, 0x7773, RZ ;  /* 0x0000777311137816 */ /* 0x001fca00000000ff */
[----:B---3--:R0:W-:Y:S02]  /*bb470*/  @P3 STG.E.U8 desc[UR32][R14.64], R19 ;  /* 0x000000130e003986 */ /* 0x0081e4000c101120 */
[----:B0-----:R-:W-:-:S05]  /*bb480*/  PRMT R19, R7, 0x7770, RZ ;  /* 0x0000777007137816 */ /* 0x001fca00000000ff */
[----:B------:R0:W-:Y:S02]  /*bb490*/  @P2 STG.E.U8 desc[UR32][R12.64], R19 ;  /* 0x000000130c002986 */ /* 0x0001e4000c101120 */
[----:B0-----:R-:W-:-:S05]  /*bb4a0*/  PRMT R19, R7, 0x7771, RZ ;  /* 0x0000777107137816 */ /* 0x001fca00000000ff */
[----:B------:R0:W-:Y:S02]  /*bb4b0*/  @P1 STG.E.U8 desc[UR32][R10.64], R19 ;  /* 0x000000130a001986 */ /* 0x0001e4000c101120 */
[----:B0-----:R-:W-:Y:S02]  /*bb4c0*/  PRMT R19, R7, 0x7772, RZ ;  /* 0x0000777207137816 */ /* 0x001fe400000000ff */
[----:B------:R-:W2:Y:S04]  /*bb4d0*/  LDL.LU.64 R10, [R1+0xa58] ;  /* 0x000a5800010a7983 */ /* 0x000ea80000300a00 */
[----:B------:R0:W-:Y:S04]  /*bb4e0*/  @P0 STG.E.U8 desc[UR32][R8.64], R19 ;  /* 0x0000001308000986 */ /* 0x0001e8000c101120 */
[----:B0-----:R-:W3:Y:S04]  /*bb4f0*/  LDL.LU.64 R8, [R1+0xa50] ;  /* 0x000a500001087983 */ /* 0x001ee80000300a00 */
[----:B------:R-:W3:Y:S04]  /*bb500*/  LDL.LU.64 R26, [R1+0xa48] ;  /* 0x000a4800011a7983 */ /* 0x000ee80000300a00 */
[----:B------:R-:W3:Y:S04]  /*bb510*/  LDL.LU.64 R16, [R1+0xa28] ;  /* 0x000a280001107983 */ /* 0x000ee80000300a00 */
[----:B------:R-:W3:Y:S01]  /*bb520*/  LDL.LU R15, [R1+0x2c] ;  /* 0x00002c00010f7983 */ /* 0x000ee20000300800 */
[----:B------:R-:W-:-:S02]  /*bb530*/  LOP3.LUT P6, RZ, R4, 0x20000, RZ, 0xc0, !PT ;  /* 0x0002000004ff7812 */ /* 0x000fc400078cc0ff */
[C---:B------:R-:W-:Y:S01]  /*bb540*/  LOP3.LUT P3, RZ, R4.reuse, 0x20000000, RZ, 0xc0, !PT ;  /* 0x2000000004ff7812 */ /* 0x040fe2000786c0ff */
[----:B------:R-:W3:Y:S01]  /*bb550*/  LDL.LU.64 R12, [R1+0xa18] ;  /* 0x000a1800010c7983 */ /* 0x000ee20000300a00 */
[----:B------:R-:W-:Y:S02]  /*bb560*/  LOP3.LUT P2, RZ, R4, 0x10000000, RZ, 0xc0, !PT ;  /* 0x1000000004ff7812 */ /* 0x000fe4000784c0ff */
[----:B------:R-:W-:Y:S01]  /*bb570*/  PRMT R19, R7, 0x7773, RZ ;  /* 0x0000777307137816 */ /* 0x000fe200000000ff */
[----:B------:R-:W3:Y:S01]  /*bb580*/  LDL.LU R24, [R1+0x1c] ;  /* 0x00001c0001187983 */ /* 0x000ee20000300800 */
[----:B----4-:R-:W-:-:S05]  /*bb590*/  LOP3.LUT R2, R2, 0xdfffffff, RZ, 0xc0, !PT ;  /* 0xdfffffff02027812 */ /* 0x010fca00078ec0ff */
[----:B------:R-:W-:Y:S02]  /*bb5a0*/  @P6 LOP3.LUT R2, R2, 0x20000000, RZ, 0xfc, !PT ;  /* 0x2000000002026812 */ /* 0x000fe400078efcff */
[----:B------:R-:W-:Y:S02]  /*bb5b0*/  LOP3.LUT P6, RZ, R4, 0x40000, RZ, 0xc0, !PT ;  /* 0x0004000004ff7812 */ /* 0x000fe400078cc0ff */
[----:B------:R-:W-:-:S11]  /*bb5c0*/  LOP3.LUT R2, R2, 0xbfffffff, RZ, 0xc0, !PT ;  /* 0xbfffffff02027812 */ /* 0x000fd600078ec0ff */
[----:B------:R-:W-:Y:S02]  /*bb5d0*/  @P6 LOP3.LUT R2, R2, 0x40000000, RZ, 0xfc, !PT ;  /* 0x4000000002026812 */ /* 0x000fe400078efcff */
[----:B------:R-:W-:Y:S02]  /*bb5e0*/  LOP3.LUT P6, RZ, R4, 0x80000, RZ, 0xc0, !PT ;  /* 0x0008000004ff7812 */ /* 0x000fe400078cc0ff */
[----:B------:R-:W-:-:S11]  /*bb5f0*/  LOP3.LUT R2, R2, 0x7fffffff, RZ, 0xc0, !PT ;  /* 0x7fffffff02027812 */ /* 0x000fd600078ec0ff */
[----:B------:R-:W-:-:S05]  /*bb600*/  @P6 LOP3.LUT R2, R2, 0x80000000, RZ, 0xfc, !PT ;  /* 0x8000000002026812 */ /* 0x000fca00078efcff */
[----:B------:R-:W-:Y:S04]  /*bb610*/  STL.64 [R1+0x3018], R2 ;  /* 0x0030180201007387 */ /* 0x000fe80000100a00 */
[----:B--2---:R0:W-:Y:S04]  /*bb620*/  @P3 STG.E.U8 desc[UR32][R10.64], R19 ;  /* 0x000000130a003986 */ /* 0x0041e8000c101120 */
[----:B0-----:R-:W2:Y:S01]  /*bb630*/  LDL.LU.64 R10, [R1+0xa10] ;  /* 0x000a1000010a7983 */ /* 0x001ea20000300a00 */
[----:B---3--:R-:W-:-:S05]  /*bb640*/  PRMT R19, R15, 0x7770, RZ ;  /* 0x000077700f137816 */ /* 0x008fca00000000ff */
[----:B------:R0:W-:Y:S04]  /*bb650*/  @P2 STG.E.U8 desc[UR32][R8.64], R19 ;  /* 0x0000001308002986 */ /* 0x0001e8000c101120 */
[----:B0-----:R-:W3:Y:S04]  /*bb660*/  LDL.LU.64 R8, [R1+0xa08] ;  /* 0x000a080001087983 */ /* 0x001ee80000300a00 */
[----:B------:R-:W4:Y:S04]  /*bb670*/  LDL.LU R7, [R1+0x190] ;  /* 0x0001900001077983 */ /* 0x000f280000300800 */
        /* <DEDUP_REMOVED lines=15> */
[C---:B------:R-:W-:Y:S01]  /*bb770*/  LOP3.LUT P6, RZ, R4.reuse, 0x1000000, RZ, 0xc0, !PT ;  /* 0x0100000004ff7812 */ /* 0x040fe200078cc0ff */
[----:B----4-:R0:W-:Y:S04]  /*bb780*/  STL.64 [R1+0x3028], R6 ;  /* 0x0030280601007387 */ /* 0x0101e80000100a00 */
[----:B0-----:R-:W4:Y:S01]  /*bb790*/  LDL.LU.64 R6, [R1+0x9e8] ;  /* 0x0009e80001067983 */ /* 0x001f220000300a00 */
[----:B------:R-:W-:Y:S02]  /*bb7a0*/  LOP3.LUT P0, RZ, R4, 0x4000000, RZ, 0xc0, !PT ;  /* 0x0400000004ff7812 */ /* 0x000fe4000780c0ff */
[----:B------:R-:W-:Y:S01]  /*bb7b0*/  LOP3.LUT R18, R18, 0xffffffef, RZ, 0xc0, !PT ;  /* 0xffffffef12127812 */ /* 0x000fe200078ec0ff */
[----:B------:R-:W4:Y:S01]  /*bb7c0*/  LDL.LU.64 R2, [R1+0x9d0] ;  /* 0x0009d00001027983 */ /* 0x000f220000300a00 */
[----:B------:R-:W-:-:S03]  /*bb7d0*/  PRMT R19, R15, 0x7771, RZ ;  /* 0x000077710f137816 */ /* 0x000fc600000000ff */
[----:B------:R-:W-:Y:S01]  /*bb7e0*/  @P6 LOP3.LUT R18, R18, 0x10, RZ, 0xfc, !PT ;  /* 0x0000001012126812 */ /* 0x000fe200078efcff */
[----:B------:R-:W4:Y:S01]  /*bb7f0*/  LDL.LU.64 R28, [R1+0x9c8] ;  /* 0x0009c800011c7983 */ /* 0x000f220000300a00 */
[----:B------:R-:W-:-:S03]  /*bb800*/  LOP3.LUT P6, RZ, R4, 0x2000000, RZ, 0xc0, !PT ;  /* 0x0200000004ff7812 */ /* 0x000fc600078cc0ff */
[----:B------:R0:W-:Y:S04]  /*bb810*/  @P1 STG.E.U8 desc[UR32][R26.64], R19 ;  /* 0x000000131a001986 */ /* 0x0001e8000c101120 */
[----:B------:R-:W4:Y:S04]  /*bb820*/  LDL.LU.64 R22, [R1+0x9a8] ;  /* 0x0009a80001167983 */ /* 0x000f280000300a00 */
[----:B------:R-:W4:Y:S01]  /*bb830*/  LDL.LU.64 R20, [R1+0x998] ;  /* 0x0009980001147983 */ /* 0x000f220000300a00 */
[----:B0-----:R-:W-:-:S03]  /*bb840*/  PRMT R19, R15, 0x7772, RZ ;  /* 0x000077720f137816 */ /* 0x001fc600000000ff */
[----:B------:R-:W4:Y:S04]  /*bb850*/  LDL.LU.64 R26, [R1+0x990] ;  /* 0x00099000011a7983 */ /* 0x000f280000300a00 */
[----:B------:R0:W-:Y:S02]  /*bb860*/  @P0 STG.E.U8 desc[UR32][R16.64], R19 ;  /* 0x0000001310000986 */ /* 0x0001e4000c101120 */
[----:B0-----:R-:W-:Y:S02]  /*bb870*/  PRMT R19, R15, 0x7773, RZ ;  /* 0x000077730f137816 */ /* 0x001fe400000000ff */
[----:B------:R-:W4:Y:S04]  /*bb880*/  LDL.LU.64 R16, [R1+0x988] ;  /* 0x0009880001107983 */ /* 0x000f280000300a00 */
[----:B------:R0:W-:Y:S01]  /*bb890*/  @P6 STG.E.U8 desc[UR32][R12.64], R19 ;  /* 0x000000130c006986 */ /* 0x0001e2000c101120 */
[----:B------:R-:W-:-:S03]  /*bb8a0*/  LOP3.LUT P6, RZ, R18, 0x10, RZ, 0xc0, !PT ;  /* 0x0000001012ff7812 */ /* 0x000fc600078cc0ff */
[----:B------:R-:W4:Y:S04]  /*bb8b0*/  LDL.LU.64 R14, [R1+0x968] ;  /* 0x00096800010e7983 */ /* 0x000f280000300a00 */
[----:B------:R-:W4:Y:S01]  /*bb8c0*/  LDL.LU R25, [R1+0x194] ;  /* 0x0001940001197983 */ /* 0x000f220000300800 */
[----:B0-----:R-:W-:-:S03]  /*bb8d0*/  PRMT R19, R24, 0x7770, RZ ;  /* 0x0000777018137816 */ /* 0x001fc600000000ff */
[----:B------:R-:W4:Y:S04]  /*bb8e0*/  LDL.LU.64 R12, [R1+0x958] ;  /* 0x00095800010c7983 */ /* 0x000f280000300a00 */
[----:B--2---:R0:W-:Y:S01]  /*bb8f0*/  @P6 STG.E.U8 desc[UR32][R10.64], R19 ;  /* 0x000000130a006986 */ /* 0x0041e2000c101120 */
[----:B------:R-:W-:Y:S02]  /*bb900*/  LOP3.LUT P6, RZ, R18, 0x8, RZ, 0xc0, !PT ;  /* 0x0000000812ff7812 */ /* 0x000fe400078cc0ff */
        /* <DEDUP_REMOVED lines=13> */
[----:B----4-:R-:W-:-:S11]  /*bb9e0*/  PRMT R18, R7, 0x7770, RZ ;  /* 0x0000777007127816 */ /* 0x010fd600000000ff */
[----:B------:R0:W-:Y:S04]  /*bb9f0*/  @P6 STG.E.U8 desc[UR32][R2.64], R18 ;  /* 0x0000001202006986 */ /* 0x0001e8000c101120 */
[----:B0-----:R-:W4:Y:S01]  /*bba00*/  LDL.LU.64 R2, [R1+0x3018] ;  /* 0x0030180001027983 */ /* 0x001f220000300a00 */
[----:B------:R-:W-:Y:S02]  /*bba10*/  PRMT R18, R7, 0x7771, RZ ;  /* 0x0000777107127816 */ /* 0x000fe400000000ff */
[C---:B------:R-:W-:Y:S02]  /*bba20*/  LOP3.LUT P5, RZ, R4.reuse, 0x10000, RZ, 0xc0, !PT ;  /* 0x0001000004ff7812 */ /* 0x040fe400078ac0ff */
[C---:B------:R-:W-:Y:S02]  /*bba30*/  LOP3.LUT P4, RZ, R4.reuse, 0x8000, RZ, 0xc0, !PT ;  /* 0x0000800004ff7812 */ /* 0x040fe4000788c0ff */
[----:B------:R-:W-:-:S02]  /*bba40*/  LOP3.LUT P3, RZ, R4, 0x4000, RZ, 0xc0, !PT ;  /* 0x0000400004ff7812 */ /* 0x000fc4000786c0ff */
[C---:B------:R-:W-:Y:S02]  /*bba50*/  LOP3.LUT P2, RZ, R4.reuse, 0x2000, RZ, 0xc0, !PT ;  /* 0x0000200004ff7812 */ /* 0x040fe4000784c0ff */
[----:B------:R-:W-:Y:S02]  /*bba60*/  LOP3.LUT P1, RZ, R4, 0x1000, RZ, 0xc0, !PT ;  /* 0x0000100004ff7812 */ /* 0x000fe4000782c0ff */
[----:B----4-:R-:W-:-:S13]  /*bba70*/  LOP3.LUT P6, RZ, R2, 0x80000000, RZ, 0xc0, !PT ;  /* 0x8000000002ff7812 */ /* 0x010fda00078cc0ff */
        /* <DEDUP_REMOVED lines=14> */
[----:B------:R-:W4:Y:S04]  /*bbb60*/  LDL.LU R5, [R1+0x3010] ;  /* 0x0030100001057983 */ /* 0x000f280000300800 */
[----:B------:R0:W-:Y:S02]  /*bbb70*/  @P2 STG.E.U8 desc[UR32][R12.64], R18 ;  /* 0x000000120c002986 */ /* 0x0001e4000c101120 */
[----:B0-----:R-:W-:-:S02]  /*bbb80*/  PRMT R18, R25, 0x7770, RZ ;  /* 0x0000777019127816 */ /* 0x001fc400000000ff */
[----:B------:R-:W4:Y:S04]  /*bbb90*/  LDL.LU.64 R12, [R1+0x928] ;  /* 0x00092800010c7983 */ /* 0x000f280000300a00 */
[----:B--2---:R0:W-:Y:S04]  /*bbba0*/  @P1 STG.E.U8 desc[UR32][R10.64], R18 ;  /* 0x000000120a001986 */ /* 0x0041e8000c101120 */
[----:B0-----:R-:W2:Y:S01]  /*bbbb0*/  LDL.LU.64 R10, [R1+0x918] ;  /* 0x00091800010a7983 */ /* 0x001ea20000300a00 */
[C---:B------:R-:W-:Y:S02]  /*bbbc0*/  LOP3.LUT P0, RZ, R4.reuse, 0x800, RZ, 0xc0, !PT ;  /* 0x0000080004ff7812 */ /* 0x040fe4000780c0ff */
[----:B------:R-:W-:Y:S01]  /*bbbd0*/  LOP3.LUT P3, RZ, R4, 0x400, RZ, 0xc0, !PT ;  /* 0x0000040004ff7812 */ /* 0x000fe2000786c0ff */
[----:B------:R-:W2:Y:S01]  /*bbbe0*/  LDL.LU.64 R16, [R1+0x910] ;  /* 0x0009100001107983 */ /* 0x000ea20000300a00 */
[----:B------:R-:W-:-:S02]  /*bbbf0*/  PRMT R18, R25, 0x7771, RZ ;  /* 0x0000777119127816 */ /* 0x000fc400000000ff */
[----:B------:R-:W-:-:S07]  /*bbc00*/  LOP3.LUT P2, RZ, R4, 0x200, RZ, 0xc0, !PT ;  /* 0x0000020004ff7812 */ /* 0x000fce000784c0ff */
[----:B---3--:R0:W-:Y:S02]  /*bbc10*/  @P0 STG.E.U8 desc[UR32][R8.64], R18 ;  /* 0x0000001208000986 */ /* 0x0081e4000c101120 */
[C---:B0-----:R-:W-:Y:S01]  /*bbc20*/  PRMT R18, R25.reuse, 0x7772, RZ ;  /* 0x0000777219127816 */ /* 0x041fe200000000ff */
[----:B------:R-:W-:Y:S02]  /*bbc30*/  IMAD.MOV.U32 R8, RZ, RZ, R6 ;  /* 0x000000ffff087224 */ /* 0x000fe400078e0006 */
[----:B------:R-:W3:Y:S04]  /*bbc40*/  LDL.LU.64 R6, [R1+0x908] ;  /* 0x0009080001067983 */ /* 0x000ee80000300a00 */
[----:B------:R-:W3:Y:S04]  /*bbc50*/  LDL.LU.64 R14, [R1+0x8e8] ;  /* 0x0008e800010e7983 */ /* 0x000ee80000300a00 */
[----:B------:R-:W3:Y:S04]  /*bbc60*/  LDL.LU R9, [R1+0x184] ;  /* 0x0001840001097983 */ /* 0x000ee80000300800 */
[----:B----4-:R0:W-:Y:S02]  /*bbc70*/  @P3 STG.E.U8 desc[UR32][R12.64], R18 ;  /* 0x000000120c003986 */ /* 0x0101e4000c101120 */
[----:B0-----:R-:W-:-:S02]  /*bbc80*/  PRMT R18, R25, 0x7773, RZ ;  /* 0x0000777319127816 */ /* 0x001fc400000000ff */
        /* <DEDUP_REMOVED lines=29> */
[----:B------:R-:W-:Y:S02]  /*bbe60*/  LOP3.LUT P6, RZ, R4, 0x10, RZ, 0xc0, !PT ;  /* 0x0000001004ff7812 */ /* 0x000fe400078cc0ff */
[----:B------:R-:W-:Y:S02]  /*bbe70*/  LOP3.LUT R2, R2, 0xf7ffffff, RZ, 0xc0, !PT ;  /* 0xf7ffffff02027812 */ /* 0x000fe400078ec0ff */
[----:B------:R-:W-:-:S09]  /*bbe80*/  LOP3.LUT P1, RZ, R4, 0x100, RZ, 0xc0, !PT ;  /* 0x0000010004ff7812 */ /* 0x000fd2000782c0ff */
[----:B------:R-:W-:Y:S02]  /*bbe90*/  @P6 LOP3.LUT R2, R2, 0x8000000, RZ, 0xfc, !PT ;  /* 0x0800000002026812 */ /* 0x000fe400078efcff */
[C---:B------:R-:W-:Y:S02]  /*bbea0*/  LOP3.LUT P6, RZ, R4.reuse, 0x20, RZ, 0xc0, !PT ;  /* 0x0000002004ff7812 */ /* 0x040fe400078cc0ff */
[----:B------:R-:W-:Y:S02]  /*bbeb0*/  LOP3.LUT P0, RZ, R4, 0x80, RZ, 0xc0, !PT ;  /* 0x0000008004ff7812 */ /* 0x000fe4000780c0ff */
[----:B------:R-:W-:Y:S02]  /*bbec0*/  LOP3.LUT R2, R2, 0xefffffff, RZ, 0xc0, !PT ;  /* 0xefffffff02027812 */ /* 0x000fe400078ec0ff */
[----:B------:R-:W-:-:S05]  /*bbed0*/  PRMT R18, R9, 0x7770, RZ ;  /* 0x0000777009127816 */ /* 0x000fca00000000ff */
[----:B------:R0:W-:Y:S02]  /*bbee0*/  @P1 STG.E.U8 desc[UR32][R16.64], R18 ;  /* 0x0000001210001986 */ /* 0x0001e4000c101120 */
[----:B------:R-:W-:Y:S02]  /*bbef0*/  @P6 LOP3.LUT R2, R2, 0x10000000, RZ, 0xfc, !PT ;  /* 0x1000000002026812 */ /* 0x000fe400078efcff */
[----:B------:R-:W-:Y:S02]  /*bbf00*/  LOP3.LUT P6, RZ, R4, 0x40, RZ, 0xc0, !PT ;  /* 0x0000004004ff7812 */ /* 0x000fe400078cc0ff */
[----:B0-----:R-:W-:-:S05]  /*bbf10*/  PRMT R18, R9, 0x7771, RZ ;  /* 0x0000777109127816 */ /* 0x001fca00000000ff */
[----:B------:R0:W-:Y:S02]  /*bbf20*/  @P0 STG.E.U8 desc[UR32][R6.64], R18 ;  /* 0x0000001206000986 */ /* 0x0001e4000c101120 */
[----:B0-----:R-:W-:Y:S02]  /*bbf30*/  PRMT R18, R9, 0x7772, RZ ;  /* 0x0000777209127816 */ /* 0x001fe400000000ff */
[----:B------:R-:W3:Y:S04]  /*bbf40*/  LDL.LU.64 R6, [R1+0x890] ;  /* 0x0008900001067983 */ /* 0x000ee80000300a00 */
[----:B------:R0:W-:Y:S01]  /*bbf50*/  @P6 STG.E.U8 desc[UR32][R14.64], R18 ;  /* 0x000000120e006986 */ /* 0x0001e2000c101120 */
[----:B------:R-:W-:-:S03]  /*bbf60*/  LOP3.LUT P6, RZ, R2, 0x10000000, RZ, 0xc0, !PT ;  /* 0x1000000002ff7812 */ /* 0x000fc600078cc0ff */
[----:B------:R-:W3:Y:S04]  /*bbf70*/  LDL.LU.64 R28, [R1+0x888] ;  /* 0x00088800011c7983 */ /* 0x000ee80000300a00 */
[----:B------:R-:W3:Y:S01]  /*bbf80*/  LDL.LU.64 R22, [R1+0x868] ;  /* 0x0008680001167983 */ /* 0x000ee20000300a00 */
[----:B0-----:R-:W-:-:S03]  /*bbf90*/  PRMT R18, R9, 0x7773, RZ ;  /* 0x0000777309127816 */ /* 0x001fc600000000ff */
[----:B------:R-:W3:Y:S04]  /*bbfa0*/  LDL.LU.64 R26, [R1+0x858] ;  /* 0x00085800011a7983 */ /* 0x000ee80000300a00 */
[----:B----4-:R0:W-:Y:S01]  /*bbfb0*/  @P6 STG.E.U8 desc[UR32][R12.64], R18 ;  /* 0x000000120c006986 */ /* 0x0101e2000c101120 */
[----:B------:R-:W-:-:S03]  /*bbfc0*/  LOP3.LUT P6, RZ, R2, 0x8000000, RZ, 0xc0, !PT ;  /* 0x0800000002ff7812 */ /* 0x000fc600078cc0ff */
[----:B------:R-:W4:Y:S04]  /*bbfd0*/  LDL.LU.64 R24, [R1+0x850] ;  /* 0x0008500001187983 */ /* 0x000f280000300a00 */
[----:B------:R-:W4:Y:S01]  /*bbfe0*/  LDL.LU.64 R16, [R1+0x848] ;  /* 0x0008480001107983 */ /* 0x000f220000300a00 */
[----:B0-----:R-:W-:-:S03]  /*bbff0*/  PRMT R18, R19, 0x7770, RZ ;  /* 0x0000777013127816 */ /* 0x001fc600000000ff */
[----:B------:R-:W4:Y:S04]  /*bc000*/  LDL.LU.64 R14, [R1+0x828] ;  /* 0x00082800010e7983 */ /* 0x000f280000300a00 */
[----:B--2---:R0:W-:Y:S01]  /*bc010*/  @P6 STG.E.U8 desc[UR32][R10.64], R18 ;  /* 0x000000120a006986 */ /* 0x0041e2000c101120 */
[----:B------:R-:W-:-:S03]  /*bc020*/  LOP3.LUT P6, RZ, R2, 0x4000000, RZ, 0xc0, !PT ;  /* 0x0400000002ff7812 */ /* 0x000fc600078cc0ff */
[----:B------:R-:W2:Y:S04]  /*bc030*/  LDL.LU.64 R12, [R1+0x818] ;  /* 0x00081800010c7983 */ /* 0x000ea80000300a00 */
[----:B------:R-:W2:Y:S01]  /*bc040*/  LDL.LU R9, [R1+0x18c] ;  /* 0x00018c0001097983 */ /* 0x000ea20000300800 */
[----:B0-----:R-:W-:-:S03]  /*bc050*/  PRMT R18, R19, 0x7771, RZ ;  /* 0x0000777113127816 */ /* 0x001fc600000000ff */
[----:B------:R-:W2:Y:S04]  /*bc060*/  LDL.LU.64 R10, [R1+0x810] ;  /* 0x00081000010a7983 */ /* 0x000ea80000300a00 */
[----:B---3--:R0:W-:Y:S04]  /*bc070*/  @P6 STG.E.U8 desc[UR32][R20.64], R18 ;  /* 0x0000001214006986 */ /* 0x0081e8000c101120 */
[----:B0-----:R-:W3:Y:S01]  /*bc080*/  LDL.LU.64 R20, [R1+0x3008] ;  /* 0x0030080001147983 */ /* 0x001ee20000300a00 */
[----:B------:R-:W-:Y:S02]  /*bc090*/  LOP3.LUT P6, RZ, R2, 0x2000000, RZ, 0xc0, !PT ;  /* 0x0200000002ff7812 */ /* 0x000fe400078cc0ff */
[----:B------:R-:W-:-:S11]  /*bc0a0*/  PRMT R18, R19, 0x7772, RZ ;  /* 0x0000777213127816 */ /* 0x000fd600000000ff */
[----:B---3--:R0:W-:Y:S04]  /*bc0b0*/  @P6 STG.E.U8 desc[UR32][R20.64], R18 ;  /* 0x0000001214006986 */ /* 0x0081e8000c101120 */
[----:B0-----:R-:W3:Y:S01]  /*bc0c0*/  LDL.LU.64 R20, [R1+0x3000] ;  /* 0x0030000001147983 */ /* 0x001ee20000300a00 */
[----:B------:R-:W-:Y:S02]  /*bc0d0*/  LOP3.LUT P6, RZ, R2, 0x1000000, RZ, 0xc0, !PT ;  /* 0x0100000002ff7812 */ /* 0x000fe400078cc0ff */
[----:B------:R-:W-:-:S11]  /*bc0e0*/  PRMT R18, R19, 0x7773, RZ ;  /* 0x0000777313127816 */ /* 0x000fd600000000ff */
[----:B---3--:R0:W-:Y:S04]  /*bc0f0*/  @P6 STG.E.U8 desc[UR32][R20.64], R18 ;  /* 0x0000001214006986 */ /* 0x0081e8000c101120 */
[----:B0-----:R-:W3:Y:S01]  /*bc100*/  LDL.LU R21, [R1+0x2ff8] ;  /* 0x002ff80001157983 */ /* 0x001ee20000300800 */
[----:B------:R-:W-:Y:S02]  /*bc110*/  LOP3.LUT P6, RZ, R2, 0x800000, RZ, 0xc0, !PT ;  /* 0x0080000002ff7812 */ /* 0x000fe400078cc0ff */
[----:B------:R-:W-:Y:S02]  /*bc120*/  LOP3.LUT P5, RZ, R5, 0x20000000, RZ, 0xc0, !PT ;  /* 0x2000000005ff7812 */ /* 0x000fe400078ac0ff */
[----:B---3--:R-:W-:-:S09]  /*bc130*/  PRMT R18, R21, 0x7770, RZ ;  /* 0x0000777015127816 */ /* 0x008fd200000000ff */
[----:B------:R0:W-:Y:S04]  /*bc140*/  @P6 STG.E.U8 desc[UR32][R6.64], R18 ;  /* 0x0000001206006986 */ /* 0x0001e8000c101120 */
[----:B0-----:R-:W3:Y:S01]  /*bc150*/  LDL.LU.64 R6, [R1+0x2ff0] ;  /* 0x002ff00001067983 */ /* 0x001ee20000300a00 */
[----:B------:R-:W-:Y:S02]  /*bc160*/  LOP3.LUT P6, RZ, R2, 0x400000, RZ, 0xc0, !PT ;  /* 0x0040000002ff7812 */ /* 0x000fe400078cc0ff */
[----:B------:R-:W-:-:S11]  /*bc170*/  PRMT R18, R21, 0x7771, RZ ;  /* 0x0000777115127816 */ /* 0x000fd600000000ff */
[----:B------:R0:W-:Y:S01]  /*bc180*/  @P6 STG.E.U8 desc[UR32][R28.64], R18 ;  /* 0x000000121c006986 */ /* 0x0001e2000c101120 */
[----:B------:R-:W-:Y:S02]  /*bc190*/  LOP3.LUT P6, RZ, R2, 0x200000, RZ, 0xc0, !PT ;  /* 0x0020000002ff7812 */ /* 0x000fe400078cc0ff */
[----:B------:R-:W-:Y:S02]  /*bc1a0*/  LOP3.LUT P4, RZ, R5, 0x10000000, RZ, 0xc0, !PT ;  /* 0x1000000005ff7812 */ /* 0x000fe4000788c0ff */
[----:B0-----:R-:W-:-:S09]  /*bc1b0*/  PRMT R18, R21, 0x7772, RZ ;  /* 0x0000777215127816 */ /* 0x001fd200000000ff */
[----:B------:R0:W-:Y:S01]  /*bc1c0*/  @P6 STG.E.U8 desc[UR32][R22.64], R18 ;  /* 0x0000001216006986 */ /* 0x0001e2000c101120 */
[----:B------:R-:W-:Y:S02]  /*bc1d0*/  LOP3.LUT P3, RZ, R5, 0x8000000, RZ, 0xc0, !PT ;  /* 0x0800000005ff7812 */ /* 0x000fe4000786c0ff */
[----:B0-----:R-:W-:-:S05]  /*bc1e0*/  PRMT R18, R21, 0x7773, RZ ;  /* 0x0000777315127816 */ /* 0x001fca00000000ff */
[----:B------:R3:W-:Y:S01]  /*bc1f0*/  @P5 STG.E.U8 desc[UR32][R26.64], R18 ;  /* 0x000000121a005986 */ /* 0x0007e2000c101120 */
[C---:B------:R-:W-:Y:S02]  /*bc200*/  LOP3.LUT P2, RZ, R5.reuse, 0x4000000, RZ, 0xc0, !PT ;  /* 0x0400000005ff7812 */ /* 0x040fe4000784c0ff */
[C---:B------:R-:W-:Y:S02]  /*bc210*/  LOP3.LUT P1, RZ, R5.reuse, 0x2000000, RZ, 0xc0, !PT ;  /* 0x0200000005ff7812 */ /* 0x040fe4000782c0ff */
[C---:B------:R-:W-:Y:S02]  /*bc220*/  LOP3.LUT P0, RZ, R5.reuse, 0x1000000, RZ, 0xc0, !PT ;  /* 0x0100000005ff7812 */ /* 0x040fe4000780c0ff */
[----:B------:R-:W-:Y:S02]  /*bc230*/  LOP3.LUT P6, RZ, R5, 0x800, RZ, 0xc0, !PT ;  /* 0x0000080005ff7812 */ /* 0x000fe400078cc0ff */
[----:B------:R-:W-:Y:S02]  /*bc240*/  LOP3.LUT R2, R2, 0xffffdfff, RZ, 0xc0, !PT ;  /* 0xffffdfff02027812 */ /* 0x000fe400078ec0ff */
[----:B---3--:R-:W-:-:S05]  /*bc250*/  PRMT R18, R6, 0x7770, RZ ;  /* 0x0000777006127816 */ /* 0x008fca00000000ff */
[----:B----4-:R0:W-:Y:S02]  /*bc260*/  @P4 STG.E.U8 desc[UR32][R24.64], R18 ;  /* 0x0000001218004986 */ /* 0x0101e4000c101120 */
[----:B0-----:R-:W-:-:S05]  /*bc270*/  PRMT R18, R6, 0x7771, RZ ;  /* 0x0000777106127816 */ /* 0x001fca00000000ff */
[----:B------:R0:W-:Y:S02]  /*bc280*/  @P3 STG.E.U8 desc[UR32][R16.64], R18 ;  /* 0x0000001210003986 */ /* 0x0001e4000c101120 */
[----:B0-----:R-:W-:-:S05]  /*bc290*/  PRMT R18, R6, 0x7772, RZ ;  /* 0x0000777206127816 */ /* 0x001fca00000000ff */
[----:B------:R0:W-:Y:S02]  /*bc2a0*/  @P2 STG.E.U8 desc[UR32][R14.64], R18 ;  /* 0x000000120e002986 */ /* 0x0001e4000c101120 */
[----:B0-----:R-:W-:Y:S02]  /*bc2b0*/  PRMT R18, R6, 0x7773, RZ ;  /* 0x0000777306127816 */ /* 0x001fe400000000ff */
[----:B------:R-:W3:Y:S04]  /*bc2c0*/  LDL.LU R6, [R1+0x2fe8] ;  /* 0x002fe80001067983 */ /* 0x000ee80000300800 */
[----:B--2---:R0:W-:Y:S02]  /*bc2d0*/  @P1 STG.E.U8 desc[UR32][R12.64], R18 ;  /* 0x000000120c001986 */ /* 0x0041e4000c101120 */
[----:B0-----:R-:W-:-:S02]  /*bc2e0*/  PRMT R18, R9, 0x7770, RZ ;  /* 0x0000777009127816 */ /* 0x001fc400000000ff */
[----:B------:R-:W2:Y:S04]  /*bc2f0*/  LDL.LU.64 R12, [R1+0x808] ;  /* 0x00080800010c7983 */ /* 0x000ea80000300a00 */
[----:B------:R0:W-:Y:S04]  /*bc300*/  @P0 STG.E.U8 desc[UR32][R10.64], R18 ;  /* 0x000000120a000986 */ /* 0x0001e8000c101120 */
[----:B0-----:R-:W4:Y:S01]  /*bc310*/  LDL.LU.64 R10, [R1+0x7e8] ;  /* 0x0007e800010a7983 */ /* 0x001f220000300a00 */
[----:B------:R-:W-:Y:S02]  /*bc320*/  @P6 LOP3.LUT R2, R2, 0x2000, RZ, 0xfc, !PT ;  /* 0x0000200002026812 */ /* 0x000fe400078efcff */
[----:B------:R-:W-:Y:S01]  /*bc330*/  LOP3.LUT P6, RZ, R5, 0x1000, RZ, 0xc0, !PT ;  /* 0x0000100005ff7812 */ /* 0x000fe200078cc0ff */
[----:B------:R-:W3:Y:S01]  /*bc340*/  LDL.LU.64 R24, [R1+0x7d8] ;  /* 0x0007d80001187983 */ /* 0x000ee20000300a00 */
[----:B------:R-:W-:-:S02]  /*bc350*/  LOP3.LUT R2, R2, 0xffffbfff, RZ, 0xc0, !PT ;  /* 0xffffbfff02027812 */ /* 0x000fc400078ec0ff */
[C---:B------:R-:W-:Y:S01]  /*bc360*/  LOP3.LUT P3, RZ, R5.reuse, 0x800000, RZ, 0xc0, !PT ;  /* 0x0080000005ff7812 */ /* 0x040fe2000786c0ff */
[----:B------:R-:W3:Y:S01]  /*bc370*/  LDL.LU.64 R16, [R1+0x7d0] ;  /* 0x0007d00001107983 */ /* 0x000ee20000300a00 */
[----:B------:R-:W-:Y:S02]  /*bc380*/  LOP3.LUT P2, RZ, R5, 0x400000, RZ, 0xc0, !PT ;  /* 0x0040000005ff7812 */ /* 0x000fe4000784c0ff */
[----:B------:R-:W-:Y:S01]  /*bc390*/  PRMT R18, R9, 0x7771, RZ ;  /* 0x0000777109127816 */ /* 0x000fe200000000ff */
[----:B------:R-:W3:Y:S04]  /*bc3a0*/  LDL.LU.64 R14, [R1+0x7c8] ;  /* 0x0007c800010e7983 */ /* 0x000ee80000300a00 */
[----:B------:R-:W-:Y:S01]  /*bc3b0*/  @P6 LOP3.LUT R2, R2, 0x4000, RZ, 0xfc, !PT ;  /* 0x0000400002026812 */ /* 0x000fe200078efcff */
[----:B------:R-:W3:Y:S01]  /*bc3c0*/  LDL.LU R19, [R1+0x170] ;  /* 0x0001700001137983 */ /* 0x000ee20000300800 */
        /* <DEDUP_REMOVED lines=22> */
[C---:B------:R-:W-:Y:S01]  /*bc530*/  LOP3.LUT P6, RZ, R5.reuse, 0x80000, RZ, 0xc0, !PT ;  /* 0x0008000005ff7812 */ /* 0x040fe200078cc0ff */
[----:B--2---:R0:W-:Y:S01]  /*bc540*/  @P3 STG.E.U8 desc[UR32][R12.64], R18 ;  /* 0x000000120c003986 */ /* 0x0041e2000c101120 */
[----:B------:R-:W-:Y:S02]  /*bc550*/  LOP3.LUT P3, RZ, R5, 0x2, RZ, 0xc0, !PT ;  /* 0x0000000205ff7812 */ /* 0x000fe4000786c0ff */
[----:B0-----:R-:W-:Y:S01]  /*bc560*/  PRMT R18, R9, 0x7772, RZ ;  /* 0x0000777209127816 */ /* 0x001fe200000000ff */
[----:B------:R-:W2:Y:S04]  /*bc570*/  LDL.LU.64 R12, [R1+0x7b8] ;  /* 0x0007b800010c7983 */ /* 0x000ea80000300a00 */
[----:B----4-:R0:W-:Y:S01]  /*bc580*/  @P2 STG.E.U8 desc[UR32][R10.64], R18 ;  /* 0x000000120a002986 */ /* 0x0101e2000c101120 */
[----:B------:R-:W-:-:S03]  /*bc590*/  LOP3.LUT P2, RZ, R5, 0x1, RZ, 0xc0, !PT ;  /* 0x0000000105ff7812 */ /* 0x000fc6000784c0ff */
[----:B0-----:R-:W4:Y:S04]  /*bc5a0*/  LDL.LU.64 R10, [R1+0x7a0] ;  /* 0x0007a000010a7983 */ /* 0x001f280000300a00 */
[----:B------:R-:W4:Y:S04]  /*bc5b0*/  LDL.LU R26, [R1+0x160] ;  /* 0x00016000011a7983 */ /* 0x000f280000300800 */
[----:B------:R0:W-:Y:S04]  /*bc5c0*/  STL.64 [R1+0x2fb0], R4 ;  /* 0x002fb00401007387 */ /* 0x0001e80000100a00 */
[----:B------:R-:W4:Y:S04]  /*bc5d0*/  LDL.LU R27, [R1+0x174] ;  /* 0x00017400011b7983 */ /* 0x000f280000300800 */
[----:B0-----:R-:W3:Y:S04]  /*bc5e0*/  LDL.LU.64 R4, [R1+0x760] ;  /* 0x0007600001047983 */ /* 0x001ee80000300a00 */
[----:B---3--:R0:W-:Y:S04]  /*bc5f0*/  STL.64 [R1+0x2fd0], R4 ;  /* 0x002fd00401007387 */ /* 0x0081e80000100a00 */
[----:B0-----:R-:W3:Y:S04]  /*bc600*/  LDL.LU.64 R4, [R1+0x780] ;  /* 0x0007800001047983 */ /* 0x001ee80000300a00 */
[----:B---3--:R0:W-:Y:S04]  /*bc610*/  STL.64 [R1+0x2fd8], R4 ;  /* 0x002fd80401007387 */ /* 0x0081e80000100a00 */
[----:B0-----:R-:W3:Y:S01]  /*bc620*/  LDL.LU.64 R4, [R1+0x790] ;  /* 0x0007900001047983 */ /* 0x001ee20000300a00 */
[----:B------:R-:W-:-:S05]  /*bc630*/  PRMT R18, R9, 0x7773, RZ ;  /* 0x0000777309127816 */ /* 0x000fca00000000ff */
[----:B------:R0:W-:Y:S02]  /*bc640*/  @P1 STG.E.U8 desc[UR32][R24.64], R18 ;  /* 0x0000001218001986 */ /* 0x0001e4000c101120 */
[----:B0-----:R-:W-:-:S05]  /*bc650*/  PRMT R18, R19, 0x7770, RZ ;  /* 0x0000777013127816 */ /* 0x001fca00000000ff */
[----:B------:R0:W-:Y:S02]  /*bc660*/  @P0 STG.E.U8 desc[UR32][R16.64], R18 ;  /* 0x0000001210000986 */ /* 0x0001e4000c101120 */
[----:B0-----:R-:W-:-:S05]  /*bc670*/  PRMT R18, R19, 0x7771, RZ ;  /* 0x0000777113127816 */ /* 0x001fca00000000ff */
[----:B------:R-:W-:Y:S04]  /*bc680*/  @P6 STG.E.U8 desc[UR32][R14.64], R18 ;  /* 0x000000120e006986 */ /* 0x000fe8000c101120 */
[----:B---3--:R0:W-:Y:S04]  /*bc690*/  STL.64 [R1+0x2fe0], R4 ;  /* 0x002fe00401007387 */ /* 0x0081e80000100a00 */
[----:B0-----:R-:W3:Y:S01]  /*bc6a0*/  LDL.LU.64 R4, [R1+0x798] ;  /* 0x0007980001047983 */ /* 0x001ee20000300a00 */
[C---:B------:R-:W-:Y:S02]  /*bc6b0*/  LOP3.LUT P6, RZ, R2.reuse, 0x100000, RZ, 0xc0, !PT ;  /* 0x0010000002ff7812 */ /* 0x040fe400078cc0ff */
[----:B------:R-:W-:Y:S01]  /*bc6c0*/  PRMT R18, R19, 0x7772, RZ ;  /* 0x0000777213127816 */ /* 0x000fe200000000ff */
[----:B------:R-:W3:Y:S04]  /*bc6d0*/  LDL.LU.64 R28, [R1+0x758] ;  /* 0x00075800011c7983 */ /* 0x000ee80000300a00 */
[----:B------:R-:W3:Y:S04]  /*bc6e0*/  LDL.LU.64 R22, [R1+0x750] ;  /* 0x0007500001167983 */ /* 0x000ee80000300a00 */
[----:B------:R-:W3:Y:S04]  /*bc6f0*/  LDL.LU.64 R20, [R1+0x740] ;  /* 0x0007400001147983 */ /* 0x000ee80000300a00 */
[----:B--2---:R0:W-:Y:S01]  /*bc700*/  @P6 STG.E.U8 desc[UR32][R12.64], R18 ;  /* 0x000000120c006986 */ /* 0x0041e2000c101120 */
[----:B------:R-:W-:-:S03]  /*bc710*/  LOP3.LUT P6, RZ, R2, 0x80000, RZ, 0xc0, !PT ;  /* 0x0008000002ff7812 */ /* 0x000fc600078cc0ff */
[----:B------:R-:W2:Y:S04]  /*bc720*/  LDL.LU.64 R24, [R1+0x720] ;  /* 0x0007200001187983 */ /* 0x000ea80000300a00 */
[----:B------:R-:W2:Y:S01]  /*bc730*/  LDL.LU R9, [R1+0x164] ;  /* 0x0001640001097983 */ /* 0x000ea20000300800 */
[----:B0-----:R-:W-:-:S03]  /*bc740*/  PRMT R18, R19, 0x7773, RZ ;  /* 0x0000777313127816 */ /* 0x001fc600000000ff */
[----:B------:R-:W2:Y:S04]  /*bc750*/  LDL.LU.64 R16, [R1+0x718] ;  /* 0x0007180001107983 */ /* 0x000ea80000300a00 */
[----:B----4-:R0:W-:Y:S01]  /*bc760*/  @P6 STG.E.U8 desc[UR32][R10.64], R18 ;  /* 0x000000120a006986 */ /* 0x0101e2000c101120 */
[----:B------:R-:W-:-:S03]  /*bc770*/  LOP3.LUT P6, RZ, R2, 0x40000, RZ, 0xc0, !PT ;  /* 0x0004000002ff7812 */ /* 0x000fc600078cc0ff */
[----:B------:R-:W4:Y:S04]  /*bc780*/  LDL.LU.64 R14, [R1+0x710] ;  /* 0x00071000010e7983 */ /* 0x000f280000300a00 */
[----:B------:R-:W4:Y:S01]  /*bc790*/  LDL.LU.64 R12, [R1+0x700] ;  /* 0x00070000010c7983 */ /* 0x000f220000300a00 */
[----:B0-----:R-:W-:-:S03]  /*bc7a0*/  PRMT R18, R26, 0x7770, RZ ;  /* 0x000077701a127816 */ /* 0x001fc600000000ff */
[----:B------:R-:W4:Y:S04]  /*bc7b0*/  LDL.LU.64 R10, [R1+0x6e0] ;  /* 0x0006e000010a7983 */ /* 0x000f280000300a00 */
        /* <DEDUP_REMOVED lines=9> */
[----:B0-----:R-:W3:Y:S01]  /*bc850*/  LDL.LU.64 R4, [R1+0x2fd0] ;  /* 0x002fd00001047983 */ /* 0x001ee20000300a00 */
[----:B------:R-:W-:Y:S02]  /*bc860*/  LOP3.LUT P6, RZ, R2, 0x8000, RZ, 0xc0, !PT ;  /* 0x0000800002ff7812 */ /* 0x000fe400078cc0ff */
[----:B------:R-:W-:Y:S02]  /*bc870*/  PRMT R18, R26, 0x7773, RZ ;  /* 0x000077731a127816 */ /* 0x000fe400000000ff */
[C---:B------:R-:W-:Y:S02]  /*bc880*/  LOP3.LUT P1, RZ, R6.reuse, 0x80000000, RZ, 0xc0, !PT ;  /* 0x8000000006ff7812 */ /* 0x040fe4000782c0ff */
[----:B------:R-:W-:-:S07]  /*bc890*/  LOP3.LUT P0, RZ, R6, 0x8000000, RZ, 0xc0, !PT ;  /* 0x0800000006ff7812 */ /* 0x000fce000780c0ff */
[----:B---3--:R0:W-:Y:S01]  /*bc8a0*/  @P6 STG.E.U8 desc[UR32][R4.64], R18 ;  /* 0x0000001204006986 */ /* 0x0081e2000c101120 */
        /* <DEDUP_REMOVED lines=9> */
[----:B--2---:R0:W-:Y:S02]  /*bc940*/  @P4 STG.E.U8 desc[UR32][R24.64], R18 ;  /* 0x0000001218004986 */ /* 0x0041e4000c101120 */
[----:B0-----:R-:W-:-:S05]  /*bc950*/  PRMT R18, R9, 0x7770, RZ ;  /* 0x0000777009127816 */ /* 0x001fca00000000ff */
[----:B------:R0:W-:Y:S02]  /*bc960*/  @P3 STG.E.U8 desc[UR32][R16.64], R18 ;  /* 0x0000001210003986 */ /* 0x0001e4000c101120 */
[----:B0-----:R-:W-:-:S05]  /*bc970*/  PRMT R18, R9, 0x7771, RZ ;  /* 0x0000777109127816 */ /* 0x001fca00000000ff */
[----:B----4-:R0:W-:Y:S02]  /*bc980*/  @P2 STG.E.U8 desc[UR32][R14.64], R18 ;  /* 0x000000120e002986 */ /* 0x0101e4000c101120 */
[----:B0-----:R-:W-:-:S05]  /*bc990*/  PRMT R18, R9, 0x7772, RZ ;  /* 0x0000777209127816 */ /* 0x001fca00000000ff */
[----:B------:R0:W-:Y:S02]  /*bc9a0*/  @P1 STG.E.U8 desc[UR32][R12.64], R18 ;  /* 0x000000120c001986 */ /* 0x0001e4000c101120 */
[----:B0-----:R-:W-:Y:S02]  /*bc9b0*/  PRMT R18, R9, 0x7773, RZ ;  /* 0x0000777309127816 */ /* 0x001fe400000000ff */
[----:B------:R-:W2:Y:S04]  /*bc9c0*/  LDL.LU.64 R12, [R1+0x6d8] ;  /* 0x0006d800010c7983 */ /* 0x000ea80000300a00 */
[----:B------:R0:W-:Y:S04]  /*bc9d0*/  @P0 STG.E.U8 desc[UR32][R10.64], R18 ;  /* 0x000000120a000986 */ /* 0x0001e8000c101120 */
[----:B0-----:R-:W3:Y:S04]  /*bc9e0*/  LDL.LU.64 R10, [R1+0x6d0] ;  /* 0x0006d000010a7983 */ /* 0x001ee80000300a00 */
[----:B------:R-:W4:Y:S04]  /*bc9f0*/  LDL.LU.64 R24, [R1+0x6c0] ;  /* 0x0006c00001187983 */ /* 0x000f280000300a00 */
[----:B------:R-:W2:Y:S01]  /*bca00*/  LDL.LU R9, [R1+0x178] ;  /* 0x0001780001097983 */ /* 0x000ea20000300800 */
[----:B------:R-:W-:-:S02]  /*bca10*/  LOP3.LUT P3, RZ, R6, 0x20000, RZ, 0xc0, !PT ;  /* 0x0002000006ff7812 */ /* 0x000fc4000786c0ff */
[----:B------:R-:W-:Y:S01]  /*bca20*/  LOP3.LUT P2, RZ, R6, 0x10000, RZ, 0xc0, !PT ;  /* 0x0001000006ff7812 */ /* 0x000fe2000784c0ff */
[----:B------:R-:W4:Y:S04]  /*bca30*/  LDL.LU.64 R16, [R1+0x6a0] ;  /* 0x0006a00001107983 */ /* 0x000f280000300a00 */
[----:B------:R-:W4:Y:S04]  /*bca40*/  LDL.LU.64 R14, [R1+0x698] ;  /* 0x00069800010e7983 */ /* 0x000f280000300a00 */
[----:B------:R-:W4:Y:S01]  /*bca50*/  LDL.LU R19, [R1+0x168] ;  /* 0x0001680001137983 */ /* 0x000f220000300800 */
[----:B--2---:R-:W-:-:S05]  /*bca60*/  PRMT R18, R9, 0x7770, RZ ;  /* 0x0000777009127816 */ /* 0x004fca00000000ff */
[----:B------:R0:W-:Y:S02]  /*bca70*/  @P3 STG.E.U8 desc[UR32][R12.64], R18 ;  /* 0x000000120c003986 */ /* 0x0001e4000c101120 */
[----:B0-----:R-:W-:Y:S02]  /*bca80*/  PRMT R18, R9, 0x7771, RZ ;  /* 0x0000777109127816 */ /* 0x001fe400000000ff */
[----:B------:R-:W2:Y:S04]  /*bca90*/  LDL.LU.64 R12, [R1+0x690] ;  /* 0x00069000010c7983 */ /* 0x000ea80000300a00 */
[----:B---3--:R0:W-:Y:S04]  /*bcaa0*/  @P2 STG.E.U8 desc[UR32][R10.64], R18 ;  /* 0x000000120a002986 */ /* 0x0081e8000c101120 */
[----:B0-----:R-:W3:Y:S04]  /*bcab0*/  LDL.LU.64 R10, [R1+0x680] ;  /* 0x00068000010a7983 */ /* 0x001ee80000300a00 */
[----:B------:R-:W4:Y:S04]  /*bcac0*/  LDL.LU R29, [R1+0x17c] ;  /* 0x00017c00011d7983 */ /* 0x000f280000300800 */
[----:B----4-:R0:W-:Y:S04]  /*bcad0*/  STL [R1+0x2fc8], R29 ;  /* 0x002fc81d01007387 */ /* 0x0101e80000100800 */
[----:B0-----:R-:W4:Y:S04]  /*bcae0*/  LDL.LU.64 R28, [R1+0x660] ;  /* 0x00066000011c7983 */ /* 0x001f280000300a00 */
[----:B------:R-:W2:Y:S01]  /*bcaf0*/  LDL.LU.64 R4, [R1+0x640] ;  /* 0x0006400001047983 */ /* 0x000ea20000300a00 */
        /* <DEDUP_REMOVED lines=15> */
[----:B------:R-:W-:Y:S01]  /*bcbf0*/  LOP3.LUT P6, RZ, R6, 0x100, RZ, 0xc0, !PT ;  /* 0x0000010006ff7812 */ /* 0x000fe200078cc0ff */
[----:B--2---:R0:W-:Y:S04]  /*bcc00*/  STL.64 [R1+0x2fb8], R4 ;  /* 0x002fb80401007387 */ /* 0x0041e80000100a00 */
[----:B0-----:R-:W2:Y:S01]  /*bcc10*/  LDL.LU.64 R4, [R1+0x650] ;  /* 0x0006500001047983 */ /* 0x001ea20000300a00 */
[----:B------:R-:W-:-:S07]  /*bcc20*/  LOP3.LUT R2, R2, 0xfffffbff, RZ, 0xc0, !PT ;  /* 0xfffffbff02027812 */ /* 0x000fce00078ec0ff */
[----:B------:R-:W-:Y:S02]  /*bcc30*/  @P6 LOP3.LUT R2, R2, 0x400, RZ, 0xfc, !PT ;  /* 0x0000040002026812 */ /* 0x000fe400078efcff */
        /* <DEDUP_REMOVED lines=13> */
[----:B0-----:R-:W-:-:S05]  /*bcd10*/  PRMT R18, R19, 0x7770, RZ ;  /* 0x0000777013127816 */ /* 0x001fca00000000ff */
[----:B------:R0:W-:Y:S01]  /*bcd20*/  @P6 STG.E.U8 desc[UR32][R14.64], R18 ;  /* 0x000000120e006986 */ /* 0x0001e2000c101120 */
[----:B------:R-:W-:Y:S02]  /*bcd30*/  LOP3.LUT P6, RZ, R2, 0x1000, RZ, 0xc0, !PT ;  /* 0x0000100002ff7812 */ /* 0x000fe400078cc0ff */
[----:B0-----:R-:W-:-:S11]  /*bcd40*/  PRMT R18, R19, 0x7771, RZ ;  /* 0x0000777113127816 */ /* 0x001fd600000000ff */
[----:B------:R0:W-:Y:S01]  /*bcd50*/  @P6 STG.E.U8 desc[UR32][R12.64], R18 ;  /* 0x000000120c006986 */ /* 0x0001e2000c101120 */
[----:B------:R-:W-:Y:S02]  /*bcd60*/  LOP3.LUT P6, RZ, R2, 0x800, RZ, 0xc0, !PT ;  /* 0x0000080002ff7812 */ /* 0x000fe400078cc0ff */
[----:B0-----:R-:W-:-:S11]  /*bcd70*/  PRMT R18, R19, 0x7772, RZ ;  /* 0x0000777213127816 */ /* 0x001fd600000000ff */
[----:B---3--:R0:W-:Y:S01]  /*bcd80*/  @P6 STG.E.U8 desc[UR32][R10.64], R18 ;  /* 0x000000120a006986 */ /* 0x0081e2000c101120 */
[----:B------:R-:W-:Y:S02]  /*bcd90*/  LOP3.LUT P6, RZ, R2, 0x400, RZ, 0xc0, !PT ;  /* 0x0000040002ff7812 */ /* 0x000fe400078cc0ff */
[----:B0-----:R-:W-:-:S11]  /*bcda0*/  PRMT R18, R19, 0x7773, RZ ;  /* 0x0000777313127816 */ /* 0x001fd600000000ff */
[----:B----4-:R-:W-:Y:S04]  /*bcdb0*/  @P6 STG.E.U8 desc[UR32][R28.64], R18 ;  /* 0x000000121c006986 */ /* 0x010fe8000c101120 */
[----:B--2---:R0:W-:Y:S04]  /*bcdc0*/  STL.64 [R1+0x2fc0], R4 ;  /* 0x002fc00401007387 */ /* 0x0041e80000100a00 */
[----:B0-----:R-:W2:Y:S04]  /*bcdd0*/  LDL.LU.64 R4, [R1+0x658] ;  /* 0x0006580001047983 */ /* 0x001ea80000300a00 */
[----:B------:R-:W3:Y:S04]  /*bcde0*/  LDL.LU.64 R22, [R1+0x620] ;  /* 0x0006200001167983 */ /* 0x000ee80000300a00 */
[----:B------:R-:W4:Y:S04]  /*bcdf0*/  LDL.LU R9, [R1+0x16c] ;  /* 0x00016c0001097983 */ /* 0x000f280000300800 */
[----:B------:R-:W4:Y:S04]  /*bce00*/  LDL.LU.64 R20, [R1+0x618] ;  /* 0x0006180001147983 */ /* 0x000f280000300a00 */
[----:B------:R-:W4:Y:S04]  /*bce10*/  LDL.LU.64 R26, [R1+0x610] ;  /* 0x00061000011a7983 */ /* 0x000f280000300a00 */
[----:B------:R-:W4:Y:S04]  /*bce20*/  LDL.LU.64 R24, [R1+0x600] ;  /* 0x0006000001187983 */ /* 0x000f280000300a00 */
[----:B------:R-:W4:Y:S04]  /*bce30*/  LDL.LU.64 R16, [R1+0x5e0] ;  /* 0x0005e00001107983 */ /* 0x000f280000300a00 */
[----:B------:R-:W4:Y:S04]  /*bce40*/  LDL.LU.64 R14, [R1+0x5d8] ;  /* 0x0005d800010e7983 */ /* 0x000f280000300a00 */
[----:B------:R-:W4:Y:S04]  /*bce50*/  LDL.LU.64 R12, [R1+0x5d0] ;  /* 0x0005d000010c7983 */ /* 0x000f280000300a00 */
[----:B------:R-:W4:Y:S04]  /*bce60*/  LDL.LU.64 R10, [R1+0x5c0] ;  /* 0x0005c000010a7983 */ /* 0x000f280000300a00 */
[----:B------:R-:W2:Y:S01]  /*bce70*/  LDL.LU R29, [R1+0x2fc8] ;  /* 0x002fc800011d7983 */ /* 0x000ea20000300800 */
[----:B------:R-:W-:-:S02]  /*bce80*/  LOP3.LUT P6, RZ, R2, 0x200, RZ, 0xc0, !PT ;  /* 0x0000020002ff7812 */ /* 0x000fc400078cc0ff */
[----:B--2---:R-:W-:-:S11]  /*bce90*/  PRMT R18, R29, 0x7770, RZ ;  /* 0x000077701d127816 */ /* 0x004fd600000000ff */
[----:B------:R0:W-:Y:S04]  /*bcea0*/  @P6 STG.E.U8 desc[UR32][R4.64], R18 ;  /* 0x0000001204006986 */ /* 0x0001e8000c101120 */
[----:B0-----:R-:W2:Y:S01]  /*bceb0*/  LDL.LU.64 R4, [R1+0x2fc0] ;  /* 0x002fc00001047983 */ /* 0x001ea20000300a00 */
[----:B------:R-:W-:Y:S02]  /*bcec0*/  LOP3.LUT P6, RZ, R2, 0x100, RZ, 0xc0, !PT ;  /* 0x0000010002ff7812 */ /* 0x000fe400078cc0ff */
[----:B------:R-:W-:-:S11]  /*bced0*/  PRMT R18, R29, 0x7771, RZ ;  /* 0x000077711d127816 */ /* 0x000fd600000000ff */
[----:B--2---:R0:W-:Y:S04]  /*bcee0*/  @P6 STG.E.U8 desc[UR32][R4.64], R18 ;  /* 0x0000001204006986 */ /* 0x0041e8000c101120 */
[----:B0-----:R-:W2:Y:S01]  /*bcef0*/  LDL.LU.64 R4, [R1+0x2fb8] ;  /* 0x002fb80001047983 */ /* 0x001ea20000300a00 */
        /* <DEDUP_REMOVED lines=8> */
[----:B--2---:R0:W-:Y:S01]  /*bcf80*/  @P6 STG.E.U8 desc[UR32][R4.64], R18 ;  /* 0x0000001204006986 */ /* 0x0041e2000c101120 */
[C---:B------:R-:W-:Y:S02]  /*bcf90*/  LOP3.LUT P6, RZ, R2.reuse, 0x40, RZ, 0xc0, !PT ;  /* 0x0000004002ff7812 */ /* 0x040fe400078cc0ff */
[----:B0-----:R-:W-:Y:S01]  /*bcfa0*/  PRMT R18, R29, 0x7773, RZ ;  /* 0x000077731d127816 */ /* 0x001fe200000000ff */
[----:B------:R-:W2:Y:S10]  /*bcfb0*/  LDL.LU.64 R4, [R1+0x2fb0] ;  /* 0x002fb00001047983 */ /* 0x000eb40000300a00 */
[----:B---3--:R4:W-:Y:S01]  /*bcfc0*/  @P6 STG.E.U8 desc[UR32][R22.64], R18 ;  /* 0x0000001216006986 */ /* 0x0089e2000c101120 */
[----:B------:R-:W-:-:S02]  /*bcfd0*/  LOP3.LUT P6, RZ, R2, 0x20, RZ, 0xc0, !PT ;  /* 0x0000002002ff7812 */ /* 0x000fc400078cc0ff */
[----:B----4-:R-:W-:-:S11]  /*bcfe0*/  PRMT R18, R9, 0x7770, RZ ;  /* 0x0000777009127816 */ /* 0x010fd600000000ff */
        /* <DEDUP_REMOVED lines=9> */
[C---:B0-----:R-:W-:Y:S02]  /*bd080*/  PRMT R18, R7.reuse, 0x7771, RZ ;  /* 0x0000777107127816 */ /* 0x041fe400000000ff */
[----:B------:R-:W3:Y:S04]  /*bd090*/  LDL.LU.64 R14, [R1+0x5b8] ;  /* 0x0005b800010e7983 */ /* 0x000ee80000300a00 */
[----:B------:R0:W-:Y:S02]  /*bd0a0*/  @P1 STG.E.U8 desc[UR32][R12.64], R18 ;  /* 0x000000120c001986 */ /* 0x0001e4000c101120 */
[----:B0-----:R-:W-:-:S02]  /*bd0b0*/  PRMT R18, R7, 0x7772, RZ ;  /* 0x0000777207127816 */ /* 0x001fc400000000ff */
[----:B------:R-:W4:Y:S04]  /*bd0c0*/  LDL.LU.64 R12, [R1+0x5b0] ;  /* 0x0005b000010c7983 */ /* 0x000f280000300a00 */
[----:B------:R-:W4:Y:S04]  /*bd0d0*/  LDL.LU.64 R26, [R1+0x5a8] ;  /* 0x0005a800011a7983 */ /* 0x000f280000300a00 */
[----:B------:R0:W-:Y:S04]  /*bd0e0*/  @P0 STG.E.U8 desc[UR32][R10.64], R18 ;  /* 0x000000120a000986 */ /* 0x0001e8000c101120 */
[----:B------:R-:W4:Y:S04]  /*bd0f0*/  LDL.LU.64 R24, [R1+0x588] ;  /* 0x0005880001187983 */ /* 0x000f280000300a00 */
[----:B0-----:R-:W4:Y:S01]  /*bd100*/  LDL.LU R10, [R1+0x140] ;  /* 0x00014000010a7983 */ /* 0x001f220000300800 */
[----:B------:R-:W-:-:S02]  /*bd110*/  LOP3.LUT P3, RZ, R6, 0x1000000, RZ, 0xc0, !PT ;  /* 0x0100000006ff7812 */ /* 0x000fc4000786c0ff */
[----:B------:R-:W-:Y:S01]  /*bd120*/  LOP3.LUT P2, RZ, R6, 0x2000000, RZ, 0xc0, !PT ;  /* 0x0200000006ff7812 */ /* 0x000fe2000784c0ff */
[----:B------:R-:W-:Y:S01]  /*bd130*/  IMAD.MOV.U32 R9, RZ, RZ, R8 ;  /* 0x000000ffff097224 */ /* 0x000fe200078e0008 */
[----:B------:R-:W-:Y:S01]  /*bd140*/  PRMT R18, R7, 0x7773, RZ ;  /* 0x0000777307127816 */ /* 0x000fe200000000ff */
[----:B------:R-:W4:Y:S04]  /*bd150*/  LDL.LU.64 R16, [R1+0x578] ;  /* 0x0005780001107983 */ /* 0x000f280000300a00 */
[----:B------:R-:W4:Y:S04]  /*bd160*/  LDL.LU R8, [R1+0x154] ;  /* 0x0001540001087983 */ /* 0x000f280000300800 */
[----:B--2---:R-:W-:Y:S04]  /*bd170*/  STL.64 [R1+0x2f58], R4 ;  /* 0x002f580401007387 */ /* 0x004fe80000100a00 */
[----:B------:R-:W2:Y:S04]  /*bd180*/  LDL.LU R7, [R1+0x2fa8] ;  /* 0x002fa80001077983 */ /* 0x000ea80000300800 */
[----:B---3--:R0:W-:Y:S04]  /*bd190*/  @P3 STG.E.U8 desc[UR32][R14.64], R18 ;  /* 0x000000120e003986 */ /* 0x0081e8000c101120 */
[----:B0-----:R-:W3:Y:S01]  /*bd1a0*/  LDL.LU.64 R14, [R1+0x570] ;  /* 0x00057000010e7983 */ /* 0x001ee20000300a00 */
[----:B----4-:R-:W-:-:S05]  /*bd1b0*/  PRMT R18, R10, 0x7770, RZ ;  /* 0x000077700a127816 */ /* 0x010fca00000000ff */
[----:B------:R0:W-:Y:S04]  /*bd1c0*/  @P2 STG.E.U8 desc[UR32][R12.64], R18 ;  /* 0x000000120c002986 */ /* 0x0001e8000c101120 */
[----:B0-----:R-:W4:Y:S04]  /*bd1d0*/  LDL.LU.64 R12, [R1+0x568] ;  /* 0x00056800010c7983 */ /* 0x001f280000300a00 */
[----:B------:R-:W2:Y:S01]  /*bd1e0*/  LDL.LU R29, [R1+0x144] ;  /* 0x00014400011d7983 */ /* 0x000ea20000300800 */
[----:B------:R-:W-:Y:S02]  /*bd1f0*/  LOP3.LUT P1, RZ, R6, 0x4000000, RZ, 0xc0, !PT ;  /* 0x0400000006ff7812 */ /* 0x000fe4000782c0ff */
[----:B------:R-:W-:Y:S01]  /*bd200*/  PRMT R18, R10, 0x7771, RZ ;  /* 0x000077710a127816 */ /* 0x000fe200000000ff */
[----:B--2---:R0:W-:Y:S04]  /*bd210*/  STL [R1+0x2f98], R29 ;  /* 0x002f981d01007387 */ /* 0x0041e80000100800 */
[----:B0-----:R-:W2:Y:S06]  /*bd220*/  LDL.LU.64 R28, [R1+0x538] ;  /* 0x00053800011c7983 */ /* 0x001eac0000300a00 */
[----:B------:R-:W-:Y:S01]  /*bd230*/  @P1 STG.E.U8 desc[UR32][R26.64], R18 ;  /* 0x000000121a001986 */ /* 0x000fe2000c101120 */
        /* <DEDUP_REMOVED lines=17> */
[----:B0-----:R-:W2:Y:S04]  /*bd350*/  LDL.LU.64 R28, [R1+0x548] ;  /* 0x00054800011c7983 */ /* 0x001ea80000300a00 */
[----:B------:R-:W2:Y:S01]  /*bd360*/  LDL.LU.64 R18, [R1+0x528] ;  /* 0x0005280001127983 */ /* 0x000ea20000300a00 */
[----:B------:R-:W-:-:S04]  /*bd370*/  LOP3.LUT R2, R2, 0xfffffffb, RZ, 0xc0, !PT ;  /* 0xfffffffb02027812 */ /* 0x000fc800078ec0ff */
[----:B------:R-:W-:Y:S02]  /*bd380*/  @P6 LOP3.LUT R2, R2, 0x4, RZ, 0xfc, !PT ;  /* 0x0000000402026812 */ /* 0x000fe400078efcff */
[----:B------:R-:W-:Y:S02]  /*bd390*/  LOP3.LUT P6, RZ, R5, 0x4, RZ, 0xc0, !PT ;  /* 0x0000000405ff7812 */ /* 0x000fe400078cc0ff */
[----:B------:R-:W-:Y:S02]  /*bd3a0*/  LOP3.LUT R2, R2, 0xfffffff7, RZ, 0xc0, !PT ;  /* 0xfffffff702027812 */ /* 0x000fe400078ec0ff */
[----:B------:R-:W-:-:S09]  /*bd3b0*/  LOP3.LUT P0, RZ, R6, 0x10000000, RZ, 0xc0, !PT ;  /* 0x1000000006ff7812 */ /* 0x000fd2000780c0ff */
[----:B------:R-:W-:Y:S02]  /*bd3c0*/  @P6 LOP3.LUT R2, R2, 0x8, RZ, 0xfc, !PT ;  /* 0x0000000802026812 */ /* 0x000fe400078efcff */
[----:B------:R-:W-:Y:S02]  /*bd3d0*/  LOP3.LUT P6, RZ, R6, 0x40000000, RZ, 0xc0, !PT ;  /* 0x4000000006ff7812 */ /* 0x000fe400078cc0ff */
[----:B------:R-:W-:Y:S02]  /*bd3e0*/  LOP3.LUT R2, R2, 0xffffffef, RZ, 0xc0, !PT ;  /* 0xffffffef02027812 */ /* 0x000fe400078ec0ff */
[C---:B------:R-:W-:Y:S02]  /*bd3f0*/  LOP3.LUT P5, RZ, R6.reuse, 0x10, RZ, 0xc0, !PT ;  /* 0x0000001006ff7812 */ /* 0x040fe400078ac0ff */
[C---:B------:R-:W-:Y:S02]  /*bd400*/  LOP3.LUT P4, RZ, R6.reuse, 0x20, RZ, 0xc0, !PT ;  /* 0x0000002006ff7812 */ /* 0x040fe4000788c0ff */
[----:B------:R-:W-:-:S02]  /*bd410*/  LOP3.LUT P3, RZ, R6, 0x4, RZ, 0xc0, !PT ;  /* 0x0000000406ff7812 */ /* 0x000fc4000786c0ff */
[----:B------:R-:W-:-:S03]  /*bd420*/  LOP3.LUT P2, RZ, R6, 0x2, RZ, 0xc0, !PT ;  /* 0x0000000206ff7812 */ /* 0x000fc6000784c0ff */
[----:B------:R-:W-:Y:S02]  /*bd430*/  @P6 LOP3.LUT R2, R2, 0x10, RZ, 0xfc, !PT ;  /* 0x0000001002026812 */ /* 0x000fe400078efcff */
[C---:B------:R-:W-:Y:S02]  /*bd440*/  LOP3.LUT P6, RZ, R6.reuse, 0x20000000, RZ, 0xc0, !PT ;  /* 0x2000000006ff7812 */ /* 0x040fe400078cc0ff */
[----:B------:R-:W-:Y:S02]  /*bd450*/  LOP3.LUT P1, RZ, R6, 0x1, RZ, 0xc0, !PT ;  /* 0x0000000106ff7812 */ /* 0x000fe4000782c0ff */
[----:B------:R-:W-:-:S05]  /*bd460*/  PRMT R6, R10, 0x7772, RZ ;  /* 0x000077720a067816 */ /* 0x000fca00000000ff */
[----:B------:R0:W-:Y:S02]  /*bd470*/  @P0 STG.E.U8 desc[UR32][R24.64], R6 ;  /* 0x0000000618000986 */ /* 0x0001e4000c101120 */
[----:B0-----:R-:W-:-:S05]  /*bd480*/  PRMT R6, R10, 0x7773, RZ ;  /* 0x000077730a067816 */ /* 0x001fca00000000ff */
[----:B------:R0:W-:Y:S01]  /*bd490*/  @P6 STG.E.U8 desc[UR32][R16.64], R6 ;  /* 0x0000000610006986 */ /* 0x0001e2000c101120 */
[----:B------:R-:W-:Y:S02]  /*bd4a0*/  LOP3.LUT P6, RZ, R2, 0x10, RZ, 0xc0, !PT ;  /* 0x0000001002ff7812 */ /* 0x000fe400078cc0ff */
[----:B0-----:R-:W-:-:S11]  /*bd4b0*/  PRMT R6, R8, 0x7770, RZ ;  /* 0x0000777008067816 */ /* 0x001fd600000000ff */
[----:B---3--:R0:W-:Y:S01]  /*bd4c0*/  @P6 STG.E.U8 desc[UR32][R14.64], R6 ;  /* 0x000000060e006986 */ /* 0x0081e2000c101120 */
[----:B------:R-:W-:Y:S02]  /*bd4d0*/  LOP3.LUT P6, RZ, R2, 0x8, RZ, 0xc0, !PT ;  /* 0x0000000802ff7812 */ /* 0x000fe400078cc0ff */
[----:B0-----:R-:W-:-:S11]  /*bd4e0*/  PRMT R6, R8, 0x7771, RZ ;  /* 0x0000777108067816 */ /* 0x001fd600000000ff */
[----:B----4-:R0:W-:Y:S01]  /*bd4f0*/  @P6 STG.E.U8 desc[UR32][R12.64], R6 ;  /* 0x000000060c006986 */ /* 0x0101e2000c101120 */
[----:B------:R-:W-:Y:S02]  /*bd500*/  LOP3.LUT P6, RZ, R2, 0x4, RZ, 0xc0, !PT ;  /* 0x0000000402ff7812 */ /* 0x000fe400078cc0ff */
[----:B0-----:R-:W-:Y:S01]  /*bd510*/  PRMT R6, R8, 0x7772, RZ ;  /* 0x0000777208067816 */ /* 0x001fe200000000ff */
[----:B--2---:R0:W-:Y:S04]  /*bd520*/  STL.64 [R1+0x2f90], R18 ;  /* 0x002f901201007387 */ /* 0x0041e80000100a00 */
[----:B0-----:R-:W2:Y:S04]  /*bd530*/  LDL.LU.64 R18, [R1+0x530] ;  /* 0x0005300001127983 */ /* 0x001ea80000300a00 */
[----:B------:R-:W3:Y:S04]  /*bd540*/  LDL.LU R11, [R1+0x158] ;  /* 0x00015800010b7983 */ /* 0x000ee80000300800 */
[----:B------:R-:W4:Y:S04]  /*bd550*/  LDL.LU.64 R4, [R1+0x508] ;  /* 0x0005080001047983 */ /* 0x000f280000300a00 */
[----:B------:R-:W3:Y:S04]  /*bd560*/  LDL.LU.64 R22, [R1+0x4f8] ;  /* 0x0004f80001167983 */ /* 0x000ee80000300a00 */
[----:B------:R-:W3:Y:S04]  /*bd570*/  LDL.LU.64 R20, [R1+0x4f0] ;  /* 0x0004f00001147983 */ /* 0x000ee80000300a00 */
[----:B------:R-:W3:Y:S04]  /*bd580*/  LDL.LU.64 R26, [R1+0x4e8] ;  /* 0x0004e800011a7983 */ /* 0x000ee80000300a00 */
[----:B------:R-:W3:Y:S04]  /*bd590*/  LDL.LU R10, [R1+0x148] ;  /* 0x00014800010a7983 */ /* 0x000ee80000300800 */
[----:B------:R-:W3:Y:S04]  /*bd5a0*/  LDL.LU.64 R24, [R1+0x4c8] ;  /* 0x0004c80001187983 */ /* 0x000ee80000300a00 */
[----:B------:R-:W3:Y:S04]  /*bd5b0*/  LDL.LU.64 R16, [R1+0x4b8] ;  /* 0x0004b80001107983 */ /* 0x000ee80000300a00 */
[----:B------:R-:W3:Y:S04]  /*bd5c0*/  LDL.LU.64 R14, [R1+0x4b0] ;  /* 0x0004b000010e7983 */ /* 0x000ee80000300a00 */
[----:B------:R-:W3:Y:S04]  /*bd5d0*/  LDL.LU.64 R12, [R1+0x4a8] ;  /* 0x0004a800010c7983 */ /* 0x000ee80000300a00 */
[----:B------:R0:W-:Y:S04]  /*bd5e0*/  @P6 STG.E.U8 desc[UR32][R28.64], R6 ;  /* 0x000000061c006986 */ /* 0x0001e8000c101120 */
[----:B0-----:R-:W2:Y:S01]  /*bd5f0*/  LDL.LU.64 R28, [R1+0x2fa0] ;  /* 0x002fa000011c7983 */ /* 0x001ea20000300a00 */
[----:B------:R-:W-:-:S02]  /*bd600*/  LOP3.LUT P6, RZ, R2, 0x2, RZ, 0xc0, !PT ;  /* 0x0000000202ff7812 */ /* 0x000fc400078cc0ff */
[----:B------:R-:W-:Y:S02]  /*bd610*/  PRMT R6, R8, 0x7773, RZ ;  /* 0x0000777308067816 */ /* 0x000fe400000000ff */
[----:B------:R-:W3:Y:S09]  /*bd620*/  LDL.LU R8, [R1+0x2f9c] ;  /* 0x002f9c0001087983 */ /* 0x000ef20000300800 */
[----:B--2---:R0:W-:Y:S04]  /*bd630*/  @P6 STG.E.U8 desc[UR32][R28.64], R6 ;  /* 0x000000061c006986 */ /* 0x0041e8000c101120 */
[----:B0-----:R-:W2:Y:S01]  /*bd640*/  LDL.LU R29, [R1+0x2f98] ;  /* 0x002f9800011d7983 */ /* 0x001ea20000300800 */
[----:B------:R-:W-:-:S02]  /*bd650*/  LOP3.LUT P6, RZ, R2, 0x1, RZ, 0xc0, !PT ;  /* 0x0000000102ff7812 */ /* 0x000fc400078cc0ff */
[----:B--2---:R-:W-:-:S11]  /*bd660*/  PRMT R2, R29, 0x7770, RZ ;  /* 0x000077701d027816 */ /* 0x004fd600000000ff */
[----:B------:R0:W-:Y:S04]  /*bd670*/  @P6 STG.E.U8 desc[UR32][R18.64], R2 ;  /* 0x0000000212006986 */ /* 0x0001e8000c101120 */
[----:B0-----:R-:W2:Y:S01]  /*bd680*/  LDL.LU.64 R18, [R1+0x2f90] ;  /* 0x002f900001127983 */ /* 0x001ea20000300a00 */
[----:B------:R-:W-:Y:S02]  /*bd690*/  LOP3.LUT P6, RZ, R3, 0x80000000, RZ, 0xc0, !PT ;  /* 0x8000000003ff7812 */ /* 0x000fe400078cc0ff */
[----:B------:R-:W-:Y:S02]  /*bd6a0*/  PRMT R2, R29, 0x7771, RZ ;  /* 0x000077711d027816 */ /* 0x000fe400000000ff */
[----:B------:R-:W-:-:S09]  /*bd6b0*/  LOP3.LUT P0, RZ, R7, 0x80000000, RZ, 0xc0, !PT ;  /* 0x8000000007ff7812 */ /* 0x000fd2000780c0ff */
[----:B--2---:R0:W-:Y:S01]  /*bd6c0*/  @P6 STG.E.U8 desc[UR32][R18.64], R2 ;  /* 0x0000000212006986 */ /* 0x0041e2000c101120 */
[----:B------:R-:W-:Y:S02]  /*bd6d0*/  LOP3.LUT P6, RZ, R3, 0x40000000, RZ, 0xc0, !PT ;  /* 0x4000000003ff7812 */ /* 0x000fe400078cc0ff */
[----:B0-----:R-:W-:-:S11]  /*bd6e0*/  PRMT R2, R29, 0x7772, RZ ;  /* 0x000077721d027816 */ /* 0x001fd600000000ff */
[----:B----4-:R0:W-:Y:S01]  /*bd6f0*/  @P6 STG.E.U8 desc[UR32][R4.64], R2 ;  /* 0x0000000204006986 */ /* 0x0101e2000c101120 */
[----:B------:R-:W-:Y:S02]  /*bd700*/  LOP3.LUT P6, RZ, R3, 0x20000000, RZ, 0xc0, !PT ;  /* 0x2000000003ff7812 */ /* 0x000fe400078cc0ff */
[----:B0-----:R-:W-:-:S11]  /*bd710*/  PRMT R2, R29, 0x7773, RZ ;  /* 0x000077731d027816 */ /* 0x001fd600000000ff */
[----:B---3--:R0:W-:Y:S02]  /*bd720*/  @P6 STG.E.U8 desc[UR32][R22.64], R2 ;  /* 0x0000000216006986 */ /* 0x0081e4000c101120 */
[----:B0-----:R-:W-:-:S05]  /*bd730*/  PRMT R2, R11, 0x7770, RZ ;  /* 0x000077700b027816 */ /* 0x001fca00000000ff */
[----:B------:R0:W-:Y:S02]  /*bd740*/  @P5 STG.E.U8 desc[UR32][R20.64], R2 ;  /* 0x0000000214005986 */ /* 0x0001e4000c101120 */
[C---:B0-----:R-:W-:Y:S02]  /*bd750*/  PRMT R2, R11.reuse, 0x7771, RZ ;  /* 0x000077710b027816 */ /* 0x041fe400000000ff */
[----:B------:R-:W2:Y:S04]  /*bd760*/  LDL.LU.64 R20, [R1+0x488] ;  /* 0x0004880001147983 */ /* 0x000ea80000300a00 */
        /* <DEDUP_REMOVED lines=8> */
[----:B------:R0:W-:Y:S04]  /*bd7f0*/  @P0 STG.E.U8 desc[UR32][R12.64], R2 ;  /* 0x000000020c000986 */ /* 0x0001e8000c101120 */
[----:B0-----:R-:W3:Y:S01]  /*bd800*/  LDL.LU.64 R12, [R1+0x478] ;  /* 0x00047800010c7983 */ /* 0x001ee20000300a00 */
[C---:B------:R-:W-:Y:S02]  /*bd810*/  LOP3.LUT P3, RZ, R7.reuse, 0x40000000, RZ, 0xc0, !PT ;  /* 0x4000000007ff7812 */ /* 0x040fe4000786c0ff */
[----:B------:R-:W-:Y:S01]  /*bd820*/  LOP3.LUT P2, RZ, R7, 0x20000000, RZ, 0xc0, !PT ;  /* 0x2000000007ff7812 */ /* 0x000fe2000784c0ff */
[----:B------:R-:W4:Y:S01]  /*bd830*/  LDL.LU.64 R26, [R1+0x470] ;  /* 0x00047000011a7983 */ /* 0x000f220000300a00 */
[----:B------:R-:W-:Y:S01]  /*bd840*/  PRMT R2, R10, 0x7772, RZ ;  /* 0x000077720a027816 */ /* 0x000fe200000000ff */
[----:B------:R-:W-:-:S02]  /*bd850*/  IMAD.MOV.U32 R11, RZ, RZ, R9 ;  /* 0x000000ffff0b7224 */ /* 0x000fc400078e0009 */
[----:B------:R-:W4:Y:S04]  /*bd860*/  LDL.LU.64 R24, [R1+0x468] ;  /* 0x0004680001187983 */ /* 0x000f280000300a00 */
[----:B------:R-:W4:Y:S04]  /*bd870*/  LDL.LU.64 R16, [R1+0x448] ;  /* 0x0004480001107983 */ /* 0x000f280000300a00 */
[----:B------:R-:W4:Y:S04]  /*bd880*/  LDL.LU R9, [R1+0x15c] ;  /* 0x00015c0001097983 */ /* 0x000f280000300800 */
[----:B------:R-:W4:Y:S04]  /*bd890*/  LDL.LU.64 R14, [R1+0x438] ;  /* 0x00043800010e7983 */ /* 0x000f280000300a00 */
[----:B------:R-:W4:Y:S04]  /*bd8a0*/  LDL.LU R6, [R1+0x14c] ;  /* 0x00014c0001067983 */ /* 0x000f280000300800 */
[----:B--2---:R0:W-:Y:S02]  /*bd8b0*/  @P3 STG.E.U8 desc[UR32][R20.64], R2 ;  /* 0x0000000214003986 */ /* 0x0041e4000c101120 */
[----:B0-----:R-:W-:-:S05]  /*bd8c0*/  PRMT R2, R10, 0x7773, RZ ;  /* 0x000077730a027816 */ /* 0x001fca00000000ff */
[----:B---3--:R0:W-:Y:S04]  /*bd8d0*/  @P2 STG.E.U8 desc[UR32][R12.64], R2 ;  /* 0x000000020c002986 */ /* 0x0081e8000c101120 */
[----:B0-----:R-:W2:Y:S04]  /*bd8e0*/  LDL.LU.64 R12, [R1+0x430] ;  /* 0x00043000010c7983 */ /* 0x001ea80000300a00 */
[----:B------:R-:W3:Y:S04]  /*bd8f0*/  LDL.LU.64 R18, [R1+0x3f8] ;  /* 0x0003f80001127983 */ /* 0x000ee80000300a00 */
        /* <DEDUP_REMOVED lines=23> */
[----:B------:R-:W3:Y:S01]  /*bda70*/  LDL.LU R10, [R1+0x130] ;  /* 0x00013000010a7983 */ /* 0x000ee20000300800 */
[----:B------:R-:W-:Y:S02]  /*bda80*/  LOP3.LUT R3, R3, 0xf7ffffff, RZ, 0xc0, !PT ;  /* 0xf7ffffff03037812 */ /* 0x000fe400078ec0ff */
[C---:B------:R-:W-:Y:S01]  /*bda90*/  LOP3.LUT P1, RZ, R7.reuse, 0x10000000, RZ, 0xc0, !PT ;  /* 0x1000000007ff7812 */ /* 0x040fe2000782c0ff */
[----:B------:R-:W3:Y:S01]  /*bdaa0*/  LDL.LU.64 R4, [R1+0x3f0] ;  /* 0x0003f00001047983 */ /* 0x000ee20000300a00 */
[----:B------:R-:W-:Y:S02]  /*bdab0*/  LOP3.LUT P0, RZ, R7, 0x8000000, RZ, 0xc0, !PT ;  /* 0x0800000007ff7812 */ /* 0x000fe4000780c0ff */
[----:B----4-:R-:W-:Y:S01]  /*bdac0*/  PRMT R2, R9, 0x7770, RZ ;  /* 0x0000777009027816 */ /* 0x010fe200000000ff */
[----:B------:R-:W4:Y:S04]  /*bdad0*/  LDL.LU.64 R28, [R1+0x3e8] ;  /* 0x0003e800011c7983 */ /* 0x000f280000300a00 */
        /* <DEDUP_REMOVED lines=17> */
[----:B------:R0:W-:Y:S01]  /*bdbf0*/  @P6 STG.E.U8 desc[UR32][R14.64], R2 ;  /* 0x000000020e006986 */ /* 0x0001e2000c101120 */
        /* <DEDUP_REMOVED lines=22> */
[----:B---3--:R0:W-:Y:S01]  /*bdd60*/  @P6 STG.E.U8 desc[UR32][R18.64], R2 ;  /* 0x0000000212006986 */ /* 0x0081e2000c101120 */
[----:B------:R-:W-:Y:S02]  /*bdd70*/  LOP3.LUT P6, RZ, R3, 0x800000, RZ, 0xc0, !PT ;  /* 0x0080000003ff7812 */ /* 0x000fe400078cc0ff */
[----:B0-----:R-:W-:-:S11]  /*bdd80*/  PRMT R2, R10, 0x7770, RZ ;  /* 0x000077700a027816 */ /* 0x001fd600000000ff */
[----:B------:R0:W-:Y:S01]  /*bdd90*/  @P6 STG.E.U8 desc[UR32][R4.64], R2 ;  /* 0x0000000204006986 */ /* 0x0001e2000c101120 */
[----:B------:R-:W-:Y:S02]  /*bdda0*/  LOP3.LUT P6, RZ, R3, 0x400000, RZ, 0xc0, !PT ;  /* 0x0040000003ff7812 */ /* 0x000fe400078cc0ff */
[----:B0-----:R-:W-:-:S11]  /*bddb0*/  PRMT R2, R10, 0x7771, RZ ;  /* 0x000077710a027816 */ /* 0x001fd600000000ff */
[----:B----4-:R0:W-:Y:S01]  /*bddc0*/  @P6 STG.E.U8 desc[UR32][R28.64], R2 ;  /* 0x000000021c006986 */ /* 0x0101e2000c101120 */
        /* <DEDUP_REMOVED lines=12> */
[----:B------:R-:W3:Y:S04]  /*bde90*/  LDL.LU R8, [R1+0x2f78] ;  /* 0x002f780001087983 */ /* 0x000ee80000300800 */
[----:B------:R2:W-:Y:S02]  /*bdea0*/  @P1 STG.E.U8 desc[UR32][R14.64], R2 ;  /* 0x000000020e001986 */ /* 0x0005e4000c101120 */
[----:B--2---:R-:W-:-:S05]  /*bdeb0*/  PRMT R2, R9, 0x7770, RZ ;  /* 0x0000777009027816 */ /* 0x004fca00000000ff */
[----:B------:R0:W-:Y:S02]  /*bdec0*/  @P0 STG.E.U8 desc[UR32][R12.64], R2 ;  /* 0x000000020c000986 */ /* 0x0001e4000c101120 */
[----:B0-----:R-:W-:Y:S02]  /*bded0*/  IMAD.MOV.U32 R13, RZ, RZ, R11 ;  /* 0x000000ffff0d7224 */ /* 0x001fe400078e000b */
[----:B------:R-:W2:Y:S01]  /*bdee0*/  LDL.LU.64 R10, [R1+0x368] ;  /* 0x00036800010a7983 */ /* 0x000ea20000300a00 */
[----:B------:R-:W-:Y:S02]  /*bdef0*/  LOP3.LUT R3, R3, 0xffffdfff, RZ, 0xc0, !PT ;  /* 0xffffdfff03037812 */ /* 0x000fe400078ec0ff */
[----:B------:R-:W-:Y:S01]  /*bdf00*/  LOP3.LUT P3, RZ, R7, 0x800, RZ, 0xc0, !PT ;  /* 0x0000080007ff7812 */ /* 0x000fe2000786c0ff */
[----:B------:R-:W4:Y:S01]  /*bdf10*/  LDL.LU.64 R22, [R1+0x348] ;  /* 0x0003480001167983 */ /* 0x000f220000300a00 */
[----:B------:R-:W-:-:S03]  /*bdf20*/  PRMT R2, R9, 0x7771, RZ ;  /* 0x0000777109027816 */ /* 0x000fc600000000ff */
[----:B------:R-:W4:Y:S04]  /*bdf30*/  LDL.LU.64 R20, [R1+0x338] ;  /* 0x0003380001147983 */ /* 0x000f280000300a00 */
[----:B------:R-:W4:Y:S01]  /*bdf40*/  LDL.LU.64 R24, [R1+0x330] ;  /* 0x0003300001187983 */ /* 0x000f220000300a00 */
[----:B------:R-:W-:-:S03]  /*bdf50*/  LOP3.LUT P2, RZ, R7, 0x400, RZ, 0xc0, !PT ;  /* 0x0000040007ff7812 */ /* 0x000fc6000784c0ff */
[----:B------:R-:W4:Y:S01]  /*bdf60*/  LDL.LU.64 R16, [R1+0x328] ;  /* 0x0003280001107983 */ /* 0x000f220000300a00 */
[----:B------:R-:W-:-:S03]  /*bdf70*/  LOP3.LUT P1, RZ, R7, 0x200, RZ, 0xc0, !PT ;  /* 0x0000020007ff7812 */ /* 0x000fc6000782c0ff */
[----:B------:R-:W4:Y:S01]  /*bdf80*/  LDL.LU.64 R14, [R1+0x308] ;  /* 0x00030800010e7983 */ /* 0x000f220000300a00 */
[----:B------:R-:W-:Y:S02]  /*bdf90*/  LOP3.LUT P0, RZ, R7, 0x100, RZ, 0xc0, !PT ;  /* 0x0000010007ff7812 */ /* 0x000fe4000780c0ff */
[----:B---3--:R-:W-:-:S13]  /*bdfa0*/  LOP3.LUT P6, RZ, R8, 0x80000000, RZ, 0xc0, !PT ;  /* 0x8000000008ff7812 */ /* 0x008fda00078cc0ff */
        /* <DEDUP_REMOVED lines=21> */
[----:B--2---:R0:W-:Y:S10]  /*be100*/  @P3 STG.E.U8 desc[UR32][R10.64], R2 ;  /* 0x000000020a003986 */ /* 0x0041f4000c101120 */
[----:B------:R-:W-:Y:S01]  /*be110*/  @P6 LOP3.LUT R3, R3, 0x100000, RZ, 0xfc, !PT ;  /* 0x0010000003036812 */ /* 0x000fe200078efcff */
[----:B0-----:R-:W2:Y:S01]  /*be120*/  LDL.LU.64 R10, [R1+0x2f8] ;  /* 0x0002f800010a7983 */ /* 0x001ea20000300a00 */
[----:B------:R-:W-:-:S03]  /*be130*/  LOP3.LUT P6, RZ, R7, 0x80, RZ, 0xc0, !PT ;  /* 0x0000008007ff7812 */ /* 0x000fc600078cc0ff */
[----:B------:R-:W3:Y:S04]  /*be140*/  LDL.LU R26, [R1+0x138] ;  /* 0x00013800011a7983 */ /* 0x000ee80000300800 */
[----:B------:R-:W2:Y:S01]  /*be150*/  LDL.LU.64 R6, [R1+0x2e8] ;  /* 0x0002e80001067983 */ /* 0x000ea20000300a00 */
[----:B------:R-:W-:-:S05]  /*be160*/  PRMT R2, R9, 0x7772, RZ ;  /* 0x0000777209027816 */ /* 0x000fca00000000ff */
[----:B----4-:R0:W-:Y:S02]  /*be170*/  @P2 STG.E.U8 desc[UR32][R22.64], R2 ;  /* 0x0000000216002986 */ /* 0x0101e4000c101120 */
[----:B0-----:R-:W-:-:S05]  /*be180*/  PRMT R2, R9, 0x7773, RZ ;  /* 0x0000777309027816 */ /* 0x001fca00000000ff */
[----:B------:R0:W-:Y:S02]  /*be190*/  @P1 STG.E.U8 desc[UR32][R20.64], R2 ;  /* 0x0000000214001986 */ /* 0x0001e4000c101120 */
[----:B0-----:R-:W-:-:S05]  /*be1a0*/  PRMT R2, R13, 0x7770, RZ ;  /* 0x000077700d027816 */ /* 0x001fca00000000ff */
[----:B------:R-:W-:Y:S04]  /*be1b0*/  @P0 STG.E.U8 desc[UR32][R24.64], R2 ;  /* 0x0000000218000986 */ /* 0x000fe8000c101120 */
[----:B--2---:R0:W-:Y:S04]  /*be1c0*/  STL.64 [R1+0x2f70], R6 ;  /* 0x002f700601007387 */ /* 0x0041e80000100a00 */
[----:B0-----:R-:W2:Y:S01]  /*be1d0*/  LDL.LU.64 R6, [R1+0x2f0] ;  /* 0x0002f00001067983 */ /* 0x001ea20000300a00 */
[----:B------:R-:W-:-:S03]  /*be1e0*/  PRMT R2, R13, 0x7771, RZ ;  /* 0x000077710d027816 */ /* 0x000fc600000000ff */
[----:B------:R-:W4:Y:S04]  /*be1f0*/  LDL.LU.64 R18, [R1+0x2d8] ;  /* 0x0002d80001127983 */ /* 0x000f280000300a00 */
[----:B------:R0:W-:Y:S01]  /*be200*/  @P6 STG.E.U8 desc[UR32][R16.64], R2 ;  /* 0x0000000210006986 */ /* 0x0001e2000c101120 */
[----:B------:R-:W-:-:S03]  /*be210*/  LOP3.LUT P6, RZ, R3, 0x100000, RZ, 0xc0, !PT ;  /* 0x0010000003ff7812 */ /* 0x000fc600078cc0ff */
[----:B------:R-:W4:Y:S04]  /*be220*/  LDL.LU.64 R4, [R1+0x2c0] ;  /* 0x0002c00001047983 */ /* 0x000f280000300a00 */
[----:B------:R-:W4:Y:S01]  /*be230*/  LDL.LU R27, [R1+0x128] ;  /* 0x00012800011b7983 */ /* 0x000f220000300800 */
[----:B0-----:R-:W-:-:S03]  /*be240*/  PRMT R2, R13, 0x7772, RZ ;  /* 0x000077720d027816 */ /* 0x001fc600000000ff */
[----:B------:R-:W4:Y:S04]  /*be250*/  LDL.LU.64 R28, [R1+0x2b8] ;  /* 0x0002b800011c7983 */ /* 0x000f280000300a00 */
[----:B------:R0:W-:Y:S01]  /*be260*/  @P6 STG.E.U8 desc[UR32][R14.64], R2 ;  /* 0x000000020e006986 */ /* 0x0001e2000c101120 */
[----:B------:R-:W-:-:S03]  /*be270*/  LOP3.LUT P6, RZ, R3, 0x80000, RZ, 0xc0, !PT ;  /* 0x0008000003ff7812 */ /* 0x000fc600078cc0ff */
[----:B------:R-:W4:Y:S04]  /*be280*/  LDL.LU.64 R22, [R1+0x2b0] ;  /* 0x0002b00001167983 */ /* 0x000f280000300a00 */
[----:B------:R-:W4:Y:S01]  /*be290*/  LDL.LU R9, [R1+0x13c] ;  /* 0x00013c0001097983 */ /* 0x000f220000300800 */
[----:B0-----:R-:W-:-:S03]  /*be2a0*/  IMAD.MOV.U32 R2, RZ, RZ, R13 ;  /* 0x000000ffff027224 */ /* 0x001fc600078e000d */
[----:B------:R-:W4:Y:S02]  /*be2b0*/  LDL.LU.64 R20, [R1+0x2a0] ;  /* 0x0002a00001147983 */ /* 0x000f240000300a00 */
[----:B------:R-:W-:Y:S02]  /*be2c0*/  PRMT R2, R2, 0x7773, RZ ;  /* 0x0000777302027816 */ /* 0x000fe400000000ff */
[----:B------:R-:W4:Y:S04]  /*be2d0*/  LDL.LU.64 R24, [R1+0x280] ;  /* 0x0002800001187983 */ /* 0x000f280000300a00 */
[----:B------:R3:W-:Y:S01]  /*be2e0*/  @P6 STG.E.U8 desc[UR32][R10.64], R2 ;  /* 0x000000020a006986 */ /* 0x0007e2000c101120 */
[----:B------:R-:W-:-:S03]  /*be2f0*/  LOP3.LUT P6, RZ, R3, 0x40000, RZ, 0xc0, !PT ;  /* 0x0004000003ff7812 */ /* 0x000fc600078cc0ff */
[----:B------:R-:W4:Y:S04]  /*be300*/  LDL.LU.64 R16, [R1+0x278] ;  /* 0x0002780001107983 */ /* 0x000f280000300a00 */
[----:B------:R-:W4:Y:S01]  /*be310*/  LDL.LU.64 R14, [R1+0x270] ;  /* 0x00027000010e7983 */ /* 0x000f220000300a00 */
[----:B---3--:R-:W-:-:S03]  /*be320*/  PRMT R2, R26, 0x7770, RZ ;  /* 0x000077701a027816 */ /* 0x008fc600000000ff */
[----:B------:R-:W3:Y:S04]  /*be330*/  LDL.LU.64 R12, [R1+0x260] ;  /* 0x00026000010c7983 */ /* 0x000ee80000300a00 */
[----:B------:R-:W3:Y:S04]  /*be340*/  LDL.LU.64 R10, [R1+0x240] ;  /* 0x00024000010a7983 */ /* 0x000ee80000300a00 */
[----:B--2---:R0:W-:Y:S04]  /*be350*/  @P6 STG.E.U8 desc[UR32][R6.64], R2 ;  /* 0x0000000206006986 */ /* 0x0041e8000c101120 */
[----:B0-----:R-:W2:Y:S01]  /*be360*/  LDL.LU.64 R6, [R1+0x2f70] ;  /* 0x002f700001067983 */ /* 0x001ea20000300a00 */
[----:B------:R-:W-:-:S02]  /*be370*/  LOP3.LUT P6, RZ, R3, 0x20000, RZ, 0xc0, !PT ;  /* 0x0002000003ff7812 */ /* 0x000fc400078cc0ff */
[----:B------:R-:W-:Y:S02]  /*be380*/  PRMT R2, R26, 0x7771, RZ ;  /* 0x000077711a027816 */ /* 0x000fe400000000ff */
[C---:B------:R-:W-:Y:S02]  /*be390*/  LOP3.LUT P5, RZ, R8.reuse, 0x40000000, RZ, 0xc0, !PT ;  /* 0x4000000008ff7812 */ /* 0x040fe400078ac0ff */
[C---:B------:R-:W-:Y:S02]  /*be3a0*/  LOP3.LUT P4, RZ, R8.reuse, 0x20000000, RZ, 0xc0, !PT ;  /* 0x2000000008ff7812 */ /* 0x040fe4000788c0ff */
[C---:B------:R-:W-:Y:S02]  /*be3b0*/  LOP3.LUT P3, RZ, R8.reuse, 0x10000000, RZ, 0xc0, !PT ;  /* 0x1000000008ff7812 */ /* 0x040fe4000786c0ff */
[C---:B------:R-:W-:Y:S02]  /*be3c0*/  LOP3.LUT P2, RZ, R8.reuse, 0x8000000, RZ, 0xc0, !PT ;  /* 0x0800000008ff7812 */ /* 0x040fe4000784c0ff */
[----:B------:R-:W-:-:S02]  /*be3d0*/  LOP3.LUT P1, RZ, R8, 0x4000000, RZ, 0xc0, !PT ;  /* 0x0400000008ff7812 */ /* 0x000fc4000782c0ff */
[----:B------:R-:W-:Y:S01]  /*be3e0*/  LOP3.LUT P0, RZ, R8, 0x2000000, RZ, 0xc0, !PT ;  /* 0x0200000008ff7812 */ /* 0x000fe2000780c0ff */
[----:B--2---:R0:W-:Y:S01]  /*be3f0*/  @P6 STG.E.U8 desc[UR32][R6.64], R2 ;  /* 0x0000000206006986 */ /* 0x0041e2000c101120 */
[----:B------:R-:W-:Y:S02]  /*be400*/  LOP3.LUT P6, RZ, R3, 0x10000, RZ, 0xc0, !PT ;  /* 0x0001000003ff7812 */ /* 0x000fe400078cc0ff */
[----:B0-----:R-:W-:-:S11]  /*be410*/  PRMT R2, R26, 0x7772, RZ ;  /* 0x000077721a027816 */ /* 0x001fd600000000ff */
[----:B----4-:R0:W-:Y:S01]  /*be420*/  @P6 STG.E.U8 desc[UR32][R18.64], R2 ;  /* 0x0000000212006986 */ /* 0x0101e2000c101120 */
[----:B------:R-:W-:Y:S02]  /*be430*/  LOP3.LUT P6, RZ, R3, 0x8000, RZ, 0xc0, !PT ;  /* 0x0000800003ff7812 */ /* 0x000fe400078cc0ff */
        /* <DEDUP_REMOVED lines=17> */
[----:B---3--:R0:W-:Y:S02]  /*be550*/  @P1 STG.E.U8 desc[UR32][R12.64], R2 ;  /* 0x000000020c001986 */ /* 0x0081e4000c101120 */
[----:B0-----:R-:W-:-:S05]  /*be560*/  PRMT R2, R9, 0x7773, RZ ;  /* 0x0000777309027816 */ /* 0x001fca00000000ff */
[----:B------:R0:W-:Y:S04]  /*be570*/  @P0 STG.E.U8 desc[UR32][R10.64], R2 ;  /* 0x000000020a000986 */ /* 0x0001e8000c101120 */
[----:B0-----:R-:W2:Y:S04]  /*be580*/  LDL.LU.64 R10, [R1+0x238] ;  /* 0x00023800010a7983 */ /* 0x001ea80000300a00 */
[----:B------:R-:W3:Y:S04]  /*be590*/  LDL.LU.64 R20, [R1+0x230] ;  /* 0x0002300001147983 */ /* 0x000ee80000300a00 */
[----:B------:R-:W4:Y:S04]  /*be5a0*/  LDL.LU.64 R26, [R1+0x220] ;  /* 0x00022000011a7983 */ /* 0x000f280000300a00 */
[----:B------:R-:W2:Y:S01]  /*be5b0*/  LDL.LU R17, [R1+0x12c] ;  /* 0x00012c0001117983 */ /* 0x000ea20000300800 */
[----:B------:R-:W-:-:S03]  /*be5c0*/  LOP3.LUT P3, RZ, R8, 0x1000000, RZ, 0xc0, !PT ;  /* 0x0100000008ff7812 */ /* 0x000fc6000786c0ff */
[----:B------:R-:W4:Y:S04]  /*be5d0*/  LDL.LU.64 R24, [R1+0x200] ;  /* 0x0002000001187983 */ /* 0x000f280000300a00 */
[----:B------:R-:W4:Y:S04]  /*be5e0*/  LDL.LU.64 R14, [R1+0x1c8] ;  /* 0x0001c800010e7983 */ /* 0x000f280000300a00 */
[----:B------:R-:W4:Y:S04]  /*be5f0*/  LDL.LU.64 R12, [R1+0x218] ;  /* 0x00021800010c7983 */ /* 0x000f280000300a00 */
[----:B------:R-:W4:Y:S01]  /*be600*/  LDL.LU R9, [R1+0x110] ;  /* 0x0001100001097983 */ /* 0x000f220000300800 */
[----:B--2---:R-:W-:-:S05]  /*be610*/  PRMT R2, R17, 0x7770, RZ ;  /* 0x0000777011027816 */ /* 0x004fca00000000ff */
[----:B------:R0:W-:Y:S04]  /*be620*/  @P3 STG.E.U8 desc[UR32][R10.64], R2 ;  /* 0x000000020a003986 */ /* 0x0001e8000c101120 */
[----:B0-----:R-:W2:Y:S04]  /*be630*/  LDL.LU.64 R10, [R1+0x210] ;  /* 0x00021000010a7983 */ /* 0x001ea80000300a00 */
[----:B------:R-:W2:Y:S04]  /*be640*/  LDL.LU R16, [R1+0x100] ;  /* 0x0001000001107983 */ /* 0x000ea80000300800 */
[----:B------:R-:W3:Y:S01]  /*be650*/  LDL.LU.64 R4, [R1+0x228] ;  /* 0x0002280001047983 */ /* 0x000ee20000300a00 */
        /* <DEDUP_REMOVED lines=20> */
[C---:B------:R-:W-:Y:S01]  /*be7a0*/  LOP3.LUT P6, RZ, R8.reuse, 0x40000, RZ, 0xc0, !PT ;  /* 0x0004000008ff7812 */ /* 0x040fe200078cc0ff */
[----:B------:R-:W3:Y:S01]  /*be7b0*/  LDL.LU.64 R6, [R1+0x258] ;  /* 0x0002580001067983 */ /* 0x000ee20000300a00 */
[----:B------:R-:W-:Y:S02]  /*be7c0*/  LOP3.LUT R3, R3, 0xfffff7ff, RZ, 0xc0, !PT ;  /* 0xfffff7ff03037812 */ /* 0x000fe400078ec0ff */
[C---:B------:R-:W-:Y:S01]  /*be7d0*/  LOP3.LUT P2, RZ, R8.reuse, 0x800000, RZ, 0xc0, !PT ;  /* 0x0080000008ff7812 */ /* 0x040fe2000784c0ff */
[----:B------:R-:W3:Y:S01]  /*be7e0*/  LDL.LU.64 R18, [R1+0x250] ;  /* 0x0002500001127983 */ /* 0x000ee20000300a00 */
[C---:B------:R-:W-:Y:S02]  /*be7f0*/  LOP3.LUT P1, RZ, R8.reuse, 0x400000, RZ, 0xc0, !PT ;  /* 0x0040000008ff7812 */ /* 0x040fe4000782c0ff */
[----:B------:R-:W-:Y:S01]  /*be800*/  PRMT R2, R17, 0x7771, RZ ;  /* 0x0000777111027816 */ /* 0x000fe200000000ff */
[----:B------:R-:W3:Y:S04]  /*be810*/  LDL.LU.64 R28, [R1+0x248] ;  /* 0x00024800011c7983 */ /* 0x000ee80000300a00 */
[----:B------:R-:W-:Y:S01]  /*be820*/  @P6 LOP3.LUT R3, R3, 0x800, RZ, 0xfc, !PT ;  /* 0x0000080003036812 */ /* 0x000fe200078efcff */
[----:B------:R-:W3:Y:S01]  /*be830*/  LDL.LU.64 R22, [R1+0x268] ;  /* 0x0002680001167983 */ /* 0x000ee20000300a00 */
[----:B------:R-:W-:-:S02]  /*be840*/  LOP3.LUT P6, RZ, R8, 0x80000, RZ, 0xc0, !PT ;  /* 0x0008000008ff7812 */ /* 0x000fc400078cc0ff */
[----:B------:R-:W-:Y:S01]  /*be850*/  LOP3.LUT P0, RZ, R8, 0x200000, RZ, 0xc0, !PT ;  /* 0x0020000008ff7812 */ /* 0x000fe2000780c0ff */
[----:B------:R0:W-:Y:S01]  /*be860*/  @P2 STG.E.U8 desc[UR32][R20.64], R2 ;  /* 0x0000000214002986 */ /* 0x0001e2000c101120 */
[----:B------:R-:W-:Y:S02]  /*be870*/  LOP3.LUT R3, R3, 0xffffefff, RZ, 0xc0, !PT ;  /* 0xffffefff03037812 */ /* 0x000fe400078ec0ff */
[----:B0-----:R-:W-:Y:S01]  /*be880*/  PRMT R2, R17, 0x7772, RZ ;  /* 0x0000777211027816 */ /* 0x001fe200000000ff */
[----:B------:R-:W3:Y:S06]  /*be890*/  LDL.LU.64 R20, [R1+0x298] ;  /* 0x0002980001147983 */ /* 0x000eec0000300a00 */
[----:B------:R-:W-:-:S02]  /*be8a0*/  @P6 LOP3.LUT R3, R3, 0x1000, RZ, 0xfc, !PT ;  /* 0x0000100003036812 */ /* 0x000fc400078efcff */
[----:B------:R-:W-:Y:S01]  /*be8b0*/  LOP3.LUT P6, RZ, R8, 0x100000, RZ, 0xc0, !PT ;  /* 0x0010000008ff7812 */ /* 0x000fe200078cc0ff */
[----:B----4-:R0:W-:Y:S02]  /*be8c0*/  @P1 STG.E.U8 desc[UR32][R26.64], R2 ;  /* 0x000000021a001986 */ /* 0x0101e4000c101120 */
[----:B0-----:R-:W-:Y:S02]  /*be8d0*/  PRMT R2, R17, 0x7773, RZ ;  /* 0x0000777311027816 */ /* 0x001fe400000000ff */
[----:B------:R-:W4:Y:S04]  /*be8e0*/  LDL.LU.64 R26, [R1+0x290] ;  /* 0x00029000011a7983 */ /* 0x000f280000300a00 */
[----:B------:R0:W-:Y:S02]  /*be8f0*/  @P0 STG.E.U8 desc[UR32][R24.64], R2 ;  /* 0x0000000218000986 */ /* 0x0001e4000c101120 */
[----:B0-----:R-:W-:-:S02]  /*be900*/  PRMT R2, R9, 0x7770, RZ ;  /* 0x0000777009027816 */ /* 0x001fc400000000ff */
[----:B------:R-:W4:Y:S04]  /*be910*/  LDL.LU.64 R24, [R1+0x288] ;  /* 0x0002880001187983 */ /* 0x000f280000300a00 */
[----:B------:R0:W-:Y:S01]  /*be920*/  @P6 STG.E.U8 desc[UR32][R14.64], R2 ;  /* 0x000000020e006986 */ /* 0x0001e2000c101120 */
[----:B------:R-:W-:-:S03]  /*be930*/  LOP3.LUT P6, RZ, R3, 0x1000, RZ, 0xc0, !PT ;  /* 0x0000100003ff7812 */ /* 0x000fc600078cc0ff */
[----:B------:R-:W4:Y:S01]  /*be940*/  LDL.LU R17, [R1+0x104] ;  /* 0x0001040001117983 */ /* 0x000f220000300800 */
[----:B0-----:R-:W-:-:S03]  /*be950*/  PRMT R2, R9, 0x7771, RZ ;  /* 0x0000777109027816 */ /* 0x001fc600000000ff */
[----:B------:R-:W4:Y:S06]  /*be960*/  LDL.LU.64 R14, [R1+0x2a8] ;  /* 0x0002a800010e7983 */ /* 0x000f2c0000300a00 */
[----:B------:R0:W-:Y:S01]  /*be970*/  @P6 STG.E.U8 desc[UR32][R12.64], R2 ;  /* 0x000000020c006986 */ /* 0x0001e2000c101120 */
[----:B------:R-:W-:Y:S02]  /*be980*/  LOP3.LUT P6, RZ, R3, 0x800, RZ, 0xc0, !PT ;  /* 0x0000080003ff7812 */ /* 0x000fe400078cc0ff */
[----:B0-----:R-:W-:Y:S01]  /*be990*/  PRMT R2, R9, 0x7772, RZ ;  /* 0x0000777209027816 */ /* 0x001fe200000000ff */
[----:B------:R-:W4:Y:S10]  /*be9a0*/  LDL.LU.64 R12, [R1+0x2d0] ;  /* 0x0002d000010c7983 */ /* 0x000f340000300a00 */
[----:B--2---:R0:W-:Y:S01]  /*be9b0*/  @P6 STG.E.U8 desc[UR32][R10.64], R2 ;  /* 0x000000020a006986 */ /* 0x0041e2000c101120 */
[----:B------:R-:W-:-:S02]  /*be9c0*/  LOP3.LUT P6, RZ, R3, 0x400, RZ, 0xc0, !PT ;  /* 0x0000040003ff7812 */ /* 0x000fc400078cc0ff */
[----:B0-----:R-:W-:Y:S01]  /*be9d0*/  PRMT R2, R9, 0x7773, RZ ;  /* 0x0000777309027816 */ /* 0x001fe200000000ff */
[----:B------:R-:W2:Y:S04]  /*be9e0*/  LDL.LU.64 R10, [R1+0x2c8] ;  /* 0x0002c800010a7983 */ /* 0x000ea80000300a00 */
[----:B------:R-:W4:Y:S06]  /*be9f0*/  LDL.LU R9, [R1+0x2f68] ;  /* 0x002f680001097983 */ /* 0x000f2c0000300800 */
[----:B---3--:R0:W-:Y:S04]  /*bea00*/  @P6 STG.E.U8 desc[UR32][R4.64], R2 ;  /* 0x0000000204006986 */ /* 0x0081e8000c101120 */
[----:B0-----:R-:W3:Y:S01]  /*bea10*/  LDL.LU.64 R4, [R1+0x2f60] ;  /* 0x002f600001047983 */ /* 0x001ee20000300a00 */
        /* <DEDUP_REMOVED lines=8> */
[----:B---3--:R0:W-:Y:S01]  /*beaa0*/  @P6 STG.E.U8 desc[UR32][R4.64], R2 ;  /* 0x0000000204006986 */ /* 0x0081e2000c101120 */
[C---:B------:R-:W-:Y:S02]  /*beab0*/  LOP3.LUT P6, RZ, R3.reuse, 0x100, RZ, 0xc0, !PT ;  /* 0x0000010003ff7812 */ /* 0x040fe400078cc0ff */
[----:B0-----:R-:W-:Y:S01]  /*beac0*/  PRMT R2, R16, 0x7771, RZ ;  /* 0x0000777110027816 */ /* 0x001fe200000000ff */
[----:B------:R-:W3:Y:S10]  /*bead0*/  LDL.LU.64 R4, [R1+0x2f58] ;  /* 0x002f580001047983 */ /* 0x000ef40000300a00 */
[----:B------:R0:W-:Y:S01]  /*beae0*/  @P6 STG.E.U8 desc[UR32][R6.64], R2 ;  /* 0x0000000206006986 */ /* 0x0001e2000c101120 */
[----:B------:R-:W-:-:S02]  /*beaf0*/  LOP3.LUT P6, RZ, R3, 0x80, RZ, 0xc0, !PT ;  /* 0x0000008003ff7812 */ /* 0x000fc400078cc0ff */
[----:B0-----:R-:W-:-:S11]  /*beb00*/  PRMT R2, R16, 0x7772, RZ ;  /* 0x0000777210027816 */ /* 0x001fd600000000ff */
[----:B------:R0:W-:Y:S01]  /*beb10*/  @P6 STG.E.U8 desc[UR32][R18.64], R2 ;  /* 0x0000000212006986 */ /* 0x0001e2000c101120 */
[----:B------:R-:W-:Y:S02]  /*beb20*/  LOP3.LUT P6, RZ, R3, 0x40, RZ, 0xc0, !PT ;  /* 0x0000004003ff7812 */ /* 0x000fe400078cc0ff */
[----:B0-----:R-:W-:-:S11]  /*beb30*/  PRMT R2, R16, 0x7773, RZ ;  /* 0x0000777310027816 */ /* 0x001fd600000000ff */
[----:B------:R4:W-:Y:S01]  /*beb40*/  @P6 STG.E.U8 desc[UR32][R28.64], R2 ;  /* 0x000000021c006986 */ /* 0x0009e2000c101120 */
[----:B------:R-:W-:Y:S02]  /*beb50*/  LOP3.LUT P6, RZ, R3, 0x20, RZ, 0xc0, !PT ;  /* 0x0000002003ff7812 */ /* 0x000fe400078cc0ff */
[----:B----4-:R-:W-:-:S11]  /*beb60*/  PRMT R2, R9, 0x7770, RZ ;  /* 0x0000777009027816 */ /* 0x010fd600000000ff */
        /* <DEDUP_REMOVED lines=15> */
[----:B0-----:R-:W2:Y:S04]  /*bec60*/  LDL.LU.64 R10, [R1+0x300] ;  /* 0x00030000010a7983 */ /* 0x001ea80000300a00 */
[----:B------:R-:W2:Y:S04]  /*bec70*/  LDL.LU.64 R26, [R1+0x320] ;  /* 0x00032000011a7983 */ /* 0x000ea80000300a00 */
[----:B------:R-:W2:Y:S04]  /*bec80*/  LDL.LU.64 R24, [R1+0x318] ;  /* 0x0003180001187983 */ /* 0x000ea80000300a00 */
[----:B------:R-:W2:Y:S01]  /*bec90*/  LDL.LU R16, [R1+0x118] ;  /* 0x0001180001107983 */ /* 0x000ea20000300800 */
[----:B------:R-:W-:-:S02]  /*beca0*/  LOP3.LUT R3, R3, 0xfffffffe, RZ, 0xc0, !PT ;  /* 0xfffffffe03037812 */ /* 0x000fc400078ec0ff */
[C---:B------:R-:W-:Y:S01]  /*becb0*/  LOP3.LUT P3, RZ, R8.reuse, 0x20, RZ, 0xc0, !PT ;  /* 0x0000002008ff7812 */ /* 0x040fe2000786c0ff */
[----:B------:R-:W2:Y:S01]  /*becc0*/  LDL.LU.64 R14, [R1+0x310] ;  /* 0x00031000010e7983 */ /* 0x000ea20000300a00 */
[C---:B------:R-:W-:Y:S02]  /*becd0*/  LOP3.LUT P2, RZ, R8.reuse, 0x10, RZ, 0xc0, !PT ;  /* 0x0000001008ff7812 */ /* 0x040fe4000784c0ff */
[----:B------:R-:W-:Y:S02]  /*bece0*/  PRMT R2, R17, 0x7773, RZ ;  /* 0x0000777311027816 */ /* 0x000fe400000000ff */
[C---:B------:R-:W-:Y:S02]  /*becf0*/  LOP3.LUT P1, RZ, R8.reuse, 0x8, RZ, 0xc0, !PT ;  /* 0x0000000808ff7812 */ /* 0x040fe4000782c0ff */
[----:B------:R-:W-:Y:S02]  /*bed00*/  LOP3.LUT P0, RZ, R8, 0x4, RZ, 0xc0, !PT ;  /* 0x0000000408ff7812 */ /* 0x000fe4000780c0ff */
[----:B---3--:R-:W-:-:S02]  /*bed10*/  LOP3.LUT R4, R4, 0xdfffffff, RZ, 0xc0, !PT ;  /* 0xdfffffff04047812 */ /* 0x008fc400078ec0ff */
[----:B----4-:R-:W-:-:S13]  /*bed20*/  LOP3.LUT P6, RZ, R9, 0x2000000, RZ, 0xc0, !PT ;  /* 0x0200000009ff7812 */ /* 0x010fda00078cc0ff */
        /* <DEDUP_REMOVED lines=19> */
[----:B------:R2:W-:Y:S01]  /*bee60*/  @P3 STG.E.U8 desc[UR32][R12.64], R2 ;  /* 0x000000020c003986 */ /* 0x0005e2000c101120 */
[----:B------:R-:W-:-:S03]  /*bee70*/  LOP3.LUT R3, R3, 0xffffffef, RZ, 0xc0, !PT ;  /* 0xffffffef03037812 */ /* 0x000fc600078ec0ff */
[----:B------:R-:W-:Y:S01]  /*bee80*/  STL.64 [R1+0x2f38], R4 ;  /* 0x002f380401007387 */ /* 0x000fe20000100a00 */
[----:B--2---:R-:W-:-:S07]  /*bee90*/  PRMT R2, R16, 0x7770, RZ ;  /* 0x0000777010027816 */ /* 0x004fce00000000ff */
[----:B------:R-:W-:Y:S02]  /*beea0*/  @P6 LOP3.LUT R3, R3, 0x10, RZ, 0xfc, !PT ;  /* 0x0000001003036812 */ /* 0x000fe400078efcff */
[----:B------:R-:W-:Y:S01]  /*beeb0*/  LOP3.LUT P6, RZ, R8, 0x2, RZ, 0xc0, !PT ;  /* 0x0000000208ff7812 */ /* 0x000fe200078cc0ff */
[----:B------:R0:W-:Y:S04]  /*beec0*/  @P2 STG.E.U8 desc[UR32][R10.64], R2 ;  /* 0x000000020a002986 */ /* 0x0001e8000c101120 */
[----:B------:R-:W2:Y:S04]  /*beed0*/  LDL.LU R8, [R1+0x108] ;  /* 0x0001080001087983 */ /* 0x000ea80000300800 */
[----:B------:R-:W3:Y:S04]  /*beee0*/  LDL.LU.64 R12, [R1+0x340] ;  /* 0x00034000010c7983 */ /* 0x000ee80000300a00 */
[----:B0-----:R-:W4:Y:S04]  /*beef0*/  LDL.LU.64 R10, [R1+0x360] ;  /* 0x00036000010a7983 */ /* 0x001f280000300a00 */
[----:B------:R-:W2:Y:S04]  /*bef00*/  LDL.LU R29, [R1+0x11c] ;  /* 0x00011c00011d7983 */ /* 0x000ea80000300800 */
[----:B--2---:R0:W-:Y:S04]  /*bef10*/  STL [R1+0x2f40], R29 ;  /* 0x002f401d01007387 */ /* 0x0041e80000100800 */
[----:B0-----:R-:W2:Y:S01]  /*bef20*/  LDL.LU.64 R28, [R1+0x350] ;  /* 0x00035000011c7983 */ /* 0x001ea20000300a00 */
[----:B------:R-:W-:-:S05]  /*bef30*/  PRMT R2, R16, 0x7771, RZ ;  /* 0x0000777110027816 */ /* 0x000fca00000000ff */
[----:B------:R0:W-:Y:S02]  /*bef40*/  @P1 STG.E.U8 desc[UR32][R26.64], R2 ;  /* 0x000000021a001986 */ /* 0x0001e4000c101120 */
[----:B0-----:R-:W-:-:S05]  /*bef50*/  PRMT R2, R16, 0x7772, RZ ;  /* 0x0000777210027816 */ /* 0x001fca00000000ff */
[----:B------:R0:W-:Y:S02]  /*bef60*/  @P0 STG.E.U8 desc[UR32][R24.64], R2 ;  /* 0x0000000218000986 */ /* 0x0001e4000c101120 */
[----:B0-----:R-:W-:-:S05]  /*bef70*/  PRMT R2, R16, 0x7773, RZ ;  /* 0x0000777310027816 */ /* 0x001fca00000000ff */
[----:B------:R-:W-:Y:S04]  /*bef80*/  @P6 STG.E.U8 desc[UR32][R14.64], R2 ;  /* 0x000000020e006986 */ /* 0x000fe8000c101120 */
[----:B--2---:R0:W-:Y:S04]  /*bef90*/  STL.64 [R1+0x2f48], R28 ;  /* 0x002f481c01007387 */ /* 0x0041e80000100a00 */
[----:B0-----:R-:W2:Y:S01]  /*befa0*/  LDL.LU.64 R28, [R1+0x358] ;  /* 0x00035800011c7983 */ /* 0x001ea20000300a00 */
[C---:B------:R-:W-:Y:S02]  /*befb0*/  LOP3.LUT P6, RZ, R3.reuse, 0x10, RZ, 0xc0, !PT ;  /* 0x0000001003ff7812 */ /* 0x040fe400078cc0ff */
[----:B------:R-:W-:Y:S01]  /*befc0*/  PRMT R2, R8, 0x7770, RZ ;  /* 0x0000777008027816 */ /* 0x000fe200000000ff */
[----:B------:R-:W2:Y:S04]  /*befd0*/  LDL.LU.64 R4, [R1+0x380] ;  /* 0x0003800001047983 */ /* 0x000ea80000300a00 */
[----:B------:R-:W2:Y:S04]  /*befe0*/  LDL.LU.64 R6, [R1+0x3a0] ;  /* 0x0003a00001067983 */ /* 0x000ea80000300a00 */
[----:B------:R-:W2:Y:S04]  /*beff0*/  LDL.LU.64 R18, [R1+0x398] ;  /* 0x0003980001127983 */ /* 0x000ea80000300a00 */
[----:B---3--:R0:W-:Y:S01]  /*bf000*/  @P6 STG.E.U8 desc[UR32][R12.64], R2 ;  /* 0x000000020c006986 */ /* 0x0081e2000c101120 */
[----:B------:R-:W-:-:S03]  /*bf010*/  LOP3.LUT P6, RZ, R3, 0x8, RZ, 0xc0, !PT ;  /* 0x0000000803ff7812 */ /* 0x000fc600078cc0ff */
[----:B------:R-:W3:Y:S04]  /*bf020*/  LDL.LU R17, [R1+0x10c] ;  /* 0x00010c0001117983 */ /* 0x000ee80000300800 */
        /* <DEDUP_REMOVED lines=8> */
[----:B------:R-:W4:Y:S04]  /*bf0b0*/  LDL.LU R16, [R1+0xf0] ;  /* 0x0000f00001107983 */ /* 0x000f280000300800 */
[----:B------:R-:W4:Y:S04]  /*bf0c0*/  LDL.LU.64 R14, [R1+0x3d0] ;  /* 0x0003d000010e7983 */ /* 0x000f280000300a00 */
[----:B------:R-:W4:Y:S04]  /*bf0d0*/  LDL.LU.64 R12, [R1+0x400] ;  /* 0x00040000010c7983 */ /* 0x000f280000300a00 */
[----:B------:R-:W4:Y:S04]  /*bf0e0*/  LDL.LU.64 R10, [R1+0x420] ;  /* 0x00042000010a7983 */ /* 0x000f280000300a00 */
[----:B--2---:R0:W-:Y:S04]  /*bf0f0*/  @P6 STG.E.U8 desc[UR32][R28.64], R2 ;  /* 0x000000021c006986 */ /* 0x0041e8000c101120 */
[----:B0-----:R-:W2:Y:S01]  /*bf100*/  LDL.LU.64 R28, [R1+0x2f48] ;  /* 0x002f4800011c7983 */ /* 0x001ea20000300a00 */
[----:B------:R-:W-:-:S02]  /*bf110*/  LOP3.LUT P6, RZ, R3, 0x2, RZ, 0xc0, !PT ;  /* 0x0000000203ff7812 */ /* 0x000fc400078cc0ff */
[----:B------:R-:W-:-:S11]  /*bf120*/  PRMT R2, R8, 0x7773, RZ ;  /* 0x0000777308027816 */ /* 0x000fd600000000ff */
[----:B--2---:R0:W-:Y:S04]  /*bf130*/  @P6 STG.E.U8 desc[UR32][R28.64], R2 ;  /* 0x000000021c006986 */ /* 0x0041e8000c101120 */
[----:B0-----:R-:W2:Y:S01]  /*bf140*/  LDL.LU R29, [R1+0x2f40] ;  /* 0x002f4000011d7983 */ /* 0x001ea20000300800 */
[----:B------:R-:W-:Y:S02]  /*bf150*/  LOP3.LUT P6, RZ, R3, 0x1, RZ, 0xc0, !PT ;  /* 0x0000000103ff7812 */ /* 0x000fe400078cc0ff */
[----:B--2---:R-:W-:-:S11]  /*bf160*/  PRMT R2, R29, 0x7770, RZ ;  /* 0x000077701d027816 */ /* 0x004fd600000000ff */
[----:B------:R0:W-:Y:S04]  /*bf170*/  @P6 STG.E.U8 desc[UR32][R4.64], R2 ;  /* 0x0000000204006986 */ /* 0x0001e8000c101120 */
[----:B0-----:R-:W2:Y:S01]  /*bf180*/  LDL.LU.64 R4, [R1+0x2f38] ;  /* 0x002f380001047983 */ /* 0x001ea20000300a00 */
[----:B------:R-:W-:Y:S02]  /*bf190*/  PRMT R2, R29, 0x7771, RZ ;  /* 0x000077711d027816 */ /* 0x000fe400000000ff */
[C---:B------:R-:W-:Y:S02]  /*bf1a0*/  LOP3.LUT P5, RZ, R9.reuse, 0x1000000, RZ, 0xc0, !PT ;  /* 0x0100000009ff7812 */ /* 0x040fe400078ac0ff */
[C---:B------:R-:W-:Y:S02]  /*bf1b0*/  LOP3.LUT P4, RZ, R9.reuse, 0x800000, RZ, 0xc0, !PT ;  /* 0x0080000009ff7812 */ /* 0x040fe4000788c0ff */
[----:B------:R-:W-:-:S02]  /*bf1c0*/  LOP3.LUT P3, RZ, R9, 0x400000, RZ, 0xc0, !PT ;  /* 0x0040000009ff7812 */ /* 0x000fc4000786c0ff */
[C---:B------:R-:W-:Y:S02]  /*bf1d0*/  LOP3.LUT P2, RZ, R9.reuse, 0x200000, RZ, 0xc0, !PT ;  /* 0x0020000009ff7812 */ /* 0x040fe4000784c0ff */
[C---:B------:R-:W-:Y:S02]  /*bf1e0*/  LOP3.LUT P1, RZ, R9.reuse, 0x100000, RZ, 0xc0, !PT ;  /* 0x0010000009ff7812 */ /* 0x040fe4000782c0ff */
[----:B------:R-:W-:Y:S02]  /*bf1f0*/  LOP3.LUT P0, RZ, R9, 0x80000, RZ, 0xc0, !PT ;  /* 0x0008000009ff7812 */ /* 0x000fe4000780c0ff */
[----:B--2---:R-:W-:-:S13]  /*bf200*/  LOP3.LUT P6, RZ, R4, 0x80000000, RZ, 0xc0, !PT ;  /* 0x8000000004ff7812 */ /* 0x004fda00078cc0ff */
[----:B------:R0:W-:Y:S01]  /*bf210*/  @P6 STG.E.U8 desc[UR32][R6.64], R2 ;  /* 0x0000000206006986 */ /* 0x0001e2000c101120 */
[----:B------:R-:W-:Y:S02]  /*bf220*/  LOP3.LUT P6, RZ, R4, 0x40000000, RZ, 0xc0, !PT ;  /* 0x4000000004ff7812 */ /* 0x000fe400078cc0ff */
[----:B0-----:R-:W-:-:S11]  /*bf230*/  PRMT R2, R29, 0x7772, RZ ;  /* 0x000077721d027816 */ /* 0x001fd600000000ff */
[----:B------:R0:W-:Y:S01]  /*bf240*/  @P6 STG.E.U8 desc[UR32][R18.64], R2 ;  /* 0x0000000212006986 */ /* 0x0001e2000c101120 */
[----:B------:R-:W-:Y:S02]  /*bf250*/  LOP3.LUT P6, RZ, R4, 0x20000000, RZ, 0xc0, !PT ;  /* 0x2000000004ff7812 */ /* 0x000fe400078cc0ff */
[----:B0-----:R-:W-:-:S11]  /*bf260*/  PRMT R2, R29, 0x7773, RZ ;  /* 0x000077731d027816 */ /* 0x001fd600000000ff */
[----:B---3--:R0:W-:Y:S02]  /*bf270*/  @P6 STG.E.U8 desc[UR32][R22.64], R2 ;  /* 0x0000000216006986 */ /* 0x0081e4000c101120 */
[----:B0-----:R-:W-:-:S05]  /*bf280*/  PRMT R2, R17, 0x7770, RZ ;  /* 0x0000777011027816 */ /* 0x001fca00000000ff */
[----:B------:R0:W-:Y:S02]  /*bf290*/  @P5 STG.E.U8 desc[UR32][R20.64], R2 ;  /* 0x0000000214005986 */ /* 0x0001e4000c101120 */
[----:B0-----:R-:W-:-:S05]  /*bf2a0*/  PRMT R2, R17, 0x7771, RZ ;  /* 0x0000777111027816 */ /* 0x001fca00000000ff */
[----:B----4-:R0:W-:Y:S02]  /*bf2b0*/  @P4 STG.E.U8 desc[UR32][R26.64], R2 ;  /* 0x000000021a004986 */ /* 0x0101e4000c101120 */
[----:B0-----:R-:W-:-:S05]  /*bf2c0*/  PRMT R2, R17, 0x7772, RZ ;  /* 0x0000777211027816 */ /* 0x001fca00000000ff */
[----:B------:R0:W-:Y:S02]  /*bf2d0*/  @P3 STG.E.U8 desc[UR32][R24.64], R2 ;  /* 0x0000000218003986 */ /* 0x0001e4000c101120 */
[----:B0-----:R-:W-:-:S05]  /*bf2e0*/  PRMT R2, R17, 0x7773, RZ ;  /* 0x0000777311027816 */ /* 0x001fca00000000ff */
[----:B------:R0:W-:Y:S02]  /*bf2f0*/  @P2 STG.E.U8 desc[UR32][R14.64], R2 ;  /* 0x000000020e002986 */ /* 0x0001e4000c101120 */
[----:B0-----:R-:W-:-:S05]  /*bf300*/  PRMT R2, R16, 0x7770, RZ ;  /* 0x0000777010027816 */ /* 0x001fca00000000ff */
[----:B------:R0:W-:Y:S02]  /*bf310*/  @P1 STG.E.U8 desc[UR32][R12.64], R2 ;  /* 0x000000020c001986 */ /* 0x0001e4000c101120 */
[----:B0-----:R-:W-:Y:S02]  /*bf320*/  PRMT R2, R16, 0x7771, RZ ;  /* 0x0000777110027816 */ /* 0x001fe400000000ff */
        /* <DEDUP_REMOVED lines=10> */
[----:B------:R-:W4:Y:S04]  /*bf3d0*/  LDL.LU.64 R14, [R1+0x450] ;  /* 0x00045000010e7983 */ /* 0x000f280000300a00 */
[----:B------:R-:W4:Y:S04]  /*bf3e0*/  LDL.LU R20, [R1+0xf4] ;  /* 0x0000f40001147983 */ /* 0x000f280000300800 */
[----:B--2---:R0:W-:Y:S02]  /*bf3f0*/  @P3 STG.E.U8 desc[UR32][R12.64], R2 ;  /* 0x000000020c003986 */ /* 0x0041e4000c101120 */
[----:B0-----:R-:W-:-:S02]  /*bf400*/  PRMT R2, R16, 0x7773, RZ ;  /* 0x0000777310027816 */ /* 0x001fc400000000ff */
[----:B------:R-:W2:Y:S04]  /*bf410*/  LDL.LU.64 R12, [R1+0x480] ;  /* 0x00048000010c7983 */ /* 0x000ea80000300a00 */
[----:B---3--:R0:W-:Y:S04]  /*bf420*/  @P2 STG.E.U8 desc[UR32][R10.64], R2 ;  /* 0x000000020a002986 */ /* 0x0081e8000c101120 */
[----:B0-----:R-:W3:Y:S01]  /*bf430*/  LDL.LU.64 R10, [R1+0x498] ;  /* 0x00049800010a7983 */ /* 0x001ee20000300a00 */
        /* <DEDUP_REMOVED lines=23> */
[----:B------:R-:W-:Y:S01]  /*bf5b0*/  LOP3.LUT P1, RZ, R9, 0x10000, RZ, 0xc0, !PT ;  /* 0x0001000009ff7812 */ /* 0x000fe2000782c0ff */
[----:B------:R-:W3:Y:S08]  /*bf5c0*/  LDL.LU.64 R18, [R1+0x4e0] ;  /* 0x0004e00001127983 */ /* 0x000ef00000300a00 */
[----:B------:R-:W-:-:S02]  /*bf5d0*/  @P6 LOP3.LUT R4, R4, 0x8000000, RZ, 0xfc, !PT ;  /* 0x0800000004046812 */ /* 0x000fc400078efcff */
[C---:B------:R-:W-:Y:S02]  /*bf5e0*/  LOP3.LUT P6, RZ, R9.reuse, 0x2000, RZ, 0xc0, !PT ;  /* 0x0000200009ff7812 */ /* 0x040fe400078cc0ff */
[----:B------:R-:W-:Y:S02]  /*bf5f0*/  LOP3.LUT P0, RZ, R9, 0x8000, RZ, 0xc0, !PT ;  /* 0x0000800009ff7812 */ /* 0x000fe4000780c0ff */
[----:B------:R-:W-:Y:S02]  /*bf600*/  LOP3.LUT R4, R4, 0xefffffff, RZ, 0xc0, !PT ;  /* 0xefffffff04047812 */ /* 0x000fe400078ec0ff */
[----:B----4-:R-:W-:-:S05]  /*bf610*/  PRMT R2, R17, 0x7770, RZ ;  /* 0x0000777011027816 */ /* 0x010fca00000000ff */
        /* <DEDUP_REMOVED lines=12> */
[----:B--2---:R0:W-:Y:S01]  /*bf6e0*/  @P6 STG.E.U8 desc[UR32][R12.64], R2 ;  /* 0x000000020c006986 */ /* 0x0041e2000c101120 */
[----:B------:R-:W-:Y:S02]  /*bf6f0*/  LOP3.LUT P6, RZ, R4, 0x4000000, RZ, 0xc0, !PT ;  /* 0x0400000004ff7812 */ /* 0x000fe400078cc0ff */
[C---:B------:R-:W-:Y:S02]  /*bf700*/  LOP3.LUT P5, RZ, R9.reuse, 0x20, RZ, 0xc0, !PT ;  /* 0x0000002009ff7812 */ /* 0x040fe400078ac0ff */
[C---:B------:R-:W-:Y:S02]  /*bf710*/  LOP3.LUT P4, RZ, R9.reuse, 0x10, RZ, 0xc0, !PT ;  /* 0x0000001009ff7812 */ /* 0x040fe4000788c0ff */
[C---:B------:R-:W-:Y:S02]  /*bf720*/  LOP3.LUT P3, RZ, R9.reuse, 0x8, RZ, 0xc0, !PT ;  /* 0x0000000809ff7812 */ /* 0x040fe4000786c0ff */
[C---:B------:R-:W-:Y:S02]  /*bf730*/  LOP3.LUT P2, RZ, R9.reuse, 0x4, RZ, 0xc0, !PT ;  /* 0x0000000409ff7812 */ /* 0x040fe4000784c0ff */
[----:B------:R-:W-:-:S02]  /*bf740*/  LOP3.LUT P1, RZ, R9, 0x2, RZ, 0xc0, !PT ;  /* 0x0000000209ff7812 */ /* 0x000fc4000782c0ff */
[----:B------:R-:W-:Y:S02]  /*bf750*/  LOP3.LUT P0, RZ, R9, 0x1, RZ, 0xc0, !PT ;  /* 0x0000000109ff7812 */ /* 0x000fe4000780c0ff */
[----:B------:R-:W2:Y:S01]  /*bf760*/  LDL.LU.64 R8, [R1+0x490] ;  /* 0x0004900001087983 */ /* 0x000ea20000300a00 */
[----:B0-----:R-:W-:-:S03]  /*bf770*/  PRMT R2, R20, 0x7771, RZ ;  /* 0x0000777114027816 */ /* 0x001fc600000000ff */
[----:B------:R-:W4:Y:S04]  /*bf780*/  LDL.LU.64 R28, [R1+0x4d8] ;  /* 0x0004d800011c7983 */ /* 0x000f280000300a00 */
[----:B------:R-:W4:Y:S04]  /*bf790*/  LDL.LU.64 R22, [R1+0x4d0] ;  /* 0x0004d00001167983 */ /* 0x000f280000300a00 */
[----:B------:R-:W4:Y:S04]  /*bf7a0*/  LDL.LU.64 R26, [R1+0x500] ;  /* 0x00050000011a7983 */ /* 0x000f280000300a00 */
[----:B------:R-:W4:Y:S04]  /*bf7b0*/  LDL.LU.64 R24, [R1+0x520] ;  /* 0x0005200001187983 */ /* 0x000f280000300a00 */
[----:B------:R-:W4:Y:S04]  /*bf7c0*/  LDL.LU.64 R16, [R1+0x518] ;  /* 0x0005180001107983 */ /* 0x000f280000300a00 */
[----:B------:R-:W4:Y:S04]  /*bf7d0*/  LDL.LU.64 R14, [R1+0x510] ;  /* 0x00051000010e7983 */ /* 0x000f280000300a00 */
[----:B------:R-:W4:Y:S04]  /*bf7e0*/  LDL.LU R21, [R1+0xe8] ;  /* 0x0000e80001157983 */ /* 0x000f280000300800 */
[----:B------:R-:W4:Y:S04]  /*bf7f0*/  LDL.LU.64 R12, [R1+0x540] ;  /* 0x00054000010c7983 */ /* 0x000f280000300a00 */
[----:B---3--:R0:W-:Y:S04]  /*bf800*/  @P6 STG.E.U8 desc[UR32][R10.64], R2 ;  /* 0x000000020a006986 */ /* 0x0081e8000c101120 */
[----:B0-----:R-:W3:Y:S01]  /*bf810*/  LDL.LU.64 R10, [R1+0x2f30] ;  /* 0x002f3000010a7983 */ /* 0x001ee20000300a00 */
[----:B------:R-:W-:-:S02]  /*bf820*/  LOP3.LUT P6, RZ, R4, 0x2000000, RZ, 0xc0, !PT ;  /* 0x0200000004ff7812 */ /* 0x000fc400078cc0ff */
[----:B------:R-:W-:-:S11]  /*bf830*/  PRMT R2, R20, 0x7772, RZ ;  /* 0x0000777214027816 */ /* 0x000fd600000000ff */
[----:B---3--:R0:W-:Y:S04]  /*bf840*/  @P6 STG.E.U8 desc[UR32][R10.64], R2 ;  /* 0x000000020a006986 */ /* 0x0081e8000c101120 */
[----:B0-----:R-:W3:Y:S01]  /*bf850*/  LDL.LU.64 R10, [R1+0x2f28] ;  /* 0x002f2800010a7983 */ /* 0x001ee20000300a00 */
[----:B------:R-:W-:Y:S02]  /*bf860*/  LOP3.LUT P6, RZ, R4, 0x1000000, RZ, 0xc0, !PT ;  /* 0x0100000004ff7812 */ /* 0x000fe400078cc0ff */
[----:B------:R-:W-:-:S11]  /*bf870*/  PRMT R2, R20, 0x7773, RZ ;  /* 0x0000777314027816 */ /* 0x000fd600000000ff */
[----:B--2---:R3:W-:Y:S01]  /*bf880*/  @P6 STG.E.U8 desc[UR32][R8.64], R2 ;  /* 0x0000000208006986 */ /* 0x0047e2000c101120 */
[----:B------:R-:W-:Y:S02]  /*bf890*/  LOP3.LUT P6, RZ, R4, 0x800000, RZ, 0xc0, !PT ;  /* 0x0080000004ff7812 */ /* 0x000fe400078cc0ff */
[----:B---3--:R-:W-:-:S11]  /*bf8a0*/  PRMT R2, R10, 0x7770, RZ ;  /* 0x000077700a027816 */ /* 0x008fd600000000ff */
[----:B------:R0:W-:Y:S01]  /*bf8b0*/  @P6 STG.E.U8 desc[UR32][R6.64], R2 ;  /* 0x0000000206006986 */ /* 0x0001e2000c101120 */
[----:B------:R-:W-:Y:S02]  /*bf8c0*/  LOP3.LUT P6, RZ, R4, 0x400000, RZ, 0xc0, !PT ;  /* 0x0040000004ff7812 */ /* 0x000fe400078cc0ff */
[----:B0-----:R-:W-:-:S11]  /*bf8d0*/  PRMT R2, R10, 0x7771, RZ ;  /* 0x000077710a027816 */ /* 0x001fd600000000ff */
[----:B------:R0:W-:Y:S01]  /*bf8e0*/  @P6 STG.E.U8 desc[UR32][R18.64], R2 ;  /* 0x0000000212006986 */ /* 0x0001e2000c101120 */
[----:B------:R-:W-:Y:S02]  /*bf8f0*/  LOP3.LUT P6, RZ, R4, 0x200000, RZ, 0xc0, !PT ;  /* 0x0020000004ff7812 */ /* 0x000fe400078cc0ff */
[----:B0-----:R-:W-:-:S11]  /*bf900*/  PRMT R2, R10, 0x7772, RZ ;  /* 0x000077720a027816 */ /* 0x001fd600000000ff */
[----:B----4-:R0:W-:Y:S02]  /*bf910*/  @P6 STG.E.U8 desc[UR32][R28.64], R2 ;  /* 0x000000021c006986 */ /* 0x0101e4000c101120 */
[----:B0-----:R-:W-:Y:S02]  /*bf920*/  PRMT R2, R10, 0x7773, RZ ;  /* 0x000077730a027816 */ /* 0x001fe400000000ff */
[----:B------:R-:W2:Y:S04]  /*bf930*/  LDL.LU R10, [R1+0x2f24] ;  /* 0x002f2400010a7983 */ /* 0x000ea80000300800 */
        /* <DEDUP_REMOVED lines=9> */
[----:B------:R0:W-:Y:S04]  /*bf9d0*/  @P1 STG.E.U8 desc[UR32][R14.64], R2 ;  /* 0x000000020e001986 */ /* 0x0001e8000c101120 */
[----:B------:R-:W4:Y:S01]  /*bf9e0*/  LDL.LU.64 R16, [R1+0x560] ;  /* 0x0005600001107983 */ /* 0x000f220000300a00 */
[----:B0-----:R-:W-:-:S05]  /*bf9f0*/  PRMT R2, R21, 0x7770, RZ ;  /* 0x0000777015027816 */ /* 0x001fca00000000ff */
[----:B------:R0:W-:Y:S04]  /*bfa00*/  @P0 STG.E.U8 desc[UR32][R12.64], R2 ;  /* 0x000000020c000986 */ /* 0x0001e8000c101120 */
[----:B0-----:R-:W3:Y:S01]  /*bfa10*/  LDL.LU.64 R12, [R1+0x558] ;  /* 0x00055800010c7983 */ /* 0x001ee20000300a00 */
[----:B------:R-:W-:-:S03]  /*bfa20*/  PRMT R2, R21, 0x7771, RZ ;  /* 0x0000777115027816 */ /* 0x000fc600000000ff */
[----:B------:R-:W3:Y:S04]  /*bfa30*/  LDL.LU.64 R14, [R1+0x550] ;  /* 0x00055000010e7983 */ /* 0x000ee80000300a00 */
[----:B------:R-:W3:Y:S04]  /*bfa40*/  LDL.LU.64 R26, [R1+0x580] ;  /* 0x00058000011a7983 */ /* 0x000ee80000300a00 */
[----:B------:R-:W3:Y:S04]  /*bfa50*/  LDL.LU.64 R24, [R1+0x5a0] ;  /* 0x0005a00001187983 */ /* 0x000ee80000300a00 */
[----:B------:R-:W3:Y:S01]  /*bfa60*/  LDL.LU R3, [R1+0xfc] ;  /* 0x0000fc0001037983 */ /* 0x000ee20000300800 */
[----:B--2---:R-:W-:-:S02]  /*bfa70*/  LOP3.LUT P3, RZ, R10, 0x80000000, RZ, 0xc0, !PT ;  /* 0x800000000aff7812 */ /* 0x004fc4000786c0ff */
[----:B------:R-:W-:-:S11]  /*bfa80*/  LOP3.LUT P2, RZ, R10, 0x40000000, RZ, 0xc0, !PT ;  /* 0x400000000aff7812 */ /* 0x000fd6000784c0ff */
[----:B----4-:R0:W-:Y:S02]  /*bfa90*/  @P3 STG.E.U8 desc[UR32][R16.64], R2 ;  /* 0x0000000210003986 */ /* 0x0101e4000c101120 */
[----:B0-----:R-:W-:Y:S02]  /*bfaa0*/  PRMT R2, R21, 0x7772, RZ ;  /* 0x0000777215027816 */ /* 0x001fe400000000ff */
[----:B------:R-:W2:Y:S04]  /*bfab0*/  LDL.LU.64 R16, [R1+0x598] ;  /* 0x0005980001107983 */ /* 0x000ea80000300a00 */
[----:B------:R-:W4:Y:S04]  /*bfac0*/  LDL.LU R8, [R1+0xec] ;  /* 0x0000ec0001087983 */ /* 0x000f280000300800 */
[----:B---3--:R0:W-:Y:S04]  /*bfad0*/  @P2 STG.E.U8 desc[UR32][R12.64], R2 ;  /* 0x000000020c002986 */ /* 0x0081e8000c101120 */
[----:B0-----:R-:W3:Y:S04]  /*bfae0*/  LDL.LU.64 R12, [R1+0x590] ;  /* 0x00059000010c7983 */ /* 0x001ee80000300a00 */
[----:B------:R-:W2:Y:S04]  /*bfaf0*/  LDL.LU.64 R6, [R1+0x5e8] ;  /* 0x0005e80001067983 */ /* 0x000ea80000300a00 */
[----:B--2---:R0:W-:Y:S04]  /*bfb00*/  STL.64 [R1+0x2f08], R6 ;  /* 0x002f080601007387 */ /* 0x0041e80000100a00 */
[----:B0-----:R-:W2:Y:S04]  /*bfb10*/  LDL.LU.64 R6, [R1+0x5f0] ;  /* 0x0005f00001067983 */ /* 0x001ea80000300a00 */
[----:B--2---:R0:W-:Y:S04]  /*bfb20*/  STL.64 [R1+0x2f10], R6 ;  /* 0x002f100601007387 */ /* 0x0041e80000100a00 */
[----:B0-----:R-:W2:Y:S01]  /*bfb30*/  LDL.LU.64 R6, [R1+0x5f8] ;  /* 0x0005f80001067983 */ /* 0x001ea20000300a00 */
        /* <DEDUP_REMOVED lines=17> */
[----:B--2---:R0:W-:Y:S04]  /*bfc50*/  STL.64 [R1+0x2f18], R6 ;  /* 0x002f180601007387 */ /* 0x0041e80000100a00 */
[----:B0-----:R-:W2:Y:S06]  /*bfc60*/  LDL.LU.64 R6, [R1+0x5c8] ;  /* 0x0005c80001067983 */ /* 0x001eac0000300a00 */
        /* <DEDUP_REMOVED lines=12> */
[C---:B0-----:R-:W-:Y:S01]  /*bfd30*/  PRMT R2, R3.reuse, 0x7770, RZ ;  /* 0x0000777003027816 */ /* 0x041fe200000000ff */
[----:B------:R-:W2:Y:S04]  /*bfd40*/  LDL.LU R14, [R1+0xd0] ;  /* 0x0000d000010e7983 */ /* 0x000ea80000300800 */
[----:B------:R0:W-:Y:S04]  /*bfd50*/  @P0 STG.E.U8 desc[UR32][R26.64], R2 ;  /* 0x000000021a000986 */ /* 0x0001e8000c101120 */
[----:B------:R-:W2:Y:S04]  /*bfd60*/  LDL.LU.64 R18, [R1+0x608] ;  /* 0x0006080001127983 */ /* 0x000ea80000300a00 */
[----:B------:R-:W2:Y:S01]  /*bfd70*/  LDL.LU.64 R28, [R1+0x638] ;  /* 0x00063800011c7983 */ /* 0x000ea20000300a00 */
[----:B0-----:R-:W-:-:S03]  /*bfd80*/  PRMT R2, R3, 0x7771, RZ ;  /* 0x0000777103027816 */ /* 0x001fc600000000ff */
[----:B------:R-:W2:Y:S04]  /*bfd90*/  LDL.LU R15, [R1+0xc0] ;  /* 0x0000c000010f7983 */ /* 0x000ea80000300800 */
[----:B------:R0:W-:Y:S01]  /*bfda0*/  @P6 STG.E.U8 desc[UR32][R24.64], R2 ;  /* 0x0000000218006986 */ /* 0x0001e2000c101120 */
[----:B------:R-:W-:-:S03]  /*bfdb0*/  LOP3.LUT P6, RZ, R4, 0x100000, RZ, 0xc0, !PT ;  /* 0x0010000004ff7812 */ /* 0x000fc600078cc0ff */
[----:B------:R-:W2:Y:S04]  /*bfdc0*/  LDL.LU.64 R22, [R1+0x630] ;  /* 0x0006300001167983 */ /* 0x000ea80000300a00 */
[----:B------:R-:W2:Y:S01]  /*bfdd0*/  LDL.LU.64 R20, [R1+0x628] ;  /* 0x0006280001147983 */ /* 0x000ea20000300a00 */
[----:B0-----:R-:W-:-:S03]  /*bfde0*/  PRMT R2, R3, 0x7772, RZ ;  /* 0x0000777203027816 */ /* 0x001fc600000000ff */
[----:B------:R-:W2:Y:S04]  /*bfdf0*/  LDL.LU.64 R26, [R1+0x648] ;  /* 0x00064800011a7983 */ /* 0x000ea80000300a00 */
[----:B------:R0:W-:Y:S01]  /*bfe00*/  @P6 STG.E.U8 desc[UR32][R16.64], R2 ;  /* 0x0000000210006986 */ /* 0x0001e2000c101120 */
[----:B------:R-:W-:-:S03]  /*bfe10*/  LOP3.LUT P6, RZ, R4, 0x80000, RZ, 0xc0, !PT ;  /* 0x0008000004ff7812 */ /* 0x000fc600078cc0ff */
[----:B------:R-:W2:Y:S01]  /*bfe20*/  LDL.LU.64 R24, [R1+0x678] ;  /* 0x0006780001187983 */ /* 0x000ea20000300a00 */
[----:B0-----:R-:W-:-:S03]  /*bfe30*/  PRMT R2, R3, 0x7773, RZ ;  /* 0x0000777303027816 */ /* 0x001fc600000000ff */
[----:B------:R-:W2:Y:S06]  /*bfe40*/  LDL.LU.64 R16, [R1+0x670] ;  /* 0x0006700001107983 */ /* 0x000eac0000300a00 */
[----:B---3--:R4:W-:Y:S01]  /*bfe50*/  @P6 STG.E.U8 desc[UR32][R12.64], R2 ;  /* 0x000000020c006986 */ /* 0x0089e2000c101120 */
[----:B------:R-:W-:Y:S02]  /*bfe60*/  LOP3.LUT P6, RZ, R4, 0x40000, RZ, 0xc0, !PT ;  /* 0x0004000004ff7812 */ /* 0x000fe400078cc0ff */
[----:B----4-:R-:W-:Y:S01]  /*bfe70*/  PRMT R2, R8, 0x7770, RZ ;  /* 0x0000777008027816 */ /* 0x010fe200000000ff */
[----:B------:R-:W3:Y:S10]  /*bfe80*/  LDL.LU.64 R12, [R1+0x668] ;  /* 0x00066800010c7983 */ /* 0x000ef40000300a00 */
[----:B--2---:R0:W-:Y:S04]  /*bfe90*/  @P6 STG.E.U8 desc[UR32][R6.64], R2 ;  /* 0x0000000206006986 */ /* 0x0041e8000c101120 */
[----:B0-----:R-:W2:Y:S01]  /*bfea0*/  LDL.LU.64 R6, [R1+0x2f18] ;  /* 0x002f180001067983 */ /* 0x001ea20000300a00 */
[----:B------:R-:W-:-:S02]  /*bfeb0*/  LOP3.LUT P6, RZ, R4, 0x20000, RZ, 0xc0, !PT ;  /* 0x0002000004ff7812 */ /* 0x000fc400078cc0ff */
[----:B------:R-:W-:-:S11]  /*bfec0*/  PRMT R2, R8, 0x7771, RZ ;  /* 0x0000777108027816 */ /* 0x000fd600000000ff */
[----:B--2---:R0:W-:Y:S04]  /*bfed0*/  @P6 STG.E.U8 desc[UR32][R6.64], R2 ;  /* 0x0000000206006986 */ /* 0x0041e8000c101120 */
[----:B0-----:R-:W2:Y:S01]  /*bfee0*/  LDL.LU.64 R6, [R1+0x2f10] ;  /* 0x002f100001067983 */ /* 0x001ea20000300a00 */
[----:B------:R-:W-:Y:S02]  /*bfef0*/  LOP3.LUT P6, RZ, R4, 0x10000, RZ, 0xc0, !PT ;  /* 0x0001000004ff7812 */ /* 0x000fe400078cc0ff */
[----:B------:R-:W-:-:S11]  /*bff00*/  PRMT R2, R8, 0x7772, RZ ;  /* 0x0000777208027816 */ /* 0x000fd600000000ff */
[----:B--2---:R0:W-:Y:S04]  /*bff10*/  @P6 STG.E.U8 desc[UR32][R6.64], R2 ;  /* 0x0000000206006986 */ /* 0x0041e8000c101120 */
[----:B0-----:R-:W2:Y:S01]  /*bff20*/  LDL.LU.64 R6, [R1+0x2f08] ;  /* 0x002f080001067983 */ /* 0x001ea20000300a00 */
[----:B------:R-:W-:Y:S02]  /*bff30*/  LOP3.LUT P6, RZ, R4, 0x8000, RZ, 0xc0, !PT ;  /* 0x0000800004ff7812 */ /* 0x000fe400078cc0ff */
[----:B------:R-:W-:Y:S02]  /*bff40*/  PRMT R2, R8, 0x7773, RZ ;  /* 0x0000777308027816 */ /* 0x000fe400000000ff */
[----:B------:R-:W-:Y:S02]  /*bff50*/  LOP3.LUT P5, RZ, R10, 0x40000, RZ, 0xc0, !PT ;  /* 0x000400000aff7812 */ /* 0x000fe400078ac0ff */
[----:B------:R-:W-:-:S02]  /*bff60*/  LOP3.LUT P4, RZ, R11, 0x8000, RZ, 0xc0, !PT ;  /* 0x000080000bff7812 */ /* 0x000fc4000788c0ff */
[C---:B------:R-:W-:Y:S02]  /*bff70*/  LOP3.LUT P3, RZ, R10.reuse, 0x20000, RZ, 0xc0, !PT ;  /* 0x000200000aff7812 */ /* 0x040fe4000786c0ff */
[C---:B------:R-:W-:Y:S02]  /*bff80*/  LOP3.LUT P2, RZ, R10.reuse, 0x10000, RZ, 0xc0, !PT ;  /* 0x000100000aff7812 */ /* 0x040fe4000784c0ff */
[----:B------:R-:W-:Y:S02]  /*bff90*/  LOP3.LUT P1, RZ, R10, 0x8000, RZ, 0xc0, !PT ;  /* 0x000080000aff7812 */ /* 0x000fe4000782c0ff */
[----:B------:R-:W-:Y:S01]  /*bffa0*/  LOP3.LUT P0, RZ, R11, 0x4000, RZ, 0xc0, !PT ;  /* 0x000040000bff7812 */ /* 0x000fe2000780c0ff */
[----:B--2---:R0:W-:Y:S01]  /*bffb0*/  @P6 STG.E.U8 desc[UR32][R6.64], R2 ;  /* 0x0000000206006986 */ /* 0x0041e2000c101120 */
        /* <DEDUP_REMOVED lines=18> */
[----:B---3--:R0:W-:Y:S04]  /*c00e0*/  @P0 STG.E.U8 desc[UR32][R12.64], R2 ;  /* 0x000000020c000986 */ /* 0x0081e8000c101120 */
[----:B------:R-:W3:Y:S04]  /*c00f0*/  LDL.LU.64 R22, [R1+0x6b8] ;  /* 0x0006b80001167983 */ /* 0x000ee80000300a00 */
[----:B0-----:R-:W4:Y:S04]  /*c0100*/  LDL.LU.64 R12, [R1+0x6b0] ;  /* 0x0006b000010c7983 */ /* 0x001f280000300a00 */
[----:B------:R-:W2:Y:S01]  /*c0110*/  LDL.LU R27, [R1+0xd4] ;  /* 0x0000d400011b7983 */ /* 0x000ea20000300800 */
[----:B------:R-:W-:-:S02]  /*c0120*/  LOP3.LUT P3, RZ, R10, 0x4000, RZ, 0xc0, !PT ;  /* 0x000040000aff7812 */ /* 0x000fc4000786c0ff */
[C---:B------:R-:W-:Y:S01]  /*c0130*/  LOP3.LUT P2, RZ, R10.reuse, 0x2000, RZ, 0xc0, !PT ;  /* 0x000020000aff7812 */ /* 0x040fe2000784c0ff */
[----:B------:R-:W4:Y:S01]  /*c0140*/  LDL.LU.64 R20, [R1+0x6a8] ;  /* 0x0006a80001147983 */ /* 0x000f220000300a00 */
[----:B------:R-:W-:-:S03]  /*c0150*/  LOP3.LUT P1, RZ, R10, 0x1000, RZ, 0xc0, !PT ;  /* 0x000010000aff7812 */ /* 0x000fc6000782c0ff */
[----:B------:R-:W4:Y:S04]  /*c0160*/  LDL.LU.64 R24, [R1+0x6c8] ;  /* 0x0006c80001187983 */ /* 0x000f280000300a00 */
[----:B------:R-:W4:Y:S04]  /*c0170*/  LDL.LU R3, [R1+0xc4] ;  /* 0x0000c40001037983 */ /* 0x000f280000300800 */
[----:B------:R-:W4:Y:S01]  /*c0180*/  LDL.LU.64 R16, [R1+0x6f8] ;  /* 0x0006f80001107983 */ /* 0x000f220000300a00 */
[----:B--2---:R-:W-:-:S05]  /*c0190*/  PRMT R2, R27, 0x7770, RZ ;  /* 0x000077701b027816 */ /* 0x004fca00000000ff */
[----:B------:R0:W-:Y:S02]  /*c01a0*/  @P3 STG.E.U8 desc[UR32][R14.64], R2 ;  /* 0x000000020e003986 */ /* 0x0001e4000c101120 */
[C---:B0-----:R-:W-:Y:S02]  /*c01b0*/  PRMT R2, R27.reuse, 0x7771, RZ ;  /* 0x000077711b027816 */ /* 0x041fe400000000ff */
[----:B------:R-:W2:Y:S04]  /*c01c0*/  LDL.LU.64 R14, [R1+0x6f0] ;  /* 0x0006f000010e7983 */ /* 0x000ea80000300a00 */
[----:B---3--:R0:W-:Y:S04]  /*c01d0*/  @P2 STG.E.U8 desc[UR32][R22.64], R2 ;  /* 0x0000000216002986 */ /* 0x0081e8000c101120 */
[----:B------:R-:W3:Y:S01]  /*c01e0*/  LDL.LU R26, [R1+0xd8] ;  /* 0x0000d800011a7983 */ /* 0x000ee20000300800 */
[----:B0-----:R-:W-:-:S05]  /*c01f0*/  PRMT R2, R27, 0x7772, RZ ;  /* 0x000077721b027816 */ /* 0x001fca00000000ff */
[----:B----4-:R0:W-:Y:S04]  /*c0200*/  @P1 STG.E.U8 desc[UR32][R12.64], R2 ;  /* 0x000000020c001986 */ /* 0x0101e8000c101120 */
        /* <DEDUP_REMOVED lines=24> */
[----:B------:R-:W3:Y:S01]  /*c0390*/  LDL.LU.64 R8, [R1+0x730] ;  /* 0x0007300001087983 */ /* 0x000ee20000300a00 */
[----:B------:R-:W-:Y:S02]  /*c03a0*/  LOP3.LUT R4, R4, 0xfffff7ff, RZ, 0xc0, !PT ;  /* 0xfffff7ff04047812 */ /* 0x000fe400078ec0ff */
[----:B------:R-:W-:Y:S01]  /*c03b0*/  LOP3.LUT P0, RZ, R11, 0x2000, RZ, 0xc0, !PT ;  /* 0x000020000bff7812 */ /* 0x000fe2000780c0ff */
[----:B------:R-:W3:Y:S01]  /*c03c0*/  LDL.LU.64 R6, [R1+0x728] ;  /* 0x0007280001067983 */ /* 0x000ee20000300a00 */
[----:B------:R-:W-:-:S03]  /*c03d0*/  PRMT R2, R27, 0x7773, RZ ;  /* 0x000077731b027816 */ /* 0x000fc600000000ff */
[----:B------:R-:W3:Y:S04]  /*c03e0*/  LDL.LU.64 R18, [R1+0x748] ;  /* 0x0007480001127983 */ /* 0x000ee80000300a00 */
[----:B------:R-:W-:Y:S01]  /*c03f0*/  @P6 LOP3.LUT R4, R4, 0x800, RZ, 0xfc, !PT ;  /* 0x0000080004046812 */ /* 0x000fe200078efcff */
[----:B------:R-:W3:Y:S01]  /*c0400*/  LDL.LU.64 R28, [R1+0x778] ;  /* 0x00077800011c7983 */ /* 0x000ee20000300a00 */
[----:B------:R-:W-:Y:S02]  /*c0410*/  LOP3.LUT P6, RZ, R10, 0x400, RZ, 0xc0, !PT ;  /* 0x000004000aff7812 */ /* 0x000fe400078cc0ff */
[----:B------:R-:W-:Y:S01]  /*c0420*/  LOP3.LUT R4, R4, 0xffffefff, RZ, 0xc0, !PT ;  /* 0xffffefff04047812 */ /* 0x000fe200078ec0ff */
[----:B------:R0:W-:Y:S04]  /*c0430*/  @P0 STG.E.U8 desc[UR32][R20.64], R2 ;  /* 0x0000000214000986 */ /* 0x0001e8000c101120 */
[----:B------:R-:W3:Y:S06]  /*c0440*/  LDL.LU.64 R22, [R1+0x770] ;  /* 0x0007700001167983 */ /* 0x000eec0000300a00 */
[----:B------:R-:W-:-:S02]  /*c0450*/  @P6 LOP3.LUT R4, R4, 0x1000, RZ, 0xfc, !PT ;  /* 0x0000100004046812 */ /* 0x000fc400078efcff */
[----:B------:R-:W-:Y:S01]  /*c0460*/  LOP3.LUT P6, RZ, R10, 0x800, RZ, 0xc0, !PT ;  /* 0x000008000aff7812 */ /* 0x000fe200078cc0ff */
[----:B0-----:R-:W3:Y:S01]  /*c0470*/  LDL.LU.64 R20, [R1+0x768] ;  /* 0x0007680001147983 */ /* 0x001ee20000300a00 */
[----:B------:R-:W-:-:S03]  /*c0480*/  PRMT R2, R3, 0x7770, RZ ;  /* 0x0000777003027816 */ /* 0x000fc600000000ff */
[----:B------:R-:W3:Y:S08]  /*c0490*/  LDL.LU R27, [R1+0xdc] ;  /* 0x0000dc00011b7983 */ /* 0x000ef00000300800 */
[----:B------:R0:W-:Y:S01]  /*c04a0*/  @P6 STG.E.U8 desc[UR32][R24.64], R2 ;  /* 0x0000000218006986 */ /* 0x0001e2000c101120 */
[C---:B------:R-:W-:Y:S02]  /*c04b0*/  LOP3.LUT P6, RZ, R4.reuse, 0x1000, RZ, 0xc0, !PT ;  /* 0x0000100004ff7812 */ /* 0x040fe400078cc0ff */
[----:B0-----:R-:W-:Y:S01]  /*c04c0*/  PRMT R2, R3, 0x7771, RZ ;  /* 0x0000777103027816 */ /* 0x001fe200000000ff */
[----:B------:R-:W3:Y:S10]  /*c04d0*/  LDL.LU.64 R24, [R1+0x788] ;  /* 0x0007880001187983 */ /* 0x000ef40000300a00 */
[----:B------:R0:W-:Y:S01]  /*c04e0*/  @P6 STG.E.U8 desc[UR32][R16.64], R2 ;  /* 0x0000000210006986 */ /* 0x0001e2000c101120 */
[----:B------:R-:W-:-:S02]  /*c04f0*/  LOP3.LUT P6, RZ, R4, 0x800, RZ, 0xc0, !PT ;  /* 0x0000080004ff7812 */ /* 0x000fc400078cc0ff */
[----:B0-----:R-:W-:Y:S01]  /*c0500*/  PRMT R2, R3, 0x7772, RZ ;  /* 0x0000777203027816 */ /* 0x001fe200000000ff */
[----:B------:R-:W3:Y:S10]  /*c0510*/  LDL.LU.64 R16, [R1+0x7b0] ;  /* 0x0007b00001107983 */ /* 0x000ef40000300a00 */
[----:B--2---:R0:W-:Y:S01]  /*c0520*/  @P6 STG.E.U8 desc[UR32][R14.64], R2 ;  /* 0x000000020e006986 */ /* 0x0041e2000c101120 */
[----:B------:R-:W-:-:S02]  /*c0530*/  LOP3.LUT P6, RZ, R4, 0x400, RZ, 0xc0, !PT ;  /* 0x0000040004ff7812 */ /* 0x000fc400078cc0ff */
[----:B0-----:R-:W-:Y:S01]  /*c0540*/  PRMT R2, R3, 0x7773, RZ ;  /* 0x0000777303027816 */ /* 0x001fe200000000ff */
[----:B------:R-:W2:Y:S10]  /*c0550*/  LDL.LU.64 R14, [R1+0x7a8] ;  /* 0x0007a800010e7983 */ /* 0x000eb40000300a00 */
[----:B----4-:R0:W-:Y:S04]  /*c0560*/  @P6 STG.E.U8 desc[UR32][R12.64], R2 ;  /* 0x000000020c006986 */ /* 0x0101e8000c101120 */
[----:B0-----:R-:W4:Y:S01]  /*c0570*/  LDL.LU.64 R12, [R1+0x2f00] ;  /* 0x002f0000010c7983 */ /* 0x001f220000300a00 */
[----:B------:R-:W-:-:S02]  /*c0580*/  LOP3.LUT P6, RZ, R4, 0x200, RZ, 0xc0, !PT ;  /* 0x0000020004ff7812 */ /* 0x000fc400078cc0ff */
[----:B---3--:R-:W-:-:S11]  /*c0590*/  PRMT R2, R26, 0x7770, RZ ;  /* 0x000077701a027816 */ /* 0x008fd600000000ff */
[----:B----4-:R0:W-:Y:S04]  /*c05a0*/  @P6 STG.E.U8 desc[UR32][R12.64], R2 ;  /* 0x000000020c006986 */ /* 0x0101e8000c101120 */
[----:B0-----:R-:W3:Y:S01]  /*c05b0*/  LDL.LU.64 R12, [R1+0x2ef8] ;  /* 0x002ef800010c7983 */ /* 0x001ee20000300a00 */
[----:B------:R-:W-:Y:S02]  /*c05c0*/  LOP3.LUT P6, RZ, R4, 0x100, RZ, 0xc0, !PT ;  /* 0x0000010004ff7812 */ /* 0x000fe400078cc0ff */
[----:B------:R-:W-:-:S11]  /*c05d0*/  PRMT R2, R26, 0x7771, RZ ;  /* 0x000077711a027816 */ /* 0x000fd600000000ff */
[----:B---3--:R0:W-:Y:S04]  /*c05e0*/  @P6 STG.E.U8 desc[UR32][R12.64], R2 ;  /* 0x000000020c006986 */ /* 0x0081e8000c101120 */
[----:B0-----:R-:W3:Y:S01]  /*c05f0*/  LDL.LU.64 R12, [R1+0x2ef0] ;  /* 0x002ef000010c7983 */ /* 0x001ee20000300a00 */
[----:B------:R-:W-:Y:S02]  /*c0600*/  LOP3.LUT P6, RZ, R4, 0x80, RZ, 0xc0, !PT ;  /* 0x0000008004ff7812 */ /* 0x000fe400078cc0ff */
[----:B------:R-:W-:-:S11]  /*c0610*/  PRMT R2, R26, 0x7772, RZ ;  /* 0x000077721a027816 */ /* 0x000fd600000000ff */
[----:B------:R0:W-:Y:S01]  /*c0620*/  @P6 STG.E.U8 desc[UR32][R8.64], R2 ;  /* 0x0000000208006986 */ /* 0x0001e2000c101120 */
[----:B------:R-:W-:Y:S02]  /*c0630*/  LOP3.LUT P6, RZ, R4, 0x40, RZ, 0xc0, !PT ;  /* 0x0000004004ff7812 */ /* 0x000fe400078cc0ff */
[----:B0-----:R-:W-:-:S11]  /*c0640*/  PRMT R2, R26, 0x7773, RZ ;  /* 0x000077731a027816 */ /* 0x001fd600000000ff */
[----:B------:R3:W-:Y:S01]  /*c0650*/  @P6 STG.E.U8 desc[UR32][R6.64], R2 ;  /* 0x0000000206006986 */ /* 0x0007e2000c101120 */
[----:B------:R-:W-:Y:S02]  /*c0660*/  LOP3.LUT P6, RZ, R4, 0x20, RZ, 0xc0, !PT ;  /* 0x0000002004ff7812 */ /* 0x000fe400078cc0ff */
[C---:B------:R-:W-:Y:S02]  /*c0670*/  LOP3.LUT P5, RZ, R10.reuse, 0x10, RZ, 0xc0, !PT ;  /* 0x000000100aff7812 */ /* 0x040fe400078ac0ff */
[C---:B------:R-:W-:Y:S02]  /*c0680*/  LOP3.LUT P4, RZ, R10.reuse, 0x8, RZ, 0xc0, !PT ;  /* 0x000000080aff7812 */ /* 0x040fe4000788c0ff */
[----:B------:R-:W-:Y:S02]  /*c0690*/  LOP3.LUT P3, RZ, R11, 0x400, RZ, 0xc0, !PT ;  /* 0x000004000bff7812 */ /* 0x000fe4000786c0ff */
[C---:B------:R-:W-:Y:S02]  /*c06a0*/  LOP3.LUT P2, RZ, R10.reuse, 0x4, RZ, 0xc0, !PT ;  /* 0x000000040aff7812 */ /* 0x040fe4000784c0ff */
[----:B------:R-:W-:-:S02]  /*c06b0*/  LOP3.LUT P1, RZ, R10, 0x2, RZ, 0xc0, !PT ;  /* 0x000000020aff7812 */ /* 0x000fc4000782c0ff */
[----:B------:R-:W-:Y:S02]  /*c06c0*/  LOP3.LUT P0, RZ, R10, 0x1, RZ, 0xc0, !PT ;  /* 0x000000010aff7812 */ /* 0x000fe4000780c0ff */
[----:B---3--:R-:W-:-:S05]  /*c06d0*/  PRMT R2, R12, 0x7770, RZ ;  /* 0x000077700c027816 */ /* 0x008fca00000000ff */
        /* <DEDUP_REMOVED lines=19> */
[----:B------:R-:W-:-:S02]  /*c0810*/  LOP3.LUT P3, RZ, R11, 0x200, RZ, 0xc0, !PT ;  /* 0x000002000bff7812 */ /* 0x000fc4000786c0ff */
[----:B------:R-:W-:Y:S01]  /*c0820*/  PRMT R2, R27, 0x7773, RZ ;  /* 0x000077731b027816 */ /* 0x000fe200000000ff */
[----:B------:R-:W2:Y:S04]  /*c0830*/  LDL.LU.64 R24, [R1+0x7f0] ;  /* 0x0007f00001187983 */ /* 0x000ea80000300a00 */
[----:B------:R-:W2:Y:S01]  /*c0840*/  LDL.LU R3, [R1+0xb0] ;  /* 0x0000b00001037983 */ /* 0x000ea20000300800 */
[----:B---3--:R-:W-:-:S05]  /*c0850*/  LOP3.LUT P2, RZ, R12, 0x80000000, RZ, 0xc0, !PT ;  /* 0x800000000cff7812 */ /* 0x008fca000784c0ff */
[----:B----4-:R0:W-:Y:S04]  /*c0860*/  @P3 STG.E.U8 desc[UR32][R16.64], R2 ;  /* 0x0000000210003986 */ /* 0x0101e8000c101120 */
[----:B0-----:R-:W3:Y:S01]  /*c0870*/  LDL.LU.64 R16, [R1+0x820] ;  /* 0x0008200001107983 */ /* 0x001ee20000300a00 */
[----:B--2---:R-:W-:-:S05]  /*c0880*/  PRMT R2, R26, 0x7770, RZ ;  /* 0x000077701a027816 */ /* 0x004fca00000000ff */
[----:B------:R0:W-:Y:S04]  /*c0890*/  @P2 STG.E.U8 desc[UR32][R14.64], R2 ;  /* 0x000000020e002986 */ /* 0x0001e8000c101120 */
[----:B0-----:R-:W2:Y:S04]  /*c08a0*/  LDL.LU.64 R14, [R1+0x840] ;  /* 0x00084000010e7983 */ /* 0x001ea80000300a00 */
[----:B------:R-:W4:Y:S01]  /*c08b0*/  LDL.LU R6, [R1+0xa0] ;  /* 0x0000a00001067983 */ /* 0x000f220000300800 */
        /* <DEDUP_REMOVED lines=11> */
[----:B----4-:R0:W-:Y:S04]  /*c0970*/  STL [R1+0x2ed8], R6 ;  /* 0x002ed80601007387 */ /* 0x0101e80000100800 */
[----:B------:R-:W-:Y:S04]  /*c0980*/  STL [R1+0x2ec8], R11 ;  /* 0x002ec80b01007387 */ /* 0x000fe80000100800 */
[----:B0-----:R-:W4:Y:S02]  /*c0990*/  LDL.LU.64 R6, [R1+0x830] ;  /* 0x0008300001067983 */ /* 0x001f240000300a00 */
        /* <DEDUP_REMOVED lines=14> */
[----:B------:R-:W-:Y:S01]  /*c0a80*/  LOP3.LUT P6, RZ, R11, 0x100, RZ, 0xc0, !PT ;  /* 0x000001000bff7812 */ /* 0x000fe200078cc0ff */
[----:B----4-:R0:W-:Y:S04]  /*c0a90*/  STL.64 [R1+0x2ee0], R6 ;  /* 0x002ee00601007387 */ /* 0x0101e80000100a00 */
[----:B0-----:R-:W4:Y:S04]  /*c0aa0*/  LDL.LU.64 R6, [R1+0x838] ;  /* 0x0008380001067983 */ /* 0x001f280000300a00 */
[----:B------:R-:W4:Y:S01]  /*c0ab0*/  LDL.LU.64 R10, [R1+0x880] ;  /* 0x00088000010a7983 */ /* 0x000f220000300a00 */
[----:B------:R-:W-:-:S02]  /*c0ac0*/  LOP3.LUT P1, RZ, R12, 0x40000000, RZ, 0xc0, !PT ;  /* 0x400000000cff7812 */ /* 0x000fc4000782c0ff */
[----:B------:R-:W-:Y:S02]  /*c0ad0*/  LOP3.LUT P0, RZ, R12, 0x20000000, RZ, 0xc0, !PT ;  /* 0x200000000cff7812 */ /* 0x000fe4000780c0ff */
[----:B------:R-:W-:-:S09]  /*c0ae0*/  PRMT R2, R26, 0x7771, RZ ;  /* 0x000077711a027816 */ /* 0x000fd200000000ff */
[----:B------:R0:W-:Y:S02]  /*c0af0*/  @P1 STG.E.U8 desc[UR32][R22.64], R2 ;  /* 0x0000000216001986 */ /* 0x0001e4000c101120 */
[----:B0-----:R-:W-:-:S05]  /*c0b00*/  PRMT R2, R26, 0x7772, RZ ;  /* 0x000077721a027816 */ /* 0x001fca00000000ff */
        /* <DEDUP_REMOVED lines=8> */
[----:B--2---:R0:W-:Y:S01]  /*c0b90*/  @P6 STG.E.U8 desc[UR32][R14.64], R2 ;  /* 0x000000020e006986 */ /* 0x0041e2000c101120 */
[C---:B------:R-:W-:Y:S02]  /*c0ba0*/  LOP3.LUT P6, RZ, R4.reuse, 0x4, RZ, 0xc0, !PT ;  /* 0x0000000404ff7812 */ /* 0x040fe400078cc0ff */
[----:B0-----:R-:W-:Y:S01]  /*c0bb0*/  PRMT R2, R3, 0x7772, RZ ;  /* 0x0000777203027816 */ /* 0x001fe200000000ff */
[----:B----4-:R0:W-:Y:S04]  /*c0bc0*/  STL.64 [R1+0x2ed0], R10 ;  /* 0x002ed00a01007387 */ /* 0x0101e80000100a00 */
[----:B0-----:R-:W2:Y:S04]  /*c0bd0*/  LDL.LU.64 R10, [R1+0x860] ;  /* 0x00086000010a7983 */ /* 0x001ea80000300a00 */
[----:B------:R-:W3:Y:S04]  /*c0be0*/  LDL.LU.64 R8, [R1+0x878] ;  /* 0x0008780001087983 */ /* 0x000ee80000300a00 */
[----:B------:R-:W4:Y:S04]  /*c0bf0*/  LDL.LU R27, [R1+0xb4] ;  /* 0x0000b400011b7983 */ /* 0x000f280000300800 */
[----:B------:R-:W4:Y:S04]  /*c0c00*/  LDL.LU.64 R18, [R1+0x870] ;  /* 0x0008700001127983 */ /* 0x000f280000300a00 */
[----:B------:R-:W4:Y:S04]  /*c0c10*/  LDL.LU.64 R28, [R1+0x8a0] ;  /* 0x0008a000011c7983 */ /* 0x000f280000300a00 */
[----:B------:R-:W4:Y:S04]  /*c0c20*/  LDL.LU.64 R22, [R1+0x8c0] ;  /* 0x0008c00001167983 */ /* 0x000f280000300a00 */
[----:B------:R-:W4:Y:S04]  /*c0c30*/  LDL.LU.64 R20, [R1+0x8b8] ;  /* 0x0008b80001147983 */ /* 0x000f280000300a00 */
[----:B------:R-:W4:Y:S04]  /*c0c40*/  LDL.LU R26, [R1+0xa4] ;  /* 0x0000a400011a7983 */ /* 0x000f280000300800 */
[----:B------:R-:W4:Y:S04]  /*c0c50*/  LDL.LU.64 R24, [R1+0x8b0] ;  /* 0x0008b00001187983 */ /* 0x000f280000300a00 */
[----:B------:R-:W4:Y:S04]  /*c0c60*/  LDL.LU.64 R16, [R1+0x8e0] ;  /* 0x0008e00001107983 */ /* 0x000f280000300a00 */
[----:B------:R-:W4:Y:S04]  /*c0c70*/  LDL.LU.64 R14, [R1+0x900] ;  /* 0x00090000010e7983 */ /* 0x000f280000300a00 */
[----:B------:R0:W-:Y:S04]  /*c0c80*/  @P6 STG.E.U8 desc[UR32][R6.64], R2 ;  /* 0x0000000206006986 */ /* 0x0001e8000c101120 */
        /* <DEDUP_REMOVED lines=9> */
[----:B------:R-:W-:Y:S02]  /*c0d20*/  LOP3.LUT P6, RZ, R5, 0x80000000, RZ, 0xc0, !PT ;  /* 0x8000000005ff7812 */ /* 0x000fe400078cc0ff */
[----:B------:R-:W-:Y:S02]  /*c0d30*/  PRMT R2, R6, 0x7771, RZ ;  /* 0x0000777106027816 */ /* 0x000fe400000000ff */
[C---:B------:R-:W-:Y:S02]  /*c0d40*/  LOP3.LUT P5, RZ, R12.reuse, 0x400000, RZ, 0xc0, !PT ;  /* 0x004000000cff7812 */ /* 0x040fe400078ac0ff */
[----:B------:R-:W-:-:S02]  /*c0d50*/  LOP3.LUT P4, RZ, R12, 0x200000, RZ, 0xc0, !PT ;  /* 0x002000000cff7812 */ /* 0x000fc4000788c0ff */
[C---:B------:R-:W-:Y:S02]  /*c0d60*/  LOP3.LUT P3, RZ, R12.reuse, 0x100000, RZ, 0xc0, !PT ;  /* 0x001000000cff7812 */ /* 0x040fe4000786c0ff */
[C---:B------:R-:W-:Y:S02]  /*c0d70*/  LOP3.LUT P1, RZ, R12.reuse, 0x80000, RZ, 0xc0, !PT ;  /* 0x000800000cff7812 */ /* 0x040fe4000782c0ff */
[----:B------:R-:W-:Y:S01]  /*c0d80*/  LOP3.LUT P0, RZ, R12, 0x40000, RZ, 0xc0, !PT ;  /* 0x000400000cff7812 */ /* 0x000fe2000780c0ff */
[----:B--2---:R0:W-:Y:S01]  /*c0d90*/  @P6 STG.E.U8 desc[UR32][R10.64], R2 ;  /* 0x000000020a006986 */ /* 0x0041e2000c101120 */
[C---:B------:R-:W-:Y:S02]  /*c0da0*/  LOP3.LUT P6, RZ, R5.reuse, 0x40000000, RZ, 0xc0, !PT ;  /* 0x4000000005ff7812 */ /* 0x040fe400078cc0ff */
[----:B0-----:R-:W-:Y:S01]  /*c0db0*/  PRMT R2, R6, 0x7772, RZ ;  /* 0x0000777206027816 */ /* 0x001fe200000000ff */
[----:B------:R-:W2:Y:S10]  /*c0dc0*/  LDL.LU R11, [R1+0x2ec8] ;  /* 0x002ec800010b7983 */ /* 0x000eb40000300800 */
[----:B---3--:R0:W-:Y:S01]  /*c0dd0*/  @P6 STG.E.U8 desc[UR32][R8.64], R2 ;  /* 0x0000000208006986 */ /* 0x0081e2000c101120 */
[----:B------:R-:W-:-:S02]  /*c0de0*/  LOP3.LUT P6, RZ, R5, 0x20000000, RZ, 0xc0, !PT ;  /* 0x2000000005ff7812 */ /* 0x000fc400078cc0ff */
[----:B0-----:R-:W-:-:S11]  /*c0df0*/  PRMT R2, R6, 0x7773, RZ ;  /* 0x0000777306027816 */ /* 0x001fd600000000ff */
[----:B----4-:R0:W-:Y:S02]  /*c0e00*/  @P6 STG.E.U8 desc[UR32][R18.64], R2 ;  /* 0x0000000212006986 */ /* 0x0101e4000c101120 */
[C---:B0-----:R-:W-:Y:S02]  /*c0e10*/  PRMT R2, R27.reuse, 0x7770, RZ ;  /* 0x000077701b027816 */ /* 0x041fe400000000ff */
[----:B------:R-:W3:Y:S04]  /*c0e20*/  LDL.LU.64 R18, [R1+0x8f8] ;  /* 0x0008f80001127983 */ /* 0x000ee80000300a00 */
        /* <DEDUP_REMOVED lines=11> */
[----:B------:R0:W-:Y:S04]  /*c0ee0*/  @P0 STG.E.U8 desc[UR32][R14.64], R2 ;  /* 0x000000020e000986 */ /* 0x0001e8000c101120 */
[----:B0-----:R-:W4:Y:S04]  /*c0ef0*/  LDL.LU.64 R14, [R1+0x920] ;  /* 0x00092000010e7983 */ /* 0x001f280000300a00 */
[----:B------:R-:W4:Y:S04]  /*c0f00*/  LDL.LU.64 R22, [R1+0x940] ;  /* 0x0009400001167983 */ /* 0x000f280000300a00 */
[----:B------:R-:W4:Y:S04]  /*c0f10*/  LDL.LU.64 R20, [R1+0x938] ;  /* 0x0009380001147983 */ /* 0x000f280000300a00 */
[----:B------:R-:W4:Y:S01]  /*c0f20*/  LDL.LU R27, [R1+0xb8] ;  /* 0x0000b800011b7983 */ /* 0x000f220000300800 */
[----:B------:R-:W-:-:S02]  /*c0f30*/  LOP3.LUT P3, RZ, R12, 0x20000, RZ, 0xc0, !PT ;  /* 0x000200000cff7812 */ /* 0x000fc4000786c0ff */
[----:B------:R-:W-:Y:S01]  /*c0f40*/  PRMT R2, R26, 0x7772, RZ ;  /* 0x000077721a027816 */ /* 0x000fe200000000ff */
[----:B------:R-:W4:Y:S01]  /*c0f50*/  LDL.LU.64 R24, [R1+0x930] ;  /* 0x0009300001187983 */ /* 0x000f220000300a00 */
[----:B------:R-:W-:-:S03]  /*c0f60*/  LOP3.LUT P1, RZ, R12, 0x10000, RZ, 0xc0, !PT ;  /* 0x000100000cff7812 */ /* 0x000fc6000782c0ff */
[----:B------:R-:W4:Y:S01]  /*c0f70*/  LDL.LU R28, [R1+0xa8] ;  /* 0x0000a800011c7983 */ /* 0x000f220000300800 */
[----:B--2---:R-:W-:-:S05]  /*c0f80*/  LOP3.LUT P2, RZ, R11, 0x10, RZ, 0xc0, !PT ;  /* 0x000000100bff7812 */ /* 0x004fca000784c0ff */
[----:B---3--:R0:W-:Y:S02]  /*c0f90*/  @P3 STG.E.U8 desc[UR32][R18.64], R2 ;  /* 0x0000000212003986 */ /* 0x0081e4000c101120 */
[----:B0-----:R-:W-:-:S06]  /*c0fa0*/  PRMT R2, R26, 0x7773, RZ ;  /* 0x000077731a027816 */ /* 0x001fcc00000000ff */
[----:B----4-:R0:W-:Y:S04]  /*c0fb0*/  @P2 STG.E.U8 desc[UR32][R16.64], R2 ;  /* 0x0000000210002986 */ /* 0x0101e8000c101120 */
[----:B0-----:R-:W2:Y:S01]  /*c0fc0*/  LDL.LU.64 R16, [R1+0x960] ;  /* 0x0009600001107983 */ /* 0x001ea20000300a00 */
[----:B------:R-:W-:-:S05]  /*c0fd0*/  PRMT R2, R27, 0x7770, RZ ;  /* 0x000077701b027816 */ /* 0x000fca00000000ff */
[----:B------:R0:W-:Y:S04]  /*c0fe0*/  @P1 STG.E.U8 desc[UR32][R14.64], R2 ;  /* 0x000000020e001986 */ /* 0x0001e8000c101120 */
        /* <DEDUP_REMOVED lines=23> */
[C---:B------:R-:W-:Y:S02]  /*c1160*/  LOP3.LUT P6, RZ, R12.reuse, 0x2000, RZ, 0xc0, !PT ;  /* 0x000020000cff7812 */ /* 0x040fe400078cc0ff */
[----:B------:R-:W-:Y:S02]  /*c1170*/  LOP3.LUT R5, R5, 0xf7ffffff, RZ, 0xc0, !PT ;  /* 0xf7ffffff05057812 */ /* 0x000fe400078ec0ff */
[----:B------:R-:W-:-:S09]  /*c1180*/  LOP3.LUT P0, RZ, R12, 0x8000, RZ, 0xc0, !PT ;  /* 0x000080000cff7812 */ /* 0x000fd2000780c0ff */
[----:B------:R-:W-:Y:S02]  /*c1190*/  @P6 LOP3.LUT R5, R5, 0x8000000, RZ, 0xfc, !PT ;  /* 0x0800000005056812 */ /* 0x000fe400078efcff */
[----:B------:R-:W-:Y:S02]  /*c11a0*/  LOP3.LUT P6, RZ, R11, 0x8, RZ, 0xc0, !PT ;  /* 0x000000080bff7812 */ /* 0x000fe400078cc0ff */
[----:B------:R-:W-:Y:S02]  /*c11b0*/  LOP3.LUT R5, R5, 0xefffffff, RZ, 0xc0, !PT ;  /* 0xefffffff05057812 */ /* 0x000fe400078ec0ff */
[----:B------:R-:W-:-:S09]  /*c11c0*/  PRMT R2, R27, 0x7771, RZ ;  /* 0x000077711b027816 */ /* 0x000fd200000000ff */
[----:B------:R-:W-:Y:S02]  /*c11d0*/  @P6 LOP3.LUT R5, R5, 0x10000000, RZ, 0xfc, !PT ;  /* 0x1000000005056812 */ /* 0x000fe400078efcff */
[----:B------:R-:W-:Y:S01]  /*c11e0*/  LOP3.LUT P6, RZ, R12, 0x4000, RZ, 0xc0, !PT ;  /* 0x000040000cff7812 */ /* 0x000fe200078cc0ff */
[----:B------:R0:W-:Y:S02]  /*c11f0*/  @P0 STG.E.U8 desc[UR32][R22.64], R2 ;  /* 0x0000000216000986 */ /* 0x0001e4000c101120 */
[----:B0-----:R-:W-:-:S10]  /*c1200*/  PRMT R2, R27, 0x7772, RZ ;  /* 0x000077721b027816 */ /* 0x001fd400000000ff */
[----:B------:R0:W-:Y:S01]  /*c1210*/  @P6 STG.E.U8 desc[UR32][R20.64], R2 ;  /* 0x0000000214006986 */ /* 0x0001e2000c101120 */
[----:B------:R-:W-:Y:S02]  /*c1220*/  LOP3.LUT P6, RZ, R5, 0x10000000, RZ, 0xc0, !PT ;  /* 0x1000000005ff7812 */ /* 0x000fe400078cc0ff */
[----:B0-----:R-:W-:-:S11]  /*c1230*/  PRMT R2, R27, 0x7773, RZ ;  /* 0x000077731b027816 */ /* 0x001fd600000000ff */
[----:B------:R0:W-:Y:S01]  /*c1240*/  @P6 STG.E.U8 desc[UR32][R24.64], R2 ;  /* 0x0000000218006986 */ /* 0x0001e2000c101120 */
[----:B------:R-:W-:Y:S02]  /*c1250*/  LOP3.LUT P6, RZ, R5, 0x8000000, RZ, 0xc0, !PT ;  /* 0x0800000005ff7812 */ /* 0x000fe400078cc0ff */
[----:B------:R-:W-:Y:S02]  /*c1260*/  LOP3.LUT P5, RZ, R11, 0x2, RZ, 0xc0, !PT ;  /* 0x000000020bff7812 */ /* 0x000fe400078ac0ff */
[----:B0-----:R-:W-:Y:S01]  /*c1270*/  PRMT R2, R28, 0x7770, RZ ;  /* 0x000077701c027816 */ /* 0x001fe200000000ff */
[----:B------:R0:W-:Y:S08]  /*c1280*/  STL [R1+0x2e38], R11 ;  /* 0x002e380b01007387 */ /* 0x0001f00000100800 */
[----:B--2---:R1:W-:Y:S01]  /*c1290*/  @P6 STG.E.U8 desc[UR32][R16.64], R2 ;  /* 0x0000000210006986 */ /* 0x0043e2000c101120 */
[----:B------:R-:W-:-:S02]  /*c12a0*/  LOP3.LUT P6, RZ, R5, 0x4000000, RZ, 0xc0, !PT ;  /* 0x0400000005ff7812 */ /* 0x000fc400078cc0ff */
[----:B------:R-:W-:Y:S02]  /*c12b0*/  LOP3.LUT P1, RZ, R11, 0x1, RZ, 0xc0, !PT ;  /* 0x000000010bff7812 */ /* 0x000fe4000782c0ff */
[----:B0-----:R-:W2:Y:S04]  /*c12c0*/  LDL.LU.64 R10, [R1+0x9a0] ;  /* 0x0009a000010a7983 */ /* 0x001ea80000300a00 */
[----:B------:R-:W4:Y:S01]  /*c12d0*/  LDL.LU.64 R8, [R1+0x9c0] ;  /* 0x0009c00001087983 */ /* 0x000f220000300a00 */
[----:B-1----:R-:W-:-:S03]  /*c12e0*/  PRMT R2, R28, 0x7771, RZ ;  /* 0x000077711c027816 */ /* 0x002fc600000000ff */
        /* <DEDUP_REMOVED lines=16> */
[----:B------:R-:W-:-:S09]  /*c13f0*/  LOP3.LUT P4, RZ, R12, 0x80, RZ, 0xc0, !PT ;  /* 0x000000800cff7812 */ /* 0x000fd2000788c0ff */
[----:B---3--:R0:W-:Y:S04]  /*c1400*/  @P6 STG.E.U8 desc[UR32][R14.64], R2 ;  /* 0x000000020e006986 */ /* 0x0081e8000c101120 */
[----:B0-----:R-:W3:Y:S01]  /*c1410*/  LDL.LU.64 R14, [R1+0x2eb0] ;  /* 0x002eb000010e7983 */ /* 0x001ee20000300a00 */
[----:B------:R-:W-:Y:S02]  /*c1420*/  LOP3.LUT P6, RZ, R5, 0x800000, RZ, 0xc0, !PT ;  /* 0x0080000005ff7812 */ /* 0x000fe400078cc0ff */
[----:B------:R-:W-:-:S11]  /*c1430*/  PRMT R2, R13, 0x7770, RZ ;  /* 0x000077700d027816 */ /* 0x000fd600000000ff */
[----:B--2---:R0:W-:Y:S01]  /*c1440*/  @P6 STG.E.U8 desc[UR32][R10.64], R2 ;  /* 0x000000020a006986 */ /* 0x0041e2000c101120 */
[----:B------:R-:W-:Y:S02]  /*c1450*/  LOP3.LUT P6, RZ, R5, 0x400000, RZ, 0xc0, !PT ;  /* 0x0040000005ff7812 */ /* 0x000fe400078cc0ff */
[----:B0-----:R-:W-:-:S11]  /*c1460*/  PRMT R2, R13, 0x7771, RZ ;  /* 0x000077710d027816 */ /* 0x001fd600000000ff */
[----:B----4-:R0:W-:Y:S01]  /*c1470*/  @P6 STG.E.U8 desc[UR32][R8.64], R2 ;  /* 0x0000000208006986 */ /* 0x0101e2000c101120 */
[----:B------:R-:W-:Y:S02]  /*c1480*/  LOP3.LUT P6, RZ, R5, 0x200000, RZ, 0xc0, !PT ;  /* 0x0020000005ff7812 */ /* 0x000fe400078cc0ff */
[----:B0-----:R-:W-:-:S11]  /*c1490*/  PRMT R2, R13, 0x7772, RZ ;  /* 0x000077720d027816 */ /* 0x001fd600000000ff */
[----:B------:R0:W-:Y:S01]  /*c14a0*/  @P6 STG.E.U8 desc[UR32][R6.64], R2 ;  /* 0x0000000206006986 */ /* 0x0001e2000c101120 */
[C---:B------:R-:W-:Y:S02]  /*c14b0*/  LOP3.LUT P3, RZ, R12.reuse, 0x40, RZ, 0xc0, !PT ;  /* 0x000000400cff7812 */ /* 0x040fe4000786c0ff */
[----:B0-----:R-:W-:Y:S02]  /*c14c0*/  PRMT R2, R13, 0x7773, RZ ;  /* 0x000077730d027816 */ /* 0x001fe400000000ff */
[C---:B------:R-:W-:Y:S01]  /*c14d0*/  LOP3.LUT P2, RZ, R12.reuse, 0x20, RZ, 0xc0, !PT ;  /* 0x000000200cff7812 */ /* 0x040fe2000784c0ff */
[----:B------:R-:W2:Y:S04]  /*c14e0*/  LDL.LU R13, [R1+0x2eac] ;  /* 0x002eac00010d7983 */ /* 0x000ea80000300800 */
[----:B------:R3:W-:Y:S01]  /*c14f0*/  @P5 STG.E.U8 desc[UR32][R18.64], R2 ;  /* 0x0000000212005986 */ /* 0x0007e2000c101120 */
[----:B------:R-:W-:-:S02]  /*c1500*/  LOP3.LUT P0, RZ, R12, 0x10, RZ, 0xc0, !PT ;  /* 0x000000100cff7812 */ /* 0x000fc4000780c0ff */
        /* <DEDUP_REMOVED lines=12> */
[----:B0-----:R-:W2:Y:S01]  /*c15d0*/  LDL.LU.64 R16, [R1+0xa38] ;  /* 0x000a380001107983 */ /* 0x001ea20000300a00 */
[C---:B------:R-:W-:Y:S02]  /*c15e0*/  LOP3.LUT P3, RZ, R12.reuse, 0x8, RZ, 0xc0, !PT ;  /* 0x000000080cff7812 */ /* 0x040fe4000786c0ff */
[----:B------:R-:W-:Y:S01]  /*c15f0*/  LOP3.LUT P2, RZ, R12, 0x4, RZ, 0xc0, !PT ;  /* 0x000000040cff7812 */ /* 0x000fe2000784c0ff */
[----:B------:R-:W3:Y:S01]  /*c1600*/  LDL.LU.64 R24, [R1+0xa30] ;  /* 0x000a300001187983 */ /* 0x000ee20000300a00 */
[----:B------:R-:W-:-:S03]  /*c1610*/  PRMT R2, R29, 0x7771, RZ ;  /* 0x000077711d027816 */ /* 0x000fc600000000ff */
        /* <DEDUP_REMOVED lines=9> */
[----:B------:R-:W3:Y:S04]  /*c16b0*/  LDL.LU.64 R10, [R1+0xad0] ;  /* 0x000ad000010a7983 */ /* 0x000ee80000300a00 */
[----:B---3--:R0:W-:Y:S04]  /*c16c0*/  STL.64 [R1+0x2e90], R10 ;  /* 0x002e900a01007387 */ /* 0x0081e80000100a00 */
        /* <DEDUP_REMOVED lines=27> */
[----:B------:R-:W-:Y:S02]  /*c1880*/  LOP3.LUT P6, RZ, R14, 0x80000000, RZ, 0xc0, !PT ;  /* 0x800000000eff7812 */ /* 0x000fe400078cc0ff */
[----:B------:R-:W-:Y:S02]  /*c1890*/  LOP3.LUT P0, RZ, R12, 0x2, RZ, 0xc0, !PT ;  /* 0x000000020cff7812 */ /* 0x000fe4000780c0ff */
[----:B------:R-:W-:Y:S02]  /*c18a0*/  LOP3.LUT R5, R5, 0xffefffff, RZ, 0xc0, !PT ;  /* 0xffefffff05057812 */ /* 0x000fe400078ec0ff */
[----:B------:R-:W-:-:S05]  /*c18b0*/  PRMT R2, R29, 0x7773, RZ ;  /* 0x000077731d027816 */ /* 0x000fca00000000ff */
[----:B------:R0:W-:Y:S02]  /*c18c0*/  @P1 STG.E.U8 desc[UR32][R24.64], R2 ;  /* 0x0000000218001986 */ /* 0x0001e4000c101120 */
[----:B------:R-:W-:Y:S02]  /*c18d0*/  @P6 LOP3.LUT R5, R5, 0x100000, RZ, 0xfc, !PT ;  /* 0x0010000005056812 */ /* 0x000fe400078efcff */
[----:B------:R-:W-:Y:S02]  /*c18e0*/  LOP3.LUT P6, RZ, R12, 0x1, RZ, 0xc0, !PT ;  /* 0x000000010cff7812 */ /* 0x000fe400078cc0ff */
[C---:B0-----:R-:W-:Y:S01]  /*c18f0*/  PRMT R2, R4.reuse, 0x7770, RZ ;  /* 0x0000777004027816 */ /* 0x041fe200000000ff */
[----:B------:R-:W3:Y:S04]  /*c1900*/  LDL.LU R24, [R1+0x84] ;  /* 0x0000840001187983 */ /* 0x000ee80000300800 */
[----:B------:R0:W-:Y:S04]  /*c1910*/  @P0 STG.E.U8 desc[UR32][R22.64], R2 ;  /* 0x0000000216000986 */ /* 0x0001e8000c101120 */
[----:B------:R-:W3:Y:S04]  /*c1920*/  LDL.LU.64 R8, [R1+0xaf0] ;  /* 0x000af00001087983 */ /* 0x000ee80000300a00 */
[----:B------:R-:W3:Y:S01]  /*c1930*/  LDL.LU.64 R6, [R1+0xb20] ;  /* 0x000b200001067983 */ /* 0x000ee20000300a00 */
[----:B0-----:R-:W-:-:S03]  /*c1940*/  PRMT R2, R4, 0x7771, RZ ;  /* 0x0000777104027816 */ /* 0x001fc600000000ff */
[----:B------:R-:W3:Y:S04]  /*c1950*/  LDL.LU R25, [R1+0x98] ;  /* 0x0000980001197983 */ /* 0x000ee80000300800 */
        /* <DEDUP_REMOVED lines=8> */
[----:B------:R-:W4:Y:S01]  /*c19e0*/  LDL.LU.64 R20, [R1+0xb60] ;  /* 0x000b600001147983 */ /* 0x000f220000300a00 */
[----:B0-----:R-:W-:-:S03]  /*c19f0*/  PRMT R2, R4, 0x7773, RZ ;  /* 0x0000777304027816 */ /* 0x001fc600000000ff */
[----:B------:R-:W4:Y:S06]  /*c1a00*/  LDL.LU.64 R26, [R1+0xb58] ;  /* 0x000b5800011a7983 */ /* 0x000f2c0000300a00 */
[----:B--2---:R0:W-:Y:S01]  /*c1a10*/  @P6 STG.E.U8 desc[UR32][R16.64], R2 ;  /* 0x0000000210006986 */ /* 0x0041e2000c101120 */
[----:B------:R-:W-:Y:S02]  /*c1a20*/  LOP3.LUT P6, RZ, R5, 0x40000, RZ, 0xc0, !PT ;  /* 0x0004000005ff7812 */ /* 0x000fe400078cc0ff */
[----:B0-----:R-:W-:Y:S01]  /*c1a30*/  PRMT R2, R3, 0x7770, RZ ;  /* 0x0000777003027816 */ /* 0x001fe200000000ff */
[----:B------:R-:W2:Y:S10]  /*c1a40*/  LDL.LU.64 R16, [R1+0xb50] ;  /* 0x000b500001107983 */ /* 0x000eb40000300a00 */
        /* <DEDUP_REMOVED lines=12> */
[----:B------:R-:W-:Y:S02]  /*c1b10*/  LOP3.LUT P5, RZ, R14, 0x2000000, RZ, 0xc0, !PT ;  /* 0x020000000eff7812 */ /* 0x000fe400078ac0ff */
[----:B------:R-:W-:-:S02]  /*c1b20*/  LOP3.LUT P4, RZ, R13, 0x10000000, RZ, 0xc0, !PT ;  /* 0x100000000dff7812 */ /* 0x000fc4000788c0ff */
        /* <DEDUP_REMOVED lines=18> */
[----:B0-----:R-:W-:-:S05]  /*c1c50*/  PRMT R2, R25, 0x7772, RZ ;  /* 0x0000777219027816 */ /* 0x001fca00000000ff */
[----:B------:R0:W-:Y:S02]  /*c1c60*/  @P1 STG.E.U8 desc[UR32][R26.64], R2 ;  /* 0x000000021a001986 */ /* 0x0001e4000c101120 */
[----:B0-----:R-:W-:Y:S02]  /*c1c70*/  PRMT R2, R25, 0x7773, RZ ;  /* 0x0000777319027816 */ /* 0x001fe400000000ff */
[----:B------:R-:W3:Y:S04]  /*c1c80*/  LDL.LU R25, [R1+0x88] ;  /* 0x0000880001197983 */ /* 0x000ee80000300800 */
[----:B------:R-:W4:Y:S01]  /*c1c90*/  LDL.LU.64 R26, [R1+0xb70] ;  /* 0x000b7000011a7983 */ /* 0x000f220000300a00 */
[----:B------:R-:W-:Y:S02]  /*c1ca0*/  LOP3.LUT P0, RZ, R13, 0x8000000, RZ, 0xc0, !PT ;  /* 0x080000000dff7812 */ /* 0x000fe4000780c0ff */
[----:B------:R-:W-:Y:S01]  /*c1cb0*/  LOP3.LUT P5, RZ, R14, 0x200000, RZ, 0xc0, !PT ;  /* 0x002000000eff7812 */ /* 0x000fe200078ac0ff */
[----:B------:R-:W4:Y:S04]  /*c1cc0*/  LDL.LU.64 R18, [R1+0xba0] ;  /* 0x000ba00001127983 */ /* 0x000f280000300a00 */
[----:B------:R-:W4:Y:S04]  /*c1cd0*/  LDL.LU.64 R20, [R1+0xb98] ;  /* 0x000b980001147983 */ /* 0x000f280000300a00 */
[----:B------:R-:W4:Y:S04]  /*c1ce0*/  LDL.LU.64 R28, [R1+0xb90] ;  /* 0x000b9000011c7983 */ /* 0x000f280000300a00 */
[----:B--2---:R0:W-:Y:S04]  /*c1cf0*/  @P0 STG.E.U8 desc[UR32][R16.64], R2 ;  /* 0x0000000210000986 */ /* 0x0041e8000c101120 */
[----:B------:R-:W2:Y:S04]  /*c1d00*/  LDL.LU.64 R22, [R1+0xbb8] ;  /* 0x000bb80001167983 */ /* 0x000ea80000300a00 */
[----:B0-----:R-:W2:Y:S04]  /*c1d10*/  LDL.LU.64 R16, [R1+0xbe8] ;  /* 0x000be80001107983 */ /* 0x001ea80000300a00 */
[----:B------:R-:W2:Y:S01]  /*c1d20*/  LDL.LU R3, [R1+0x9c] ;  /* 0x00009c0001037983 */ /* 0x000ea20000300800 */
[----:B---3--:R-:W-:-:S05]  /*c1d30*/  PRMT R2, R25, 0x7770, RZ ;  /* 0x0000777019027816 */ /* 0x008fca00000000ff */
[----:B----4-:R0:W-:Y:S04]  /*c1d40*/  @P5 STG.E.U8 desc[UR32][R26.64], R2 ;  /* 0x000000021a005986 */ /* 0x0101e8000c101120 */
[----:B0-----:R-:W3:Y:S04]  /*c1d50*/  LDL.LU.64 R26, [R1+0xbe0] ;  /* 0x000be000011a7983 */ /* 0x001ee80000300a00 */
[----:B------:R-:W4:Y:S04]  /*c1d60*/  LDL.LU R24, [R1+0x8c] ;  /* 0x00008c0001187983 */ /* 0x000f280000300800 */
[----:B------:R-:W2:Y:S04]  /*c1d70*/  LDL.LU.64 R10, [R1+0xc28] ;  /* 0x000c2800010a7983 */ /* 0x000ea80000300a00 */
[----:B--2---:R0:W-:Y:S04]  /*c1d80*/  STL.64 [R1+0x2e80], R10 ;  /* 0x002e800a01007387 */ /* 0x0041e80000100a00 */
[----:B0-----:R-:W2:Y:S01]  /*c1d90*/  LDL.LU.64 R10, [R1+0xbf8] ;  /* 0x000bf800010a7983 */ /* 0x001ea20000300a00 */
[----:B------:R-:W-:-:S02]  /*c1da0*/  LOP3.LUT P0, RZ, R13, 0x2000000, RZ, 0xc0, !PT ;  /* 0x020000000dff7812 */ /* 0x000fc4000780c0ff */
[----:B------:R-:W-:-:S11]  /*c1db0*/  LOP3.LUT R5, R5, 0xfffffbff, RZ, 0xc0, !PT ;  /* 0xfffffbff05057812 */ /* 0x000fd600078ec0ff */
[----:B------:R-:W-:Y:S02]  /*c1dc0*/  @P0 LOP3.LUT R5, R5, 0x400, RZ, 0xfc, !PT ;  /* 0x0000040005050812 */ /* 0x000fe400078efcff */
[C---:B------:R-:W-:Y:S02]  /*c1dd0*/  LOP3.LUT P0, RZ, R14.reuse, 0x10000, RZ, 0xc0, !PT ;  /* 0x000100000eff7812 */ /* 0x040fe4000780c0ff */
[----:B------:R-:W-:Y:S02]  /*c1de0*/  LOP3.LUT R5, R5, 0xfffff7ff, RZ, 0xc0, !PT ;  /* 0xfffff7ff05057812 */ /* 0x000fe400078ec0ff */
[----:B------:R-:W-:-:S09]  /*c1df0*/  LOP3.LUT P1, RZ, R14, 0x1000, RZ, 0xc0, !PT ;  /* 0x000010000eff7812 */ /* 0x000fd2000782c0ff */
[----:B------:R-:W-:Y:S02]  /*c1e00*/  @P0 LOP3.LUT R5, R5, 0x800, RZ, 0xfc, !PT ;  /* 0x0000080005050812 */ /* 0x000fe400078efcff */
[----:B------:R-:W-:Y:S02]  /*c1e10*/  LOP3.LUT P0, RZ, R14, 0x20000, RZ, 0xc0, !PT ;  /* 0x000200000eff7812 */ /* 0x000fe4000780c0ff */
[----:B------:R-:W-:-:S11]  /*c1e20*/  LOP3.LUT R5, R5, 0xffffefff, RZ, 0xc0, !PT ;  /* 0xffffefff05057812 */ /* 0x000fd600078ec0ff */
[----:B------:R-:W-:-:S04]  /*c1e30*/  @P0 LOP3.LUT R5, R5, 0x1000, RZ, 0xfc, !PT ;  /* 0x0000100005050812 */ /* 0x000fc800078efcff */
[----:B------:R-:W-:-:S04]  /*c1e40*/  LOP3.LUT R5, R5, 0xffffffbf, RZ, 0xc0, !PT ;  /* 0xffffffbf05057812 */ /* 0x000fc800078ec0ff */
[----:B------:R-:W-:Y:S02]  /*c1e50*/  @P1 LOP3.LUT R5, R5, 0x40, RZ, 0xfc, !PT ;  /* 0x0000004005051812 */ /* 0x000fe400078efcff */
[----:B------:R-:W-:Y:S02]  /*c1e60*/  LOP3.LUT P1, RZ, R13, 0x1000000, RZ, 0xc0, !PT ;  /* 0x010000000dff7812 */ /* 0x000fe4000782c0ff */
[----:B------:R-:W-:Y:S02]  /*c1e70*/  LOP3.LUT R5, R5, 0xffffff7f, RZ, 0xc0, !PT ;  /* 0xffffff7f05057812 */ /* 0x000fe400078ec0ff */
[C---:B------:R-:W-:Y:S02]  /*c1e80*/  LOP3.LUT P4, RZ, R14.reuse, 0x100000, RZ, 0xc0, !PT ;  /* 0x001000000eff7812 */ /* 0x040fe4000788c0ff */
[----:B------:R-:W-:-:S07]  /*c1e90*/  LOP3.LUT P3, RZ, R14, 0x80000, RZ, 0xc0, !PT ;  /* 0x000800000eff7812 */ /* 0x000fce000786c0ff */
[----:B------:R-:W-:Y:S02]  /*c1ea0*/  @P1 LOP3.LUT R5, R5, 0x80, RZ, 0xfc, !PT ;  /* 0x0000008005051812 */ /* 0x000fe400078efcff */
[----:B------:R-:W-:Y:S01]  /*c1eb0*/  LOP3.LUT P1, RZ, R14, 0x2000, RZ, 0xc0, !PT ;  /* 0x000020000eff7812 */ /* 0x000fe2000782c0ff */
[----:B--2---:R0:W-:Y:S04]  /*c1ec0*/  STL.64 [R1+0x2e88], R10 ;  /* 0x002e880a01007387 */ /* 0x0041e80000100a00 */
[----:B0-----:R-:W2:Y:S01]  /*c1ed0*/  LDL.LU.64 R10, [R1+0xbd8] ;  /* 0x000bd800010a7983 */ /* 0x001ea20000300a00 */
[----:B------:R-:W-:Y:S02]  /*c1ee0*/  PRMT R2, R25, 0x7771, RZ ;  /* 0x0000777119027816 */ /* 0x000fe400000000ff */
[----:B------:R-:W-:-:S02]  /*c1ef0*/  LOP3.LUT R5, R5, 0xfffffeff, RZ, 0xc0, !PT ;  /* 0xfffffeff05057812 */ /* 0x000fc400078ec0ff */
[----:B------:R-:W-:Y:S01]  /*c1f00*/  LOP3.LUT P2, RZ, R13, 0x4000000, RZ, 0xc0, !PT ;  /* 0x040000000dff7812 */ /* 0x000fe2000784c0ff */
[----:B------:R0:W-:Y:S02]  /*c1f10*/  @P4 STG.E.U8 desc[UR32][R18.64], R2 ;  /* 0x0000000212004986 */ /* 0x0001e4000c101120 */
[----:B------:R-:W-:Y:S02]  /*c1f20*/  @P1 LOP3.LUT R5, R5, 0x100, RZ, 0xfc, !PT ;  /* 0x0000010005051812 */ /* 0x000fe400078efcff */
[C---:B------:R-:W-:Y:S02]  /*c1f30*/  LOP3.LUT P1, RZ, R14.reuse, 0x4000, RZ, 0xc0, !PT ;  /* 0x000040000eff7812 */ /* 0x040fe4000782c0ff */
[----:B------:R-:W-:Y:S02]  /*c1f40*/  LOP3.LUT P0, RZ, R14, 0x40000, RZ, 0xc0, !PT ;  /* 0x000400000eff7812 */ /* 0x000fe4000780c0ff */
[----:B0-----:R-:W-:-:S05]  /*c1f50*/  PRMT R2, R25, 0x7772, RZ ;  /* 0x0000777219027816 */ /* 0x001fca00000000ff */
[----:B------:R0:W-:Y:S01]  /*c1f60*/  @P3 STG.E.U8 desc[UR32][R20.64], R2 ;  /* 0x0000000214003986 */ /* 0x0001e2000c101120 */
[----:B------:R-:W-:Y:S02]  /*c1f70*/  LOP3.LUT R5, R5, 0xfffffdff, RZ, 0xc0, !PT ;  /* 0xfffffdff05057812 */ /* 0x000fe400078ec0ff */
[----:B0-----:R-:W-:Y:S01]  /*c1f80*/  PRMT R2, R25, 0x7773, RZ ;  /* 0x0000777319027816 */ /* 0x001fe200000000ff */
[----:B------:R-:W4:Y:S01]  /*c1f90*/  LDL.LU.64 R20, [R1+0xc20] ;  /* 0x000c200001147983 */ /* 0x000f220000300a00 */
[----:B------:R-:W-:-:S03]  /*c1fa0*/  @P1 LOP3.LUT R5, R5, 0x200, RZ, 0xfc, !PT ;  /* 0x0000020005051812 */ /* 0x000fc600078efcff */
[----:B------:R0:W-:Y:S04]  /*c1fb0*/  @P2 STG.E.U8 desc[UR32][R28.64], R2 ;  /* 0x000000021c002986 */ /* 0x0001e8000c101120 */
[----:B------:R-:W4:Y:S04]  /*c1fc0*/  LDL.LU.64 R8, [R1+0xc18] ;  /* 0x000c180001087983 */ /* 0x000f280000300a00 */
[----:B------:R-:W4:Y:S01]  /*c1fd0*/  LDL.LU.64 R6, [R1+0xc38] ;  /* 0x000c380001067983 */ /* 0x000f220000300a00 */
[----:B0-----:R-:W-:-:S03]  /*c1fe0*/  PRMT R2, R3, 0x7770, RZ ;  /* 0x0000777003027816 */ /* 0x001fc600000000ff */
[----:B------:R-:W4:Y:S04]  /*c1ff0*/  LDL.LU.64 R18, [R1+0xc68] ;  /* 0x000c680001127983 */ /* 0x000f280000300a00 */
[----:B------:R0:W-:Y:S01]  /*c2000*/  @P0 STG.E.U8 desc[UR32][R22.64], R2 ;  /* 0x0000000216000986 */ /* 0x0001e2000c101120 */
[----:B------:R-:W-:-:S03]  /*c2010*/  LOP3.LUT P0, RZ, R5, 0x1000, RZ, 0xc0, !PT ;  /* 0x0000100005ff7812 */ /* 0x000fc6000780c0ff */
[----:B------:R-:W4:Y:S04]  /*c2020*/  LDL.LU.64 R28, [R1+0xc60] ;  /* 0x000c6000011c7983 */ /* 0x000f280000300a00 */
[----:B------:R-:W4:Y:S01]  /*c2030*/  LDL.LU R25, [R1+0x60] ;  /* 0x0000600001197983 */ /* 0x000f220000300800 */
[----:B0-----:R-:W-:-:S05]  /*c2040*/  PRMT R2, R3, 0x7771, RZ ;  /* 0x0000777103027816 */ /* 0x001fca00000000ff */
[----:B------:R0:W-:Y:S01]  /*c2050*/  @P0 STG.E.U8 desc[UR32][R16.64], R2 ;  /* 0x0000000210000986 */ /* 0x0001e2000c101120 */
[----:B------:R-:W-:Y:S02]  /*c2060*/  LOP3.LUT P0, RZ, R5, 0x800, RZ, 0xc0, !PT ;  /* 0x0000080005ff7812 */ /* 0x000fe4000780c0ff */
[----:B0-----:R-:W-:Y:S01]  /*c2070*/  PRMT R2, R3, 0x7772, RZ ;  /* 0x0000777203027816 */ /* 0x001fe200000000ff */
[----:B------:R-:W4:Y:S10]  /*c2080*/  LDL.LU.64 R16, [R1+0xc58] ;  /* 0x000c580001107983 */ /* 0x000f340000300a00 */
[----:B---3--:R0:W-:Y:S01]  /*c2090*/  @P0 STG.E.U8 desc[UR32][R26.64], R2 ;  /* 0x000000021a000986 */ /* 0x0081e2000c101120 */
[----:B------:R-:W-:-:S03]  /*c20a0*/  LOP3.LUT P0, RZ, R5, 0x400, RZ, 0xc0, !PT ;  /* 0x0000040005ff7812 */ /* 0x000fc6000780c0ff */
[----:B------:R-:W3:Y:S01]  /*c20b0*/  LDL.LU.64 R22, [R1+0xc78] ;  /* 0x000c780001167983 */ /* 0x000ee20000300a00 */
[----:B0-----:R-:W-:-:S03]  /*c20c0*/  PRMT R2, R3, 0x7773, RZ ;  /* 0x0000777303027816 */ /* 0x001fc600000000ff */
[----:B------:R-:W3:Y:S06]  /*c20d0*/  LDL.LU.64 R26, [R1+0xca8] ;  /* 0x000ca800011a7983 */ /* 0x000eec0000300a00 */
[----:B--2---:R0:W-:Y:S04]  /*c20e0*/  @P0 STG.E.U8 desc[UR32][R10.64], R2 ;  /* 0x000000020a000986 */ /* 0x0041e8000c101120 */
[----:B0-----:R-:W2:Y:S01]  /*c20f0*/  LDL.LU.64 R10, [R1+0x2e88] ;  /* 0x002e8800010a7983 */ /* 0x001ea20000300a00 */
[----:B------:R-:W-:-:S02]  /*c2100*/  LOP3.LUT P1, RZ, R14, 0x8000, RZ, 0xc0, !PT ;  /* 0x000080000eff7812 */ /* 0x000fc4000782c0ff */
[----:B----4-:R-:W-:-:S11]  /*c2110*/  PRMT R2, R24, 0x7770, RZ ;  /* 0x0000777018027816 */ /* 0x010fd600000000ff */
[----:B--2---:R0:W-:Y:S04]  /*c2120*/  @P1 STG.E.U8 desc[UR32][R10.64], R2 ;  /* 0x000000020a001986 */ /* 0x0041e8000c101120 */
[----:B0-----:R-:W2:Y:S01]  /*c2130*/  LDL.LU.64 R10, [R1+0x2e80] ;  /* 0x002e8000010a7983 */ /* 0x001ea20000300a00 */
[----:B------:R-:W-:Y:S02]  /*c2140*/  LOP3.LUT P1, RZ, R5, 0x200, RZ, 0xc0, !PT ;  /* 0x0000020005ff7812 */ /* 0x000fe4000782c0ff */
[----:B------:R-:W-:Y:S02]  /*c2150*/  PRMT R2, R24, 0x7771, RZ ;  /* 0x0000777118027816 */ /* 0x000fe400000000ff */
[C---:B------:R-:W-:Y:S02]  /*c2160*/  LOP3.LUT P6, RZ, R14.reuse, 0x800, RZ, 0xc0, !PT ;  /* 0x000008000eff7812 */ /* 0x040fe400078cc0ff */
[----:B------:R-:W-:-:S02]  /*c2170*/  LOP3.LUT P5, RZ, R14, 0x400, RZ, 0xc0, !PT ;  /* 0x000004000eff7812 */ /* 0x000fc400078ac0ff */
[----:B------:R-:W-:-:S05]  /*c2180*/  LOP3.LUT P4, RZ, R13, 0x800000, RZ, 0xc0, !PT ;  /* 0x008000000dff7812 */ /* 0x000fca000788c0ff */
[----:B--2---:R0:W-:Y:S01]  /*c2190*/  @P1 STG.E.U8 desc[UR32][R10.64], R2 ;  /* 0x000000020a001986 */ /* 0x0041e2000c101120 */
[----:B------:R-:W-:Y:S02]  /*c21a0*/  LOP3.LUT P1, RZ, R5, 0x100, RZ, 0xc0, !PT ;  /* 0x0000010005ff7812 */ /* 0x000fe4000782c0ff */
[----:B0-----:R-:W-:-:S11]  /*c21b0*/  PRMT R2, R24, 0x7772, RZ ;  /* 0x0000777218027816 */ /* 0x001fd600000000ff */
[----:B------:R0:W-:Y:S01]  /*c21c0*/  @P1 STG.E.U8 desc[UR32][R20.64], R2 ;  /* 0x0000000214001986 */ /* 0x0001e2000c101120 */
[C---:B------:R-:W-:Y:S02]  /*c21d0*/  LOP3.LUT P1, RZ, R5.reuse, 0x80, RZ, 0xc0, !PT ;  /* 0x0000008005ff7812 */ /* 0x040fe4000782c0ff */
[----:B0-----:R-:W-:Y:S01]  /*c21e0*/  PRMT R2, R24, 0x7773, RZ ;  /* 0x0000777318027816 */ /* 0x001fe200000000ff */
[----:B------:R-:W2:Y:S10]  /*c21f0*/  LDL.LU.64 R20, [R1+0xca0] ;  /* 0x000ca00001147983 */ /* 0x000eb40000300a00 */
[----:B------:R0:W-:Y:S01]  /*c2200*/  @P1 STG.E.U8 desc[UR32][R8.64], R2 ;  /* 0x0000000208001986 */ /* 0x0001e2000c101120 */
[----:B------:R-:W-:-:S02]  /*c2210*/  LOP3.LUT P1, RZ, R5, 0x40, RZ, 0xc0, !PT ;  /* 0x0000004005ff7812 */ /* 0x000fc4000782c0ff */
[----:B0-----:R-:W-:-:S11]  /*c2220*/  PRMT R2, R15, 0x7770, RZ ;  /* 0x000077700f027816 */ /* 0x001fd600000000ff */
[----:B------:R0:W-:Y:S02]  /*c2230*/  @P1 STG.E.U8 desc[UR32][R6.64], R2 ;  /* 0x0000000206001986 */ /* 0x0001e4000c101120 */
[----:B0-----:R-:W-:-:S05]  /*c2240*/  PRMT R2, R15, 0x7771, RZ ;  /* 0x000077710f027816 */ /* 0x001fca00000000ff */
[----:B------:R0:W-:Y:S02]  /*c2250*/  @P6 STG.E.U8 desc[UR32][R18.64], R2 ;  /* 0x0000000212006986 */ /* 0x0001e4000c101120 */
[----:B0-----:R-:W-:-:S05]  /*c2260*/  PRMT R2, R15, 0x7772, RZ ;  /* 0x000077720f027816 */ /* 0x001fca00000000ff */
[----:B------:R0:W-:Y:S02]  /*c2270*/  @P5 STG.E.U8 desc[UR32][R28.64], R2 ;  /* 0x000000021c005986 */ /* 0x0001e4000c101120 */
[----:B0-----:R-:W-:Y:S02]  /*c2280*/  PRMT R2, R15, 0x7773, RZ ;  /* 0x000077730f027816 */ /* 0x001fe400000000ff */
[----:B------:R-:W4:Y:S04]  /*c2290*/  LDL.LU R15, [R1+0x2e78] ;  /* 0x002e7800010f7983 */ /* 0x000f280000300800 */
[----:B------:R0:W-:Y:S04]  /*c22a0*/  @P4 STG.E.U8 desc[UR32][R16.64], R2 ;  /* 0x0000000210004986 */ /* 0x0001e8000c101120 */
[----:B0-----:R-:W4:Y:S01]  /*c22b0*/  LDL.LU.64 R16, [R1+0xc98] ;  /* 0x000c980001107983 */ /* 0x001f220000300a00 */
[----:B------:R-:W-:-:S02]  /*c22c0*/  LOP3.LUT P3, RZ, R14, 0x200, RZ, 0xc0, !PT ;  /* 0x000002000eff7812 */ /* 0x000fc4000786c0ff */
[C---:B------:R-:W-:Y:S02]  /*c22d0*/  LOP3.LUT P2, RZ, R14.reuse, 0x100, RZ, 0xc0, !PT ;  /* 0x000001000eff7812 */ /* 0x040fe4000784c0ff */
[----:B------:R-:W-:Y:S02]  /*c22e0*/  PRMT R2, R25, 0x7770, RZ ;  /* 0x0000777019027816 */ /* 0x000fe400000000ff */
[----:B------:R-:W-:Y:S02]  /*c22f0*/  LOP3.LUT P0, RZ, R14, 0x80, RZ, 0xc0, !PT ;  /* 0x000000800eff7812 */ /* 0x000fe4000780c0ff */
[----:B------:R-:W-:-:S05]  /*c2300*/  LOP3.LUT P1, RZ, R13, 0x400000, RZ, 0xc0, !PT ;  /* 0x004000000dff7812 */ /* 0x000fca000782c0ff */
[----:B---3--:R0:W-:Y:S02]  /*c2310*/  @P3 STG.E.U8 desc[UR32][R22.64], R2 ;  /* 0x0000000216003986 */ /* 0x0081e4000c101120 */
[----:B0-----:R-:W-:-:S05]  /*c2320*/  PRMT R2, R25, 0x7771, RZ ;  /* 0x0000777119027816 */ /* 0x001fca00000000ff */
[----:B------:R0:W-:Y:S02]  /*c2330*/  @P2 STG.E.U8 desc[UR32][R26.64], R2 ;  /* 0x000000021a002986 */ /* 0x0001e4000c101120 */
[C---:B0-----:R-:W-:Y:S02]  /*c2340*/  PRMT R2, R25.reuse, 0x7772, RZ ;  /* 0x0000777219027816 */ /* 0x041fe400000000ff */
[----:B------:R-:W3:Y:S04]  /*c2350*/  LDL.LU.64 R26, [R1+0xcb8] ;  /* 0x000cb800011a7983 */ /* 0x000ee80000300a00 */
[----:B------:R-:W3:Y:S04]  /*c2360*/  LDL.LU R18, [R1+0x74] ;  /* 0x0000740001127983 */ /* 0x000ee80000300800 */
[----:B------:R-:W3:Y:S04]  /*c2370*/  LDL.LU.64 R8, [R1+0xce8] ;  /* 0x000ce80001087983 */ /* 0x000ee80000300a00 */
[----:B------:R-:W3:Y:S04]  /*c2380*/  LDL.LU.64 R28, [R1+0xce0] ;  /* 0x000ce000011c7983 */ /* 0x000ee80000300a00 */
[----:B------:R-:W3:Y:S04]  /*c2390*/  LDL.LU R24, [R1+0x64] ;  /* 0x0000640001187983 */ /* 0x000ee80000300800 */
[----:B------:R-:W3:Y:S04]  /*c23a0*/  LDL.LU.64 R22, [R1+0xcd8] ;  /* 0x000cd80001167983 */ /* 0x000ee80000300a00 */
[----:B------:R-:W3:Y:S04]  /*c23b0*/  LDL.LU.64 R6, [R1+0xcf8] ;  /* 0x000cf80001067983 */ /* 0x000ee80000300a00 */
[----:B--2---:R0:W-:Y:S02]  /*c23c0*/  @P0 STG.E.U8 desc[UR32][R20.64], R2 ;  /* 0x0000000214000986 */ /* 0x0041e4000c101120 */
[----:B0-----:R-:W-:-:S05]  /*c23d0*/  PRMT R2, R25, 0x7773, RZ ;  /* 0x0000777319027816 */ /* 0x001fca00000000ff */
[----:B----4-:R0:W-:Y:S04]  /*c23e0*/  @P1 STG.E.U8 desc[UR32][R16.64], R2 ;  /* 0x0000000210001986 */ /* 0x0101e8000c101120 */
[----:B0-----:R-:W2:Y:S04]  /*c23f0*/  LDL.LU.64 R16, [R1+0xd28] ;  /* 0x000d280001107983 */ /* 0x001ea80000300a00 */
[----:B------:R-:W4:Y:S01]  /*c2400*/  LDL.LU.64 R20, [R1+0xd18] ;  /* 0x000d180001147983 */ /* 0x000f220000300a00 */
[----:B------:R-:W-:Y:S02]  /*c2410*/  LOP3.LUT P6, RZ, R14, 0x8, RZ, 0xc0, !PT ;  /* 0x000000080eff7812 */ /* 0x000fe400078cc0ff */
[----:B------:R-:W-:-:S02]  /*c2420*/  LOP3.LUT R5, R5, 0xffffffef, RZ, 0xc0, !PT ;  /* 0xffffffef05057812 */ /* 0x000fc400078ec0ff */
        /* <DEDUP_REMOVED lines=8> */
[----:B------:R-:W-:Y:S02]  /*c24b0*/  LOP3.LUT P4, RZ, R15, 0x20000000, RZ, 0xc0, !PT ;  /* 0x200000000fff7812 */ /* 0x000fe4000788c0ff */
[----:B------:R-:W-:Y:S02]  /*c24c0*/  LOP3.LUT R5, R5, 0xfffffff7, RZ, 0xc0, !PT ;  /* 0xfffffff705057812 */ /* 0x000fe400078ec0ff */
[----:B------:R-:W-:-:S07]  /*c24d0*/  LOP3.LUT P5, RZ, R14, 0x40, RZ, 0xc0, !PT ;  /* 0x000000400eff7812 */ /* 0x000fce00078ac0ff */
[----:B------:R-:W-:Y:S02]  /*c24e0*/  @P3 LOP3.LUT R5, R5, 0x8, RZ, 0xfc, !PT ;  /* 0x0000000805053812 */ /* 0x000fe400078efcff */
[----:B------:R-:W-:Y:S02]  /*c24f0*/  LOP3.LUT P2, RZ, R14, 0x20, RZ, 0xc0, !PT ;  /* 0x000000200eff7812 */ /* 0x000fe4000784c0ff */
[----:B------:R-:W-:Y:S01]  /*c2500*/  LOP3.LUT R5, R5, 0xfffffffe, RZ, 0xc0, !PT ;  /* 0xfffffffe05057812 */ /* 0x000fe200078ec0ff */
[----:B----4-:R0:W-:Y:S04]  /*c2510*/  STL.64 [R1+0x2e70], R20 ;  /* 0x002e701401007387 */ /* 0x0101e80000100a00 */
[----:B0-----:R-:W4:Y:S01]  /*c2520*/  LDL.LU.64 R20, [R1+0xd20] ;  /* 0x000d200001147983 */ /* 0x001f220000300a00 */
[----:B------:R-:W-:-:S02]  /*c2530*/  @P4 LOP3.LUT R5, R5, 0x1, RZ, 0xfc, !PT ;  /* 0x0000000105054812 */ /* 0x000fc400078efcff */
[----:B---3--:R-:W-:Y:S01]  /*c2540*/  PRMT R2, R18, 0x7770, RZ ;  /* 0x0000777012027816 */ /* 0x008fe200000000ff */
[----:B------:R-:W3:Y:S01]  /*c2550*/  LDL.LU R25, [R1+0x78] ;  /* 0x0000780001197983 */ /* 0x000ee20000300800 */
[----:B------:R-:W-:Y:S02]  /*c2560*/  LOP3.LUT P4, RZ, R13, 0x80000, RZ, 0xc0, !PT ;  /* 0x000800000dff7812 */ /* 0x000fe4000788c0ff */
[----:B------:R-:W-:Y:S01]  /*c2570*/  LOP3.LUT P6, RZ, R14, 0x10, RZ, 0xc0, !PT ;  /* 0x000000100eff7812 */ /* 0x000fe200078cc0ff */
[----:B------:R0:W-:Y:S01]  /*c2580*/  @P5 STG.E.U8 desc[UR32][R26.64], R2 ;  /* 0x000000021a005986 */ /* 0x0001e2000c101120 */
[----:B------:R-:W-:Y:S02]  /*c2590*/  LOP3.LUT R5, R5, 0xfffffffd, RZ, 0xc0, !PT ;  /* 0xfffffffd05057812 */ /* 0x000fe400078ec0ff */
[----:B0-----:R-:W-:Y:S01]  /*c25a0*/  PRMT R2, R18, 0x7771, RZ ;  /* 0x0000777112027816 */ /* 0x001fe200000000ff */
[----:B------:R-:W3:Y:S06]  /*c25b0*/  LDL.LU.64 R26, [R1+0xd38] ;  /* 0x000d3800011a7983 */ /* 0x000eec0000300a00 */
[----:B------:R-:W-:Y:S01]  /*c25c0*/  @P4 LOP3.LUT R5, R5, 0x2, RZ, 0xfc, !PT ;  /* 0x0000000205054812 */ /* 0x000fe200078efcff */
[----:B------:R0:W-:Y:S01]  /*c25d0*/  @P2 STG.E.U8 desc[UR32][R8.64], R2 ;  /* 0x0000000208002986 */ /* 0x0001e2000c101120 */
[----:B------:R-:W-:-:S02]  /*c25e0*/  LOP3.LUT P0, RZ, R14, 0x4, RZ, 0xc0, !PT ;  /* 0x000000040eff7812 */ /* 0x000fc4000780c0ff */
[----:B------:R-:W-:Y:S01]  /*c25f0*/  LOP3.LUT P3, RZ, R14, 0x2, RZ, 0xc0, !PT ;  /* 0x000000020eff7812 */ /* 0x000fe2000786c0ff */
[----:B------:R-:W3:Y:S01]  /*c2600*/  LDL.LU.64 R10, [R1+0xd68] ;  /* 0x000d6800010a7983 */ /* 0x000ee20000300a00 */
[----:B0-----:R-:W-:-:S03]  /*c2610*/  PRMT R2, R18, 0x7772, RZ ;  /* 0x0000777212027816 */ /* 0x001fc600000000ff */
[----:B------:R-:W3:Y:S04]  /*c2620*/  LDL.LU.64 R8, [R1+0xd60] ;  /* 0x000d600001087983 */ /* 0x000ee80000300a00 */
[----:B------:R0:W-:Y:S01]  /*c2630*/  @P6 STG.E.U8 desc[UR32][R28.64], R2 ;  /* 0x000000021c006986 */ /* 0x0001e2000c101120 */
[C---:B------:R-:W-:Y:S02]  /*c2640*/  LOP3.LUT P6, RZ, R5.reuse, 0x20, RZ, 0xc0, !PT ;  /* 0x0000002005ff7812 */ /* 0x040fe400078cc0ff */
[----:B0-----:R-:W-:Y:S01]  /*c2650*/  PRMT R2, R18, 0x7773, RZ ;  /* 0x0000777312027816 */ /* 0x001fe200000000ff */
[----:B------:R-:W3:Y:S10]  /*c2660*/  LDL.LU.64 R28, [R1+0xd58] ;  /* 0x000d5800011c7983 */ /* 0x000ef40000300a00 */
[----:B------:R0:W-:Y:S01]  /*c2670*/  @P6 STG.E.U8 desc[UR32][R22.64], R2 ;  /* 0x0000000216006986 */ /* 0x0001e2000c101120 */
[----:B------:R-:W-:-:S03]  /*c2680*/  LOP3.LUT P6, RZ, R5, 0x10, RZ, 0xc0, !PT ;  /* 0x0000001005ff7812 */ /* 0x000fc600078cc0ff */
[----:B------:R-:W3:Y:S01]  /*c2690*/  LDL.LU R19, [R1+0x68] ;  /* 0x0000680001137983 */ /* 0x000ee20000300800 */
[----:B0-----:R-:W-:-:S03]  /*c26a0*/  PRMT R2, R24, 0x7770, RZ ;  /* 0x0000777018027816 */ /* 0x001fc600000000ff */
[----:B------:R-:W3:Y:S06]  /*c26b0*/  LDL.LU.64 R22, [R1+0xd80] ;  /* 0x000d800001167983 */ /* 0x000eec0000300a00 */
[----:B------:R0:W-:Y:S02]  /*c26c0*/  @P6 STG.E.U8 desc[UR32][R6.64], R2 ;  /* 0x0000000206006986 */ /* 0x0001e4000c101120 */
[C---:B0-----:R-:W-:Y:S02]  /*c26d0*/  PRMT R2, R24.reuse, 0x7771, RZ ;  /* 0x0000777118027816 */ /* 0x041fe400000000ff */
[----:B------:R-:W3:Y:S04]  /*c26e0*/  LDL.LU.64 R6, [R1+0xda8] ;  /* 0x000da80001067983 */ /* 0x000ee80000300a00 */
[----:B--2---:R0:W-:Y:S02]  /*c26f0*/  @P0 STG.E.U8 desc[UR32][R16.64], R2 ;  /* 0x0000000210000986 */ /* 0x0041e4000c101120 */
[----:B0-----:R-:W-:-:S02]  /*c2700*/  PRMT R2, R24, 0x7772, RZ ;  /* 0x0000777218027816 */ /* 0x001fc400000000ff */
[----:B------:R-:W2:Y:S04]  /*c2710*/  LDL.LU.64 R16, [R1+0xda0] ;  /* 0x000da00001107983 */ /* 0x000ea80000300a00 */
[----:B----4-:R0:W-:Y:S04]  /*c2720*/  @P3 STG.E.U8 desc[UR32][R20.64], R2 ;  /* 0x0000000214003986 */ /* 0x0101e8000c101120 */
[----:B0-----:R-:W4:Y:S01]  /*c2730*/  LDL.LU.64 R20, [R1+0x2e70] ;  /* 0x002e700001147983 */ /* 0x001f220000300a00 */
[----:B------:R-:W-:Y:S02]  /*c2740*/  LOP3.LUT P3, RZ, R5, 0x8, RZ, 0xc0, !PT ;  /* 0x0000000805ff7812 */ /* 0x000fe4000786c0ff */
[----:B------:R-:W-:-:S02]  /*c2750*/  PRMT R2, R24, 0x7773, RZ ;  /* 0x0000777318027816 */ /* 0x000fc400000000ff */
[C---:B------:R-:W-:Y:S02]  /*c2760*/  LOP3.LUT P1, RZ, R15.reuse, 0x80000000, RZ, 0xc0, !PT ;  /* 0x800000000fff7812 */ /* 0x040fe4000782c0ff */
[C---:B------:R-:W-:Y:S02]  /*c2770*/  LOP3.LUT P4, RZ, R15.reuse, 0x40000000, RZ, 0xc0, !PT ;  /* 0x400000000fff7812 */ /* 0x040fe4000788c0ff */
[C---:B------:R-:W-:Y:S02]  /*c2780*/  LOP3.LUT P5, RZ, R15.reuse, 0x10000000, RZ, 0xc0, !PT ;  /* 0x100000000fff7812 */ /* 0x040fe400078ac0ff */
[----:B------:R-:W-:-:S03]  /*c2790*/  LOP3.LUT P2, RZ, R15, 0x8000000, RZ, 0xc0, !PT ;  /* 0x080000000fff7812 */ /* 0x000fc6000784c0ff */
[----:B----4-:R3:W-:Y:S01]  /*c27a0*/  @P3 STG.E.U8 desc[UR32][R20.64], R2 ;  /* 0x0000000214003986 */ /* 0x0107e2000c101120 */
[----:B------:R-:W-:Y:S02]  /*c27b0*/  LOP3.LUT P3, RZ, R5, 0x4, RZ, 0xc0, !PT ;  /* 0x0000000405ff7812 */ /* 0x000fe4000786c0ff */
[C---:B---3--:R-:W-:Y:S01]  /*c27c0*/  PRMT R2, R25.reuse, 0x7770, RZ ;  /* 0x0000777019027816 */ /* 0x048fe200000000ff */
[----:B------:R-:W3:Y:S10]  /*c27d0*/  LDL.LU.64 R20, [R1+0xdd0] ;  /* 0x000dd00001147983 */ /* 0x000ef40000300a00 */
[----:B------:R0:W-:Y:S04]  /*c27e0*/  @P3 STG.E.U8 desc[UR32][R26.64], R2 ;  /* 0x000000021a003986 */ /* 0x0001e8000c101120 */
[----:B------:R-:W4:Y:S01]  /*c27f0*/  LDL.LU R24, [R1+0x7c] ;  /* 0x00007c0001187983 */ /* 0x000f220000300800 */
[----:B0-----:R-:W-:-:S03]  /*c2800*/  PRMT R2, R25, 0x7771, RZ ;  /* 0x0000777119027816 */ /* 0x001fc600000000ff */
[----:B------:R-:W4:Y:S04]  /*c2810*/  LDL.LU.64 R26, [R1+0xde0] ;  /* 0x000de000011a7983 */ /* 0x000f280000300a00 */
[----:B------:R0:W-:Y:S02]  /*c2820*/  @P1 STG.E.U8 desc[UR32][R10.64], R2 ;  /* 0x000000020a001986 */ /* 0x0001e4000c101120 */
[----:B0-----:R-:W-:-:S05]  /*c2830*/  PRMT R2, R25, 0x7772, RZ ;  /* 0x0000777219027816 */ /* 0x001fca00000000ff */
[----:B------:R0:W-:Y:S01]  /*c2840*/  @P4 STG.E.U8 desc[UR32][R8.64], R2 ;  /* 0x0000000208004986 */ /* 0x0001e2000c101120 */
[----:B------:R-:W-:Y:S02]  /*c2850*/  LOP3.LUT P4, RZ, R5, 0x2, RZ, 0xc0, !PT ;  /* 0x0000000205ff7812 */ /* 0x000fe4000788c0ff */
[----:B0-----:R-:W-:-:S11]  /*c2860*/  PRMT R2, R25, 0x7773, RZ ;  /* 0x0000777319027816 */ /* 0x001fd600000000ff */
[----:B------:R0:W-:Y:S01]  /*c2870*/  @P4 STG.E.U8 desc[UR32][R28.64], R2 ;  /* 0x000000021c004986 */ /* 0x0001e2000c101120 */
[----:B------:R-:W-:Y:S02]  /*c2880*/  LOP3.LUT P4, RZ, R5, 0x1, RZ, 0xc0, !PT ;  /* 0x0000000105ff7812 */ /* 0x000fe4000788c0ff */
[C---:B0-----:R-:W-:Y:S01]  /*c2890*/  PRMT R2, R19.reuse, 0x7770, RZ ;  /* 0x0000777013027816 */ /* 0x041fe200000000ff */
[----:B------:R-:W4:Y:S10]  /*c28a0*/  LDL.LU.64 R28, [R1+0xe28] ;  /* 0x000e2800011c7983 */ /* 0x000f340000300a00 */
[----:B------:R0:W-:Y:S02]  /*c28b0*/  @P4 STG.E.U8 desc[UR32][R22.64], R2 ;  /* 0x0000000216004986 */ /* 0x0001e4000c101120 */
[----:B0-----:R-:W-:-:S02]  /*c28c0*/  PRMT R2, R19, 0x7771, RZ ;  /* 0x0000777113027816 */ /* 0x001fc400000000ff */
[----:B------:R-:W4:Y:S04]  /*c28d0*/  LDL.LU.64 R22, [R1+0xe20] ;  /* 0x000e200001167983 */ /* 0x000f280000300a00 */
[----:B------:R0:W-:Y:S02]  /*c28e0*/  @P5 STG.E.U8 desc[UR32][R6.64], R2 ;  /* 0x0000000206005986 */ /* 0x0001e4000c101120 */
[----:B0-----:R-:W-:-:S05]  /*c28f0*/  PRMT R2, R19, 0x7772, RZ ;  /* 0x0000777213027816 */ /* 0x001fca00000000ff */
[----:B--2---:R0:W-:Y:S04]  /*c2900*/  @P2 STG.E.U8 desc[UR32][R16.64], R2 ;  /* 0x0000000210002986 */ /* 0x0041e8000c101120 */
[----:B0-----:R-:W2:Y:S01]  /*c2910*/  LDL.LU.64 R16, [R1+0xe60] ;  /* 0x000e600001107983 */ /* 0x001ea20000300a00 */
[----:B------:R-:W-:Y:S02]  /*c2920*/  LOP3.LUT P6, RZ, R13, 0x40000, RZ, 0xc0, !PT ;  /* 0x000400000dff7812 */ /* 0x000fe400078cc0ff */
[----:B------:R-:W-:Y:S01]  /*c2930*/  LOP3.LUT P0, RZ, R15, 0x4000000, RZ, 0xc0, !PT ;  /* 0x040000000fff7812 */ /* 0x000fe2000780c0ff */
[----:B------:R-:W2:Y:S01]  /*c2940*/  LDL.LU R25, [R1+0x6c] ;  /* 0x00006c0001197983 */ /* 0x000ea20000300800 */
[----:B------:R-:W-:Y:S02]  /*c2950*/  PRMT R2, R19, 0x7773, RZ ;  /* 0x0000777313027816 */ /* 0x000fe400000000ff */
[----:B------:R-:W-:-:S02]  /*c2960*/  LOP3.LUT P3, RZ, R15, 0x2000000, RZ, 0xc0, !PT ;  /* 0x020000000fff7812 */ /* 0x000fc4000786c0ff */
[----:B------:R-:W-:Y:S02]  /*c2970*/  LOP3.LUT P1, RZ, R15, 0x1000000, RZ, 0xc0, !PT ;  /* 0x010000000fff7812 */ /* 0x000fe4000782c0ff */
[----:B------:R-:W-:-:S03]  /*c2980*/  LOP3.LUT P4, RZ, R13, 0x20000, RZ, 0xc0, !PT ;  /* 0x000200000dff7812 */ /* 0x000fc6000788c0ff */
[----:B---3--:R4:W-:Y:S02]  /*c2990*/  @P6 STG.E.U8 desc[UR32][R20.64], R2 ;  /* 0x0000000214006986 */ /* 0x0089e4000c101120 */
[C---:B----4-:R-:W-:Y:S02]  /*c29a0*/  PRMT R2, R24.reuse, 0x7770, RZ ;  /* 0x0000777018027816 */ /* 0x050fe400000000ff */
[----:B------:R-:W3:Y:S04]  /*c29b0*/  LDL.LU.64 R20, [R1+0xe70] ;  /* 0x000e700001147983 */ /* 0x000ee80000300a00 */
[----:B------:R0:W-:Y:S04]  /*c29c0*/  @P0 STG.E.U8 desc[UR32][R26.64], R2 ;  /* 0x000000021a000986 */ /* 0x0001e8000c101120 */
[----:B------:R-:W4:Y:S01]  /*c29d0*/  LDL.LU.64 R18, [R1+0xea0] ;  /* 0x000ea00001127983 */ /* 0x000f220000300a00 */
[----:B0-----:R-:W-:-:S03]  /*c29e0*/  PRMT R2, R24, 0x7771, RZ ;  /* 0x0000777118027816 */ /* 0x001fc600000000ff */
[----:B------:R-:W4:Y:S04]  /*c29f0*/  LDL.LU.64 R26, [R1+0xe98] ;  /* 0x000e9800011a7983 */ /* 0x000f280000300a00 */
[----:B------:R-:W4:Y:S04]  /*c2a00*/  LDL.LU.64 R10, [R1+0xe90] ;  /* 0x000e9000010a7983 */ /* 0x000f280000300a00 */
[----:B------:R-:W4:Y:S04]  /*c2a10*/  LDL.LU R9, [R1+0x50] ;  /* 0x0000500001097983 */ /* 0x000f280000300800 */
        /* <DEDUP_REMOVED lines=8> */
[C---:B------:R-:W-:Y:S02]  /*c2aa0*/  LOP3.LUT P5, RZ, R15.reuse, 0x800000, RZ, 0xc0, !PT ;  /* 0x008000000fff7812 */ /* 0x040fe400078ac0ff */
[----:B------:R-:W-:Y:S02]  /*c2ab0*/  P2R R7, PR, RZ, 0x4 ;  /* 0x00000004ff077803 */ /* 0x000fe40000000000 */
[----:B------:R-:W-:-:S04]  /*c2ac0*/  LOP3.LUT P2, RZ, R15, 0x200000, RZ, 0xc0, !PT ;  /* 0x002000000fff7812 */ /* 0x000fc8000784c0ff */
[----:B------:R-:W-:Y:S02]  /*c2ad0*/  P2R R5, PR, RZ, 0x4 ;  /* 0x00000004ff057803 */ /* 0x000fe40000000000 */
[----:B------:R-:W-:Y:S02]  /*c2ae0*/  LOP3.LUT P2, RZ, R15, 0x400000, RZ, 0xc0, !PT ;  /* 0x004000000fff7812 */ /* 0x000fe4000784c0ff */
[----:B------:R-:W-:Y:S02]  /*c2af0*/  PRMT R2, R25, 0x7770, RZ ;  /* 0x0000777019027816 */ /* 0x000fe400000000ff */
[----:B------:R-:W-:Y:S01]  /*c2b00*/  LOP3.LUT P0, RZ, R13, 0x8000, RZ, 0xc0, !PT ;  /* 0x000080000dff7812 */ /* 0x000fe2000780c0ff */
[----:B--2---:R0:W-:Y:S04]  /*c2b10*/  STL.64 [R1+0x2e68], R16 ;  /* 0x002e681001007387 */ /* 0x0041e80000100a00 */
[----:B0-----:R-:W2:Y:S04]  /*c2b20*/  LDL.LU.64 R16, [R1+0xee0] ;  /* 0x000ee00001107983 */ /* 0x001ea80000300a00 */
[----:B---3--:R0:W-:Y:S01]  /*c2b30*/  @P5 STG.E.U8 desc[UR32][R20.64], R2 ;  /* 0x0000000214005986 */ /* 0x0081e2000c101120 */
[----:B------:R-:W-:-:S02]  /*c2b40*/  LOP3.LUT P6, RZ, R15, 0x100000, RZ, 0xc0, !PT ;  /* 0x001000000fff7812 */ /* 0x000fc400078cc0ff */
[----:B------:R-:W-:Y:S01]  /*c2b50*/  P2R R8, PR, RZ, 0x1 ;  /* 0x00000001ff087803 */ /* 0x000fe20000000000 */
[----:B------:R-:W3:Y:S01]  /*c2b60*/  LDL.LU R22, [R1+0x40] ;  /* 0x0000400001167983 */ /* 0x000ee20000300800 */
[----:B0-----:R-:W-:-:S03]  /*c2b70*/  PRMT R2, R25, 0x7771, RZ ;  /* 0x0000777119027816 */ /* 0x001fc600000000ff */
[----:B------:R-:W3:Y:S04]  /*c2b80*/  LDL.LU.64 R20, [R1+0xef8] ;  /* 0x000ef80001147983 */ /* 0x000ee80000300a00 */
[----:B----4-:R0:W-:Y:S01]  /*c2b90*/  @P2 STG.E.U8 desc[UR32][R18.64], R2 ;  /* 0x0000000212002986 */ /* 0x0101e2000c101120 */
[----:B------:R-:W-:Y:S02]  /*c2ba0*/  ISETP.NE.AND P2, PT, R5, RZ, PT ;  /* 0x000000ff0500720c */ /* 0x000fe40003f45270 */
[----:B0-----:R-:W-:Y:S01]  /*c2bb0*/  PRMT R2, R25, 0x7772, RZ ;  /* 0x0000777219027816 */ /* 0x001fe200000000ff */
[----:B------:R-:W4:Y:S10]  /*c2bc0*/  LDL.LU.64 R18, [R1+0xf10] ;  /* 0x000f100001127983 */ /* 0x000f340000300a00 */
[----:B------:R0:W-:Y:S01]  /*c2bd0*/  @P2 STG.E.U8 desc[UR32][R26.64], R2 ;  /* 0x000000021a002986 */ /* 0x0001e2000c101120 */
[----:B------:R-:W-:-:S02]  /*c2be0*/  ISETP.NE.AND P2, PT, R7, RZ, PT ;  /* 0x000000ff0700720c */ /* 0x000fc40003f45270 */
[----:B------:R-:W-:-:S04]  /*c2bf0*/  LOP3.LUT P0, RZ, R15, 0x40000, RZ, 0xc0, !PT ;  /* 0x000400000fff7812 */ /* 0x000fc8000780c0ff */
[----:B------:R-:W-:Y:S02]  /*c2c00*/  P2R R6, PR, RZ, 0x1 ;  /* 0x00000001ff067803 */ /* 0x000fe40000000000 */
[----:B0-----:R-:W-:Y:S01]  /*c2c10*/  PRMT R2, R25, 0x7773, RZ ;  /* 0x0000777319027816 */ /* 0x001fe200000000ff */
[----:B------:R-:W4:Y:S01]  /*c2c20*/  LDL.LU.64 R26, [R1+0xf08] ;  /* 0x000f0800011a7983 */ /* 0x000f220000300a00 */
[----:B------:R-:W-:-:S03]  /*c2c30*/  LOP3.LUT P0, RZ, R15, 0x80000, RZ, 0xc0, !PT ;  /* 0x000800000fff7812 */ /* 0x000fc6000780c0ff */
[----:B------:R0:W-:Y:S04]  /*c2c40*/  @P2 STG.E.U8 desc[UR32][R10.64], R2 ;  /* 0x000000020a002986 */ /* 0x0001e8000c101120 */
[----:B------:R-:W4:Y:S04]  /*c2c50*/  LDL.LU.64 R24, [R1+0xf00] ;  /* 0x000f000001187983 */ /* 0x000f280000300a00 */
[----:B------:R-:W4:Y:S01]  /*c2c60*/  LDL.LU R23, [R1+0x54] ;  /* 0x0000540001177983 */ /* 0x000f220000300800 */
[----:B0-----:R-:W-:-:S03]  /*c2c70*/  PRMT R2, R9, 0x7770, RZ ;  /* 0x0000777009027816 */ /* 0x001fc600000000ff */
[----:B------:R-:W4:Y:S04]  /*c2c80*/  LDL.LU.64 R10, [R1+0xf28] ;  /* 0x000f2800010a7983 */ /* 0x000f280000300a00 */
[----:B------:R0:W-:Y:S02]  /*c2c90*/  @P6 STG.E.U8 desc[UR32][R28.64], R2 ;  /* 0x000000021c006986 */ /* 0x0001e4000c101120 */
[----:B0-----:R-:W-:Y:S02]  /*c2ca0*/  PRMT R2, R9, 0x7771, RZ ;  /* 0x0000777109027816 */ /* 0x001fe400000000ff */
[----:B------:R-:W4:Y:S04]  /*c2cb0*/  LDL.LU.64 R28, [R1+0xf68] ;  /* 0x000f6800011c7983 */ /* 0x000f280000300a00 */
[----:B--2---:R0:W-:Y:S01]  /*c2cc0*/  @P0 STG.E.U8 desc[UR32][R16.64], R2 ;  /* 0x0000000210000986 */ /* 0x0041e2000c101120 */
[----:B------:R-:W-:-:S03]  /*c2cd0*/  ISETP.NE.AND P0, PT, R6, RZ, PT ;  /* 0x000000ff0600720c */ /* 0x000fc60003f05270 */
[----:B0-----:R-:W2:Y:S04]  /*c2ce0*/  LDL.LU.64 R16, [R1+0x2e68] ;  /* 0x002e680001107983 */ /* 0x001ea80000300a00 */
[----:B------:R-:W3:Y:S01]  /*c2cf0*/  LDL.LU.64 R6, [R1+0xed8] ;  /* 0x000ed80001067983 */ /* 0x000ee20000300a00 */
[----:B------:R-:W-:Y:S02]  /*c2d00*/  PRMT R2, R9, 0x7772, RZ ;  /* 0x0000777209027816 */ /* 0x000fe400000000ff */
[----:B------:R-:W-:Y:S02]  /*c2d10*/  LOP3.LUT P1, RZ, R13, 0x4000, RZ, 0xc0, !PT ;  /* 0x000040000dff7812 */ /* 0x000fe4000782c0ff */
[----:B------:R-:W-:Y:S02]  /*c2d20*/  LOP3.LUT P3, RZ, R15, 0x20000, RZ, 0xc0, !PT ;  /* 0x000200000fff7812 */ /* 0x000fe4000786c0ff */
[----:B------:R-:W-:-:S02]  /*c2d30*/  P2R R3, PR, RZ, 0x2 ;  /* 0x00000002ff037803 */ /* 0x000fc40000000000 */
[----:B------:R-:W-:-:S04]  /*c2d40*/  LOP3.LUT P1, RZ, R15, 0x8000, RZ, 0xc0, !PT ;  /* 0x000080000fff7812 */ /* 0x000fc8000782c0ff */
[----:B------:R-:W-:Y:S02]  /*c2d50*/  P2R R4, PR, RZ, 0x2 ;  /* 0x00000002ff047803 */ /* 0x000fe40000000000 */
[----:B------:R-:W-:Y:S01]  /*c2d60*/  LOP3.LUT P1, RZ, R15, 0x10000, RZ, 0xc0, !PT ;  /* 0x000100000fff7812 */ /* 0x000fe2000782c0ff */
[----:B---3--:R0:W-:Y:S01]  /*c2d70*/  @P0 STG.E.U8 desc[UR32][R6.64], R2 ;  /* 0x0000000206000986 */ /* 0x0081e2000c101120 */
[----:B------:R-:W-:Y:S02]  /*c2d80*/  ISETP.NE.AND P0, PT, R8, RZ, PT ;  /* 0x000000ff0800720c */ /* 0x000fe40003f05270 */
[----:B0-----:R-:W-:-:S11]  /*c2d90*/  PRMT R2, R9, 0x7773, RZ ;  /* 0x0000777309027816 */ /* 0x001fd600000000ff */
[----:B--2---:R0:W-:Y:S02]  /*c2da0*/  @P0 STG.E.U8 desc[UR32][R16.64], R2 ;  /* 0x0000000210000986 */ /* 0x0041e4000c101120 */
[C---:B0-----:R-:W-:Y:S02]  /*c2db0*/  PRMT R2, R22.reuse, 0x7770, RZ ;  /* 0x0000777016027816 */ /* 0x041fe400000000ff */
[----:B------:R-:W2:Y:S04]  /*c2dc0*/  LDL.LU.64 R16, [R1+0xf80] ;  /* 0x000f800001107983 */ /* 0x000ea80000300a00 */
[----:B------:R0:W-:Y:S02]  /*c2dd0*/  @P3 STG.E.U8 desc[UR32][R20.64], R2 ;  /* 0x0000000214003986 */ /* 0x0001e4000c101120 */
[----:B0-----:R-:W-:-:S02]  /*c2de0*/  PRMT R2, R22, 0x7771, RZ ;  /* 0x0000777116027816 */ /* 0x001fc400000000ff */
[----:B------:R-:W3:Y:S04]  /*c2df0*/  LDL.LU.64 R20, [R1+0xf78] ;  /* 0x000f780001147983 */ /* 0x000ee80000300a00 */
[----:B----4-:R0:W-:Y:S01]  /*c2e00*/  @P1 STG.E.U8 desc[UR32][R18.64], R2 ;  /* 0x0000000212001986 */ /* 0x0101e2000c101120 */
[----:B------:R-:W-:Y:S02]  /*c2e10*/  ISETP.NE.AND P1, PT, R4, RZ, PT ;  /* 0x000000ff0400720c */ /* 0x000fe40003f25270 */
[----:B0-----:R-:W-:Y:S01]  /*c2e20*/  PRMT R2, R22, 0x7772, RZ ;  /* 0x0000777216027816 */ /* 0x001fe200000000ff */
[----:B------:R-:W4:Y:S10]  /*c2e30*/  LDL.LU R19, [R1+0x44] ;  /* 0x0000440001137983 */ /* 0x000f340000300800 */
[----:B------:R0:W-:Y:S01]  /*c2e40*/  @P1 STG.E.U8 desc[UR32][R26.64], R2 ;  /* 0x000000021a001986 */ /* 0x0001e2000c101120 */
[----:B------:R-:W-:-:S03]  /*c2e50*/  ISETP.NE.AND P1, PT, R3, RZ, PT ;  /* 0x000000ff0300720c */ /* 0x000fc60003f25270 */
[----:B0-----:R-:W4:Y:S01]  /*c2e60*/  LDL.LU.64 R26, [R1+0xf88] ;  /* 0x000f8800011a7983 */ /* 0x001f220000300a00 */
[----:B------:R-:W-:-:S09]  /*c2e70*/  PRMT R2, R22, 0x7773, RZ ;  /* 0x0000777316027816 */ /* 0x000fd200000000ff */
[----:B------:R0:W-:Y:S04]  /*c2e80*/  @P1 STG.E.U8 desc[UR32][R24.64], R2 ;  /* 0x0000000218001986 */ /* 0x0001e8000c101120 */
[----:B0-----:R-:W4:Y:S01]  /*c2e90*/  LDL.LU.64 R24, [R1+0xf90] ;  /* 0x000f900001187983 */ /* 0x001f220000300a00 */
[C---:B------:R-:W-:Y:S02]  /*c2ea0*/  LOP3.LUT P4, RZ, R15.reuse, 0x4000, RZ, 0xc0, !PT ;  /* 0x000040000fff7812 */ /* 0x040fe4000788c0ff */
[C---:B------:R-:W-:Y:S02]  /*c2eb0*/  LOP3.LUT P5, RZ, R15.reuse, 0x2000, RZ, 0xc0, !PT ;  /* 0x000020000fff7812 */ /* 0x040fe400078ac0ff */
[----:B------:R-:W-:Y:S02]  /*c2ec0*/  LOP3.LUT P2, RZ, R15, 0x1000, RZ, 0xc0, !PT ;  /* 0x000010000fff7812 */ /* 0x000fe4000784c0ff */
[----:B------:R-:W-:-:S02]  /*c2ed0*/  PRMT R2, R23, 0x7770, RZ ;  /* 0x0000777017027816 */ /* 0x000fc400000000ff */
[----:B------:R-:W-:-:S05]  /*c2ee0*/  PRMT R3, R23, 0x7772, RZ ;  /* 0x0000777217037816 */ /* 0x000fca00000000ff */
[----:B------:R0:W-:Y:S01]  /*c2ef0*/  @P4 STG.E.U8 desc[UR32][R10.64], R2 ;  /* 0x000000020a004986 */ /* 0x0001e2000c101120 */
[----:B------:R-:W-:Y:S02]  /*c2f00*/  LOP3.LUT P6, RZ, R13, 0x2000, RZ, 0xc0, !PT ;  /* 0x000020000dff7812 */ /* 0x000fe400078cc0ff */
[----:B0-----:R-:W-:Y:S01]  /*c2f10*/  PRMT R2, R23, 0x7771, RZ ;  /* 0x0000777117027816 */ /* 0x001fe200000000ff */
[----:B------:R-:W4:Y:S04]  /*c2f20*/  LDL.LU.64 R10, [R1+0xfa0] ;  /* 0x000fa000010a7983 */ /* 0x000f280000300a00 */
[----:B------:R0:W-:Y:S04]  /*c2f30*/  @P5 STG.E.U8 desc[UR32][R28.64], R2 ;  /* 0x000000021c005986 */ /* 0x0001e8000c101120 */
[----:B------:R-:W4:Y:S01]  /*c2f40*/  LDL.LU R12, [R1+0x58] ;  /* 0x00005800010c7983 */ /* 0x000f220000300800 */
[----:B------:R-:W-:-:S02]  /*c2f50*/  LOP3.LUT P0, RZ, R15, 0x800, RZ, 0xc0, !PT ;  /* 0x000008000fff7812 */ /* 0x000fc4000780c0ff */
[C---:B------:R-:W-:Y:S02]  /*c2f60*/  LOP3.LUT P3, RZ, R15.reuse, 0x400, RZ, 0xc0, !PT ;  /* 0x000004000fff7812 */ /* 0x040fe4000786c0ff */
[----:B------:R-:W-:-:S04]  /*c2f70*/  LOP3.LUT P5, RZ, R15, 0x40, RZ, 0xc0, !PT ;  /* 0x000000400fff7812 */ /* 0x000fc800078ac0ff */
[----:B0-----:R-:W-:Y:S02]  /*c2f80*/  P2R R2, PR, RZ, 0x20 ;  /* 0x00000020ff027803 */ /* 0x001fe40000000000 */
[C---:B------:R-:W-:Y:S02]  /*c2f90*/  LOP3.LUT P5, RZ, R15.reuse, 0x80, RZ, 0xc0, !PT ;  /* 0x000000800fff7812 */ /* 0x040fe400078ac0ff */
[C---:B------:R-:W-:Y:S02]  /*c2fa0*/  LOP3.LUT P1, RZ, R15.reuse, 0x200, RZ, 0xc0, !PT ;  /* 0x000002000fff7812 */ /* 0x040fe4000782c0ff */
[----:B------:R-:W-:Y:S02]  /*c2fb0*/  P2R R8, PR, RZ, 0x20 ;  /* 0x00000020ff087803 */ /* 0x000fe40000000000 */
[----:B------:R-:W-:Y:S01]  /*c2fc0*/  LOP3.LUT P5, RZ, R15, 0x100, RZ, 0xc0, !PT ;  /* 0x000001000fff7812 */ /* 0x000fe200078ac0ff */
[----:B--2---:R0:W-:Y:S04]  /*c2fd0*/  @P2 STG.E.U8 desc[UR32][R16.64], R3 ;  /* 0x0000000310002986 */ /* 0x0041e8000c101120 */
[----:B0-----:R-:W2:Y:S01]  /*c2fe0*/  LDL.LU.64 R16, [R1+0xf98] ;  /* 0x000f980001107983 */ /* 0x001ea20000300a00 */
[----:B------:R-:W-:-:S03]  /*c2ff0*/  PRMT R3, R23, 0x7773, RZ ;  /* 0x0000777317037816 */ /* 0x000fc600000000ff */
[----:B------:R-:W2:Y:S04]  /*c3000*/  LDL.LU.64 R28, [R1+0xfa8] ;  /* 0x000fa800011c7983 */ /* 0x000ea80000300a00 */
[----:B---3--:R4:W-:Y:S01]  /*c3010*/  @P6 STG.E.U8 desc[UR32][R20.64], R3 ;  /* 0x0000000314006986 */ /* 0x0089e2000c101120 */
[----:B------:R-:W-:-:S03]  /*c3020*/  LOP3.LUT P6, RZ, R15, 0x8, RZ, 0xc0, !PT ;  /* 0x000000080fff7812 */ /* 0x000fc600078cc0ff */
[----:B------:R-:W3:Y:S01]  /*c3030*/  LDL.LU.64 R22, [R1+0xfc0] ;  /* 0x000fc00001167983 */ /* 0x000ee20000300a00 */
[----:B----4-:R-:W-:Y:S02]  /*c3040*/  PRMT R3, R19, 0x7770, RZ ;  /* 0x0000777013037816 */ /* 0x010fe400000000ff */
[----:B------:R-:W-:Y:S02]  /*c3050*/  P2R R5, PR, RZ, 0x40 ;  /* 0x00000040ff057803 */ /* 0x000fe40000000000 */
[----:B------:R-:W-:Y:S01]  /*c3060*/  LOP3.LUT P6, RZ, R15, 0x10, RZ, 0xc0, !PT ;  /* 0x000000100fff7812 */ /* 0x000fe200078cc0ff */
[----:B------:R0:W-:Y:S02]  /*c3070*/  @P0 STG.E.U8 desc[UR32][R26.64], R3 ;  /* 0x000000031a000986 */ /* 0x0001e4000c101120 */
[----:B0-----:R-:W-:Y:S02]  /*c3080*/  PRMT R3, R19, 0x7771, RZ ;  /* 0x0000777113037816 */ /* 0x001fe400000000ff */
[----:B------:R-:W4:Y:S01]  /*c3090*/  LDL.LU.64 R26, [R1+0xfb0] ;  /* 0x000fb000011a7983 */ /* 0x000f220000300a00 */
[----:B------:R-:W-:-:S03]  /*c30a0*/  P2R R6, PR, RZ, 0x40 ;  /* 0x00000040ff067803 */ /* 0x000fc60000000000 */
[----:B------:R-:W4:Y:S04]  /*c30b0*/  LDL.LU R18, [R1+0x48] ;  /* 0x0000480001127983 */ /* 0x000f280000300800 */
[----:B------:R0:W-:Y:S01]  /*c30c0*/  @P3 STG.E.U8 desc[UR32][R24.64], R3 ;  /* 0x0000000318003986 */ /* 0x0001e2000c101120 */
[C---:B------:R-:W-:Y:S02]  /*c30d0*/  LOP3.LUT P3, RZ, R15.reuse, 0x1, RZ, 0xc0, !PT ;  /* 0x000000010fff7812 */ /* 0x040fe4000786c0ff */
[C---:B------:R-:W-:Y:S02]  /*c30e0*/  LOP3.LUT P6, RZ, R15.reuse, 0x20, RZ, 0xc0, !PT ;  /* 0x000000200fff7812 */ /* 0x040fe400078cc0ff */
[----:B0-----:R-:W-:Y:S01]  /*c30f0*/  P2R R3, PR, RZ, 0x8 ;  /* 0x00000008ff037803 */ /* 0x001fe20000000000 */
[----:B------:R-:W4:Y:S01]  /*c3100*/  LDL.LU.64 R24, [R1+0xfc8] ;  /* 0x000fc80001187983 */ /* 0x000f220000300a00 */
[----:B------:R-:W-:-:S03]  /*c3110*/  LOP3.LUT P3, RZ, R15, 0x2, RZ, 0xc0, !PT ;  /* 0x000000020fff7812 */ /* 0x000fc6000786c0ff */
[----:B------:R-:W4:Y:S01]  /*c3120*/  LDL.LU.64 R20, [R1+0xff0] ;  /* 0x000ff00001147983 */ /* 0x000f220000300a00 */
[----:B------:R-:W-:Y:S02]  /*c3130*/  P2R R4, PR, RZ, 0x8 ;  /* 0x00000008ff047803 */ /* 0x000fe40000000000 */
[----:B------:R-:W-:Y:S02]  /*c3140*/  LOP3.LUT P3, RZ, R15, 0x4, RZ, 0xc0, !PT ;  /* 0x000000040fff7812 */ /* 0x000fe4000786c0ff */
[----:B------:R-:W4:Y:S01]  /*c3150*/  LDL.LU.64 R14, [R1+0xfb8] ;  /* 0x000fb800010e7983 */ /* 0x000f220000300a00 */
[----:B------:R-:W-:Y:S02]  /*c3160*/  LOP3.LUT P4, RZ, R13, 0x1000, RZ, 0xc0, !PT ;  /* 0x000010000dff7812 */ /* 0x000fe4000788c0ff */
[----:B------:R-:W-:-:S05]  /*c3170*/  PRMT R7, R19, 0x7772, RZ ;  /* 0x0000777213077816 */ /* 0x000fca00000000ff */
[----:B------:R0:W-:Y:S02]  /*c3180*/  @P1 STG.E.U8 desc[UR32][R10.64], R7 ;  /* 0x000000070a001986 */ /* 0x0001e4000c101120 */
[----:B0-----:R-:W-:Y:S02]  /*c3190*/  PRMT R7, R19, 0x7773, RZ ;  /* 0x0000777313077816 */ /* 0x001fe400000000ff */
[----:B------:R-:W4:Y:S01]  /*c31a0*/  LDL.LU.64 R10, [R1+0xfe8] ;  /* 0x000fe800010a7983 */ /* 0x000f220000300a00 */
[----:B------:R-:W-:-:S03]  /*c31b0*/  LOP3.LUT P2, RZ, R13, 0x800, RZ, 0xc0, !PT ;  /* 0x000008000dff7812 */ /* 0x000fc6000784c0ff */
[----:B--2---:R0:W-:Y:S02]  /*c31c0*/  @P4 STG.E.U8 desc[UR32][R16.64], R7 ;  /* 0x0000000710004986 */ /* 0x0041e4000c101120 */
[----:B0-----:R-:W-:Y:S02]  /*c31d0*/  PRMT R7, R12, 0x7770, RZ ;  /* 0x000077700c077816 */ /* 0x001fe400000000ff */
[----:B------:R-:W2:Y:S04]  /*c31e0*/  LDL.LU.64 R16, [R1+0x2e60] ;  /* 0x002e600001107983 */ /* 0x000ea80000300a00 */
[----:B------:R0:W-:Y:S01]  /*c31f0*/  @P5 STG.E.U8 desc[UR32][R28.64], R7 ;  /* 0x000000071c005986 */ /* 0x0001e2000c101120 */
[----:B------:R-:W-:Y:S02]  /*c3200*/  ISETP.NE.AND P5, PT, R8, RZ, PT ;  /* 0x000000ff0800720c */ /* 0x000fe40003fa5270 */
[----:B0-----:R-:W-:Y:S01]  /*c3210*/  PRMT R7, R12, 0x7771, RZ ;  /* 0x000077710c077816 */ /* 0x001fe200000000ff */
[----:B------:R-:W2:Y:S10]  /*c3220*/  LDL.LU.64 R28, [R1+0xff8] ;  /* 0x000ff800011c7983 */ /* 0x000eb40000300a00 */
[----:B---3--:R0:W-:Y:S01]  /*c3230*/  @P5 STG.E.U8 desc[UR32][R22.64], R7 ;  /* 0x0000000716005986 */ /* 0x0081e2000c101120 */
[----:B------:R-:W-:-:S02]  /*c3240*/  ISETP.NE.AND P5, PT, R2, RZ, PT ;  /* 0x000000ff0200720c */ /* 0x000fc40003fa5270 */
[C---:B------:R-:W-:Y:S01]  /*c3250*/  PRMT R2, R12.reuse, 0x7772, RZ ;  /* 0x000077720c027816 */ /* 0x040fe200000000ff */
[----:B------:R-:W3:Y:S04]  /*c3260*/  LDL.LU.64 R8, [R1+0x1010] ;  /* 0x0010100001087983 */ /* 0x000ee80000300a00 */
[----:B0-----:R-:W3:Y:S06]  /*c3270*/  LDL.LU.64 R22, [R1+0x1008] ;  /* 0x0010080001167983 */ /* 0x001eec0000300a00 */
[----:B----4-:R0:W-:Y:S02]  /*c3280*/  @P5 STG.E.U8 desc[UR32][R14.64], R2 ;  /* 0x000000020e005986 */ /* 0x0101e4000c101120 */
[----:B0-----:R-:W-:-:S02]  /*c3290*/  PRMT R2, R12, 0x7773, RZ ;  /* 0x000077730c027816 */ /* 0x001fc400000000ff */
[----:B------:R-:W4:Y:S04]  /*c32a0*/  LDL.LU.64 R14, [R1+0x1000] ;  /* 0x00100000010e7983 */ /* 0x000f280000300a00 */
[----:B------:R0:W-:Y:S04]  /*c32b0*/  @P2 STG.E.U8 desc[UR32][R26.64], R2 ;  /* 0x000000021a002986 */ /* 0x0001e8000c101120 */
[----:B------:R-:W4:Y:S01]  /*c32c0*/  LDL.LU R19, [R1+0x4c] ;  /* 0x00004c0001137983 */ /* 0x000f220000300800 */
[----:B0-----:R-:W-:-:S03]  /*c32d0*/  PRMT R2, R18, 0x7770, RZ ;  /* 0x0000777012027816 */ /* 0x001fc600000000ff */
[----:B------:R-:W4:Y:S04]  /*c32e0*/  LDL.LU.64 R26, [R1+0x1018] ;  /* 0x00101800011a7983 */ /* 0x000f280000300a00 */
[----:B------:R0:W-:Y:S01]  /*c32f0*/  @P6 STG.E.U8 desc[UR32][R24.64], R2 ;  /* 0x0000000218006986 */ /* 0x0001e2000c101120 */
[----:B------:R-:W-:-:S03]  /*c3300*/  ISETP.NE.AND P6, PT, R6, RZ, PT ;  /* 0x000000ff0600720c */ /* 0x000fc60003fc5270 */
[----:B0-----:R-:W4:Y:S04]  /*c3310*/  LDL.LU.64 R24, [R1+0x2e58] ;  /* 0x002e580001187983 */ /* 0x001f280000300a00 */
[----:B------:R-:W3:Y:S01]  /*c3320*/  LDL.LU.64 R6, [R1+0xfd0] ;  /* 0x000fd00001067983 */ /* 0x000ee20000300a00 */
[----:B------:R-:W-:-:S05]  /*c3330*/  PRMT R2, R18, 0x7771, RZ ;  /* 0x0000777112027816 */ /* 0x000fca00000000ff */
[----:B------:R0:W-:Y:S04]  /*c3340*/  @P6 STG.E.U8 desc[UR32][R20.64], R2 ;  /* 0x0000000214006986 */ /* 0x0001e8000c101120 */
[----:B0-----:R-:W4:Y:S01]  /*c3350*/  LDL.LU.64 R20, [R1+0x1030] ;  /* 0x0010300001147983 */ /* 0x001f220000300a00 */
[----:B------:R-:W-:Y:S02]  /*c3360*/  ISETP.NE.AND P6, PT, R5, RZ, PT ;  /* 0x000000ff0500720c */ /* 0x000fe40003fc5270 */
[----:B------:R-:W-:Y:S02]  /*c3370*/  LOP3.LUT P0, RZ, R13, 0x400, RZ, 0xc0, !PT ;  /* 0x000004000dff7812 */ /* 0x000fe4000780c0ff */
[----:B------:R-:W-:-:S09]  /*c3380*/  PRMT R2, R18, 0x7772, RZ ;  /* 0x0000777212027816 */ /* 0x000fd200000000ff */
[----:B------:R0:W-:Y:S02]  /*c3390*/  @P6 STG.E.U8 desc[UR32][R10.64], R2 ;  /* 0x000000020a006986 */ /* 0x0001e4000c101120 */
[----:B0-----:R-:W-:Y:S02]  /*c33a0*/  PRMT R2, R18, 0x7773, RZ ;  /* 0x0000777312027816 */ /* 0x001fe400000000ff */
[----:B------:R-:W4:Y:S01]  /*c33b0*/  LDL.LU.64 R10, [R1+0x1028] ;  /* 0x00102800010a7983 */ /* 0x000f220000300a00 */
[----:B------:R-:W-:Y:S02]  /*c33c0*/  LOP3.LUT P1, RZ, R13, 0x200, RZ, 0xc0, !PT ;  /* 0x000002000dff7812 */ /* 0x000fe4000782c0ff */
[C---:B--2---:R-:W-:Y:S02]  /*c33d0*/  LOP3.LUT P4, RZ, R16.reuse, 0x80000000, RZ, 0xc0, !PT ;  /* 0x8000000010ff7812 */ /* 0x044fe4000788c0ff */
[----:B------:R-:W-:Y:S01]  /*c33e0*/  LOP3.LUT P5, RZ, R16, 0x40000000, RZ, 0xc0, !PT ;  /* 0x4000000010ff7812 */ /* 0x000fe200078ac0ff */
[----:B---3--:R0:W-:Y:S02]  /*c33f0*/  @P0 STG.E.U8 desc[UR32][R6.64], R2 ;  /* 0x0000000206000986 */ /* 0x0081e4000c101120 */
[----:B0-----:R-:W-:-:S05]  /*c3400*/  PRMT R2, R17, 0x7770, RZ ;  /* 0x0000777011027816 */ /* 0x001fca00000000ff */
[----:B------:R0:W-:Y:S01]  /*c3410*/  @P3 STG.E.U8 desc[UR32][R28.64], R2 ;  /* 0x000000021c003986 */ /* 0x0001e2000c101120 */
[----:B------:R-:W-:Y:S02]  /*c3420*/  ISETP.NE.AND P3, PT, R4, RZ, PT ;  /* 0x000000ff0400720c */ /* 0x000fe40003f65270 */
[----:B0-----:R-:W-:Y:S01]  /*c3430*/  PRMT R2, R17, 0x7771, RZ ;  /* 0x0000777111027816 */ /* 0x001fe200000000ff */
[----:B------:R-:W2:Y:S10]  /*c3440*/  LDL.LU.64 R28, [R1+0x1038] ;  /* 0x00103800011c7983 */ /* 0x000eb40000300a00 */
[----:B------:R0:W-:Y:S01]  /*c3450*/  @P3 STG.E.U8 desc[UR32][R8.64], R2 ;  /* 0x0000000208003986 */ /* 0x0001e2000c101120 */
[----:B------:R-:W-:-:S02]  /*c3460*/  ISETP.NE.AND P3, PT, R3, RZ, PT ;  /* 0x000000ff0300720c */ /* 0x000fc40003f65270 */
[----:B0-----:R-:W-:-:S11]  /*c3470*/  PRMT R2, R17, 0x7772, RZ ;  /* 0x0000777211027816 */ /* 0x001fd600000000ff */
[----:B------:R0:W-:Y:S01]  /*c3480*/  @P3 STG.E.U8 desc[UR32][R22.64], R2 ;  /* 0x0000000216003986 */ /* 0x0001e2000c101120 */
[----:B----4-:R-:W-:Y:S02]  /*c3490*/  PRMT R3, R19, 0x7771, RZ ;  /* 0x0000777113037816 */ /* 0x010fe400000000ff */
[----:B0-----:R-:W-:Y:S01]  /*c34a0*/  PRMT R2, R17, 0x7773, RZ ;  /* 0x0000777311027816 */ /* 0x001fe200000000ff */
[----:B------:R-:W3:Y:S04]  /*c34b0*/  LDL.LU.64 R22, [R1+0x1040] ;  /* 0x0010400001167983 */ /* 0x000ee80000300a00 */
[----:B------:R0:W-:Y:S01]  /*c34c0*/  @P1 STG.E.U8 desc[UR32][R14.64], R2 ;  /* 0x000000020e001986 */ /* 0x0001e2000c101120 */
[----:B------:R-:W-:-:S03]  /*c34d0*/  PRMT R6, R19, 0x7773, RZ ;  /* 0x0000777313067816 */ /* 0x000fc600000000ff */
[----:B------:R-:W4:Y:S01]  /*c34e0*/  LDL.LU R17, [R1+0x2e50] ;  /* 0x002e500001117983 */ /* 0x000f220000300800 */
[----:B0-----:R-:W-:-:S05]  /*c34f0*/  PRMT R2, R19, 0x7770, RZ ;  /* 0x0000777013027816 */ /* 0x001fca00000000ff */
[----:B------:R0:W-:Y:S04]  /*c3500*/  @P4 STG.E.U8 desc[UR32][R26.64], R2 ;  /* 0x000000021a004986 */ /* 0x0001e8000c101120 */
[----:B------:R1:W-:Y:S04]  /*c3510*/  @P5 STG.E.U8 desc[UR32][R20.64], R3 ;  /* 0x0000000314005986 */ /* 0x0003e8000c101120 */
[----:B0-----:R-:W4:Y:S04]  /*c3520*/  LDL.LU.64 R26, [R1+0x1060] ;  /* 0x00106000011a7983 */ /* 0x001f280000300a00 */
[----:B-1----:R-:W4:Y:S01]  /*c3530*/  LDL.LU.64 R20, [R1+0x1058] ;  /* 0x0010580001147983 */ /* 0x002f220000300a00 */
[----:B------:R-:W-:-:S03]  /*c3540*/  PRMT R3, R19, 0x7772, RZ ;  /* 0x0000777213037816 */ /* 0x000fc600000000ff */
[----:B------:R-:W4:Y:S04]  /*c3550*/  LDL.LU.64 R14, [R1+0x1050] ;  /* 0x00105000010e7983 */ /* 0x000f280000300a00 */
[----:B------:R-:W4:Y:S01]  /*c3560*/  LDL.LU.64 R18, [R1+0x1078] ;  /* 0x0010780001127983 */ /* 0x000f220000300a00 */
[C---:B------:R-:W-:Y:S02]  /*c3570*/  LOP3.LUT P2, RZ, R16.reuse, 0x20000000, RZ, 0xc0, !PT ;  /* 0x2000000010ff7812 */ /* 0x040fe4000784c0ff */
[----:B------:R-:W-:Y:S02]  /*c3580*/  LOP3.LUT P6, RZ, R13, 0x100, RZ, 0xc0, !PT ;  /* 0x000001000dff7812 */ /* 0x000fe400078cc0ff */
[C---:B------:R-:W-:Y:S02]  /*c3590*/  LOP3.LUT P0, RZ, R16.reuse, 0x10000000, RZ, 0xc0, !PT ;  /* 0x1000000010ff7812 */ /* 0x040fe4000780c0ff */
[----:B------:R-:W-:-:S02]  /*c35a0*/  LOP3.LUT P3, RZ, R16, 0x8000000, RZ, 0xc0, !PT ;  /* 0x0800000010ff7812 */ /* 0x000fc4000786c0ff */
[----:B------:R-:W-:Y:S02]  /*c35b0*/  LOP3.LUT P1, RZ, R16, 0x4000000, RZ, 0xc0, !PT ;  /* 0x0400000010ff7812 */ /* 0x000fe4000782c0ff */
[----:B------:R-:W-:-:S03]  /*c35c0*/  PRMT R8, R24, 0x7771, RZ ;  /* 0x0000777118087816 */ /* 0x000fc600000000ff */
[----:B------:R-:W-:Y:S04]  /*c35d0*/  @P2 STG.E.U8 desc[UR32][R10.64], R3 ;  /* 0x000000030a002986 */ /* 0x000fe8000c101120 */
[----:B--2---:R0:W-:Y:S02]  /*c35e0*/  @P6 STG.E.U8 desc[UR32][R28.64], R6 ;  /* 0x000000061c006986 */ /* 0x0041e4000c101120 */
[----:B0-----:R-:W-:-:S05]  /*c35f0*/  PRMT R6, R24, 0x7770, RZ ;  /* 0x0000777018067816 */ /* 0x001fca00000000ff */
[----:B---3--:R-:W-:Y:S04]  /*c3600*/  @P0 STG.E.U8 desc[UR32][R22.64], R6 ;  /* 0x0000000616000986 */ /* 0x008fe8000c101120 */
[----:B----4-:R0:W-:Y:S04]  /*c3610*/  @P3 STG.E.U8 desc[UR32][R26.64], R8 ;  /* 0x000000081a003986 */ /* 0x0101e8000c101120 */
[----:B------:R1:W-:Y:S01]  /*c3620*/  STL.64 [R1+0x2e40], R18 ;  /* 0x002e401201007387 */ /* 0x0003e20000100a00 */
[----:B0-----:R-:W-:-:S05]  /*c3630*/  PRMT R8, R24, 0x7772, RZ ;  /* 0x0000777218087816 */ /* 0x001fca00000000ff */
[----:B------:R0:W-:Y:S04]  /*c3640*/  @P1 STG.E.U8 desc[UR32][R20.64], R8 ;  /* 0x0000000814001986 */ /* 0x0001e8000c101120 */
[----:B-1----:R-:W2:Y:S04]  /*c3650*/  LDL.LU.64 R18, [R1+0x1080] ;  /* 0x0010800001127983 */ /* 0x002ea80000300a00 */
[----:B------:R-:W3:Y:S04]  /*c3660*/  LDL.LU.64 R10, [R1+0x1070] ;  /* 0x00107000010a7983 */ /* 0x000ee80000300a00 */
[----:B------:R-:W4:Y:S04]  /*c3670*/  LDL.LU.64 R22, [R1+0x1088] ;  /* 0x0010880001167983 */ /* 0x000f280000300a00 */
[----:B------:R-:W4:Y:S04]  /*c3680*/  LDL.LU.64 R28, [R1+0x10a8] ;  /* 0x0010a800011c7983 */ /* 0x000f280000300a00 */
[----:B------:R-:W4:Y:S04]  /*c3690*/  LDL.LU.64 R26, [R1+0x10a0] ;  /* 0x0010a000011a7983 */ /* 0x000f280000300a00 */
[----:B0-----:R-:W2:Y:S04]  /*c36a0*/  LDL.LU.64 R20, [R1+0x2e48] ;  /* 0x002e480001147983 */ /* 0x001ea80000300a00 */
[----:B------:R-:W3:Y:S01]  /*c36b0*/  LDL.LU.64 R8, [R1+0x1068] ;  /* 0x0010680001087983 */ /* 0x000ee20000300a00 */
[----:B------:R-:W-:-:S04]  /*c36c0*/  LOP3.LUT P4, RZ, R16, 0x1000000, RZ, 0xc0, !PT ;  /* 0x0100000010ff7812 */ /* 0x000fc8000788c0ff */
[----:B------:R-:W-:Y:S02]  /*c36d0*/  P2R R2, PR, RZ, 0x10 ;  /* 0x00000010ff027803 */ /* 0x000fe40000000000 */
[----:B------:R-:W-:-:S04]  /*c36e0*/  LOP3.LUT P4, RZ, R16, 0x2000000, RZ, 0xc0, !PT ;  /* 0x0200000010ff7812 */ /* 0x000fc8000788c0ff */
[----:B------:R-:W-:Y:S02]  /*c36f0*/  P2R R5, PR, RZ, 0x10 ;  /* 0x00000010ff057803 */ /* 0x000fe40000000000 */
[----:B------:R-:W-:Y:S02]  /*c3700*/  LOP3.LUT P4, RZ, R13, 0x80, RZ, 0xc0, !PT ;  /* 0x000000800dff7812 */ /* 0x000fe4000788c0ff */
[----:B------:R-:W-:-:S11]  /*c3710*/  PRMT R24, R24, 0x7773, RZ ;  /* 0x0000777318187816 */ /* 0x000fd600000000ff */
[----:B------:R0:W-:Y:S01]  /*c3720*/  @P4 STG.E.U8 desc[UR32][R14.64], R24 ;  /* 0x000000180e004986 */ /* 0x0001e2000c101120 */
[----:B------:R-:W-:-:S03]  /*c3730*/  ISETP.NE.AND P4, PT, R5, RZ, PT ;  /* 0x000000ff0500720c */ /* 0x000fc60003f85270 */
[----:B0-----:R-:W4:Y:S01]  /*c3740*/  LDL.LU.64 R14, [R1+0x10b0] ;  /* 0x0010b000010e7983 */ /* 0x001f220000300a00 */
[----:B--2---:R-:W-:-:S09]  /*c3750*/  PRMT R5, R20, 0x7770, RZ ;  /* 0x0000777014057816 */ /* 0x004fd200000000ff */
[----:B---3--:R0:W-:Y:S01]  /*c3760*/  @P4 STG.E.U8 desc[UR32][R8.64], R5 ;  /* 0x0000000508004986 */ /* 0x0081e2000c101120 */
[----:B------:R-:W-:Y:S02]  /*c3770*/  ISETP.NE.AND P4, PT, R2, RZ, PT ;  /* 0x000000ff0200720c */ /* 0x000fe40003f85270 */
[----:B------:R-:W-:Y:S01]  /*c3780*/  PRMT R2, R20, 0x7771, RZ ;  /* 0x0000777114027816 */ /* 0x000fe200000000ff */
[----:B0-----:R-:W2:Y:S10]  /*c3790*/  LDL.LU.64 R8, [R1+0x10c0] ;  /* 0x0010c00001087983 */ /* 0x001eb40000300a00 */
[----:B------:R0:W-:Y:S04]  /*c37a0*/  @P4 STG.E.U8 desc[UR32][R18.64], R2 ;  /* 0x0000000212004986 */ /* 0x0001e8000c101120 */
[----:B0-----:R-:W3:Y:S01]  /*c37b0*/  LDL.LU.64 R18, [R1+0x2e40] ;  /* 0x002e400001127983 */ /* 0x001ee20000300a00 */
[----:B------:R-:W-:-:S04]  /*c37c0*/  LOP3.LUT P2, RZ, R17, 0x200000, RZ, 0xc0, !PT ;  /* 0x0020000011ff7812 */ /* 0x000fc8000784c0ff */
[----:B------:R-:W-:Y:S02]  /*c37d0*/  P2R R3, PR, RZ, 0x4 ;  /* 0x00000004ff037803 */ /* 0x000fe40000000000 */
[C---:B------:R-:W-:Y:S02]  /*c37e0*/  LOP3.LUT P2, RZ, R17.reuse, 0x400000, RZ, 0xc0, !PT ;  /* 0x0040000011ff7812 */ /* 0x040fe4000784c0ff */
[----:B------:R-:W-:Y:S02]  /*c37f0*/  LOP3.LUT P5, RZ, R17, 0x800000, RZ, 0xc0, !PT ;  /* 0x0080000011ff7812 */ /* 0x000fe400078ac0ff */
[----:B------:R-:W-:Y:S02]  /*c3800*/  P2R R4, PR, RZ, 0x4 ;  /* 0x00000004ff047803 */ /* 0x000fe40000000000 */
[----:B------:R-:W-:Y:S02]  /*c3810*/  LOP3.LUT P2, RZ, R13, 0x40, RZ, 0xc0, !PT ;  /* 0x000000400dff7812 */ /* 0x000fe4000784c0ff */
[----:B------:R-:W-:-:S02]  /*c3820*/  PRMT R2, R20, 0x7772, RZ ;  /* 0x0000777214027816 */ /* 0x000fc400000000ff */
[----:B------:R-:W-:Y:S02]  /*c3830*/  PRMT R20, R20, 0x7773, RZ ;  /* 0x0000777314147816 */ /* 0x000fe400000000ff */
[----:B------:R-:W-:-:S03]  /*c3840*/  LOP3.LUT P6, RZ, R17, 0x100000, RZ, 0xc0, !PT ;  /* 0x0010000011ff7812 */ /* 0x000fc600078cc0ff */
[----:B---3--:R0:W-:Y:S04]  /*c3850*/  @P5 STG.E.U8 desc[UR32][R18.64], R2 ;  /* 0x0000000212005986 */ /* 0x0081e8000c101120 */
[----:B------:R1:W-:Y:S01]  /*c3860*/  @P2 STG.E.U8 desc[UR32][R10.64], R20 ;  /* 0x000000140a002986 */ /* 0x0003e2000c101120 */
[----:B------:R-:W-:Y:S02]  /*c3870*/  ISETP.NE.AND P2, PT, R4, RZ, PT ;  /* 0x000000ff0400720c */ /* 0x000fe40003f45270 */
[----:B0-----:R-:W-:Y:S01]  /*c3880*/  PRMT R2, R25, 0x7770, RZ ;  /* 0x0000777019027816 */ /* 0x001fe200000000ff */
[----:B------:R-:W3:Y:S04]  /*c3890*/  LDL.LU.64 R18, [R1+0x10c8] ;  /* 0x0010c80001127983 */ /* 0x000ee80000300a00 */
[----:B-1----:R-:W3:Y:S06]  /*c38a0*/  LDL.LU R11, [R1+0x2e38] ;  /* 0x002e3800010b7983 */ /* 0x002eec0000300800 */
[----:B----4-:R0:W-:Y:S01]  /*c38b0*/  @P2 STG.E.U8 desc[UR32][R22.64], R2 ;  /* 0x0000000216002986 */ /* 0x0101e2000c101120 */
[----:B------:R-:W-:-:S03]  /*c38c0*/  ISETP.NE.AND P2, PT, R3, RZ, PT ;  /* 0x000000ff0300720c */ /* 0x000fc60003f45270 */
[----:B------:R-:W4:Y:S01]  /*c38d0*/  LDL.LU.64 R4, [R1+0x10b8] ;  /* 0x0010b80001047983 */ /* 0x000f220000300a00 */
[----:B0-----:R-:W-:-:S03]  /*c38e0*/  PRMT R2, R25, 0x7771, RZ ;  /* 0x0000777119027816 */ /* 0x001fc600000000ff */
[----:B------:R-:W3:Y:S06]  /*c38f0*/  LDL.LU.64 R22, [R1+0x2e30] ;  /* 0x002e300001167983 */ /* 0x000eec0000300a00 */
[----:B------:R0:W-:Y:S02]  /*c3900*/  @P2 STG.E.U8 desc[UR32][R28.64], R2 ;  /* 0x000000021c002986 */ /* 0x0001e4000c101120 */
[----:B0-----:R-:W-:Y:S02]  /*c3910*/  PRMT R2, R25, 0x7772, RZ ;  /* 0x0000777219027816 */ /* 0x001fe400000000ff */
[----:B------:R-:W3:Y:S04]  /*c3920*/  LDL.LU.64 R28, [R1+0x10d8] ;  /* 0x0010d800011c7983 */ /* 0x000ee80000300a00 */
[----:B------:R0:W-:Y:S04]  /*c3930*/  @P6 STG.E.U8 desc[UR32][R26.64], R2 ;  /* 0x000000021a006986 */ /* 0x0001e8000c101120 */
[----:B0-----:R-:W3:Y:S04]  /*c3940*/  LDL.LU.64 R26, [R1+0x2e28] ;  /* 0x002e2800011a7983 */ /* 0x001ee80000300a00 */
[----:B------:R-:W2:Y:S01]  /*c3950*/  LDL.LU.64 R2, [R1+0x1098] ;  /* 0x0010980001027983 */ /* 0x000ea20000300a00 */
[----:B------:R-:W-:-:S04]  /*c3960*/  LOP3.LUT P0, RZ, R17, 0x40000, RZ, 0xc0, !PT ;  /* 0x0004000011ff7812 */ /* 0x000fc8000780c0ff */
[----:B------:R-:W-:Y:S02]  /*c3970*/  P2R R6, PR, RZ, 0x1 ;  /* 0x00000001ff067803 */ /* 0x000fe40000000000 */
[----:B------:R-:W-:-:S04]  /*c3980*/  LOP3.LUT P0, RZ, R17, 0x80000, RZ, 0xc0, !PT ;  /* 0x0008000011ff7812 */ /* 0x000fc8000780c0ff */
[----:B------:R-:W-:Y:S02]  /*c3990*/  P2R R7, PR, RZ, 0x1 ;  /* 0x00000001ff077803 */ /* 0x000fe40000000000 */
[----:B------:R-:W-:Y:S02]  /*c39a0*/  LOP3.LUT P0, RZ, R13, 0x20, RZ, 0xc0, !PT ;  /* 0x000000200dff7812 */ /* 0x000fe4000780c0ff */
[----:B------:R-:W-:Y:S02]  /*c39b0*/  PRMT R25, R25, 0x7773, RZ ;  /* 0x0000777319197816 */ /* 0x000fe400000000ff */
[----:B------:R-:W-:-:S09]  /*c39c0*/  LOP3.LUT P3, RZ, R17, 0x20000, RZ, 0xc0, !PT ;  /* 0x0002000011ff7812 */ /* 0x000fd2000786c0ff */
[----:B--2---:R0:W-:Y:S01]  /*c39d0*/  @P0 STG.E.U8 desc[UR32][R2.64], R25 ;  /* 0x0000001902000986 */ /* 0x0041e2000c101120 */
[----:B------:R-:W-:-:S03]  /*c39e0*/  ISETP.NE.AND P0, PT, R7, RZ, PT ;  /* 0x000000ff0700720c */ /* 0x000fc60003f05270 */
[----:B0-----:R-:W2:Y:S01]  /*c39f0*/  LDL.LU.64 R24, [R1+0x10d0] ;  /* 0x0010d00001187983 */ /* 0x001ea20000300a00 */
[----:B------:R-:W-:-:S09]  /*c3a00*/  PRMT R2, R21, 0x7770, RZ ;  /* 0x0000777015027816 */ /* 0x000fd200000000ff */
[----:B------:R0:W-:Y:S04]  /*c3a10*/  @P0 STG.E.U8 desc[UR32][R14.64], R2 ;  /* 0x000000020e000986 */ /* 0x0001e8000c101120 */
[----:B0-----:R-:W2:Y:S01]  /*c3a20*/  LDL.LU.64 R14, [R1+0x10e0] ;  /* 0x0010e000010e7983 */ /* 0x001ea20000300a00 */
[----:B------:R-:W-:Y:S02]  /*c3a30*/  ISETP.NE.AND P0, PT, R6, RZ, PT ;  /* 0x000000ff0600720c */ /* 0x000fe40003f05270 */
[----:B------:R-:W-:Y:S02]  /*c3a40*/  PRMT R2, R21, 0x7771, RZ ;  /* 0x0000777115027816 */ /* 0x000fe400000000ff */
[----:B------:R-:W-:Y:S02]  /*c3a50*/  LOP3.LUT P1, RZ, R13, 0x10, RZ, 0xc0, !PT ;  /* 0x000000100dff7812 */ /* 0x000fe4000782c0ff */
[----:B------:R-:W-:-:S02]  /*c3a60*/  LOP3.LUT P4, RZ, R17, 0x10000, RZ, 0xc0, !PT ;  /* 0x0001000011ff7812 */ /* 0x000fc4000788c0ff */
[----:B------:R-:W-:-:S05]  /*c3a70*/  LOP3.LUT P5, RZ, R17, 0x8000, RZ, 0xc0, !PT ;  /* 0x0000800011ff7812 */ /* 0x000fca00078ac0ff */
[----:B------:R0:W-:Y:S02]  /*c3a80*/  @P0 STG.E.U8 desc[UR32][R8.64], R2 ;  /* 0x0000000208000986 */ /* 0x0001e4000c101120 */
[C---:B0-----:R-:W-:Y:S02]  /*c3a90*/  PRMT R2, R21.reuse, 0x7772, RZ ;  /* 0x0000777215027816 */ /* 0x041fe400000000ff */
[----:B------:R-:W2:Y:S01]  /*c3aa0*/  LDL.LU.64 R8, [R1+0x10f0] ;  /* 0x0010f00001087983 */ /* 0x000ea20000300a00 */
[----:B------:R-:W-:-:S03]  /*c3ab0*/  PRMT R21, R21, 0x7773, RZ ;  /* 0x0000777315157816 */ /* 0x000fc600000000ff */
[----:B----4-:R0:W-:Y:S04]  /*c3ac0*/  @P3 STG.E.U8 desc[UR32][R4.64], R2 ;  /* 0x0000000204003986 */ /* 0x0101e8000c101120 */
[----:B---3--:R1:W-:Y:S01]  /*c3ad0*/  @P1 STG.E.U8 desc[UR32][R18.64], R21 ;  /* 0x0000001512001986 */ /* 0x0083e2000c101120 */
[C---:B0-----:R-:W-:Y:S02]  /*c3ae0*/  PRMT R2, R26.reuse, 0x7770, RZ ;  /* 0x000077701a027816 */ /* 0x041fe400000000ff */
[----:B------:R-:W-:Y:S02]  /*c3af0*/  LOP3.LUT P2, RZ, R17, 0x4000, RZ, 0xc0, !PT ;  /* 0x0000400011ff7812 */ /* 0x000fe4000784c0ff */
[C---:B------:R-:W-:Y:S01]  /*c3b00*/  PRMT R6, R26.reuse, 0x7772, RZ ;  /* 0x000077721a067816 */ /* 0x040fe200000000ff */
[----:B-1----:R-:W3:Y:S04]  /*c3b10*/  LDL.LU.64 R18, [R1+0x10f8] ;  /* 0x0010f80001127983 */ /* 0x002ee80000300a00 */
[----:B------:R-:W4:Y:S04]  /*c3b20*/  LDL.LU.64 R20, [R1+0x1100] ;  /* 0x0011000001147983 */ /* 0x000f280000300a00 */
[----:B--2---:R0:W-:Y:S02]  /*c3b30*/  @P4 STG.E.U8 desc[UR32][R24.64], R2 ;  /* 0x0000000218004986 */ /* 0x0041e4000c101120 */
[----:B0-----:R-:W-:-:S05]  /*c3b40*/  PRMT R2, R26, 0x7771, RZ ;  /* 0x000077711a027816 */ /* 0x001fca00000000ff */
[----:B------:R0:W-:Y:S01]  /*c3b50*/  @P5 STG.E.U8 desc[UR32][R28.64], R2 ;  /* 0x000000021c005986 */ /* 0x0001e2000c101120 */
[----:B------:R-:W-:-:S04]  /*c3b60*/  LOP3.LUT P5, RZ, R17, 0x80, RZ, 0xc0, !PT ;  /* 0x0000008011ff7812 */ /* 0x000fc800078ac0ff */
[----:B0-----:R-:W-:Y:S01]  /*c3b70*/  P2R R2, PR, RZ, 0x20 ;  /* 0x00000020ff027803 */ /* 0x001fe20000000000 */
[----:B------:R-:W2:Y:S01]  /*c3b80*/  LDL.LU.64 R28, [R1+0x1110] ;  /* 0x00111000011c7983 */ /* 0x000ea20000300a00 */
[----:B------:R-:W-:-:S03]  /*c3b90*/  LOP3.LUT P5, RZ, R13, 0x2, RZ, 0xc0, !PT ;  /* 0x000000020dff7812 */ /* 0x000fc600078ac0ff */
[----:B------:R-:W2:Y:S01]  /*c3ba0*/  LDL.LU.64 R24, [R1+0x1120] ;  /* 0x0011200001187983 */ /* 0x000ea20000300a00 */
[----:B------:R-:W-:-:S03]  /*c3bb0*/  P2R R3, PR, RZ, 0x20 ;  /* 0x00000020ff037803 */ /* 0x000fc60000000000 */
[----:B------:R0:W-:Y:S04]  /*c3bc0*/  @P2 STG.E.U8 desc[UR32][R14.64], R6 ;  /* 0x000000060e002986 */ /* 0x0001e8000c101120 */
[----:B------:R1:W-:Y:S04]  /*c3bd0*/  STL.64 [R1+0x2e18], R2 ;  /* 0x002e180201007387 */ /* 0x0003e80000100a00 */
[----:B0-----:R-:W2:Y:S04]  /*c3be0*/  LDL.LU.64 R14, [R1+0x1108] ;  /* 0x00110800010e7983 */ /* 0x001ea80000300a00 */
[----:B-1----:R-:W4:Y:S01]  /*c3bf0*/  LDL.LU.64 R2, [R1+0x1138] ;  /* 0x0011380001027983 */ /* 0x002f220000300a00 */
[----:B------:R-:W-:-:S02]  /*c3c00*/  LOP3.LUT P6, RZ, R13, 0x8, RZ, 0xc0, !PT ;  /* 0x000000080dff7812 */ /* 0x000fc400078cc0ff */
[C---:B------:R-:W-:Y:S02]  /*c3c10*/  LOP3.LUT P0, RZ, R17.reuse, 0x2000, RZ, 0xc0, !PT ;  /* 0x0000200011ff7812 */ /* 0x040fe4000780c0ff */
[C---:B------:R-:W-:Y:S02]  /*c3c20*/  LOP3.LUT P1, RZ, R17.reuse, 0x400, RZ, 0xc0, !PT ;  /* 0x0000040011ff7812 */ /* 0x040fe4000782c0ff */
[----:B------:R-:W-:Y:S02]  /*c3c30*/  PRMT R26, R26, 0x7773, RZ ;  /* 0x000077731a1a7816 */ /* 0x000fe400000000ff */
[----:B------:R-:W-:Y:S02]  /*c3c40*/  LOP3.LUT P3, RZ, R17, 0x1000, RZ, 0xc0, !PT ;  /* 0x0000100011ff7812 */ /* 0x000fe4000786c0ff */
[----:B------:R-:W-:Y:S02]  /*c3c50*/  P2R R4, PR, RZ, 0x2 ;  /* 0x00000002ff047803 */ /* 0x000fe40000000000 */
[----:B------:R-:W-:Y:S01]  /*c3c60*/  LOP3.LUT P1, RZ, R13, 0x4, RZ, 0xc0, !PT ;  /* 0x000000040dff7812 */ /* 0x000fe2000782c0ff */
[----:B------:R0:W-:Y:S03]  /*c3c70*/  @P6 STG.E.U8 desc[UR32][R8.64], R26 ;  /* 0x0000001a08006986 */ /* 0x0001e6000c101120 */
[----:B------:R-:W-:-:S02]  /*c3c80*/  P2R R5, PR, RZ, 0x2 ;  /* 0x00000002ff057803 */ /* 0x000fc40000000000 */
[----:B------:R-:W-:Y:S02]  /*c3c90*/  LOP3.LUT P1, RZ, R17, 0x800, RZ, 0xc0, !PT ;  /* 0x0000080011ff7812 */ /* 0x000fe4000782c0ff */
[----:B0-----:R-:W-:-:S05]  /*c3ca0*/  PRMT R8, R22, 0x7770, RZ ;  /* 0x0000777016087816 */ /* 0x001fca00000000ff */
[----:B---3--:R0:W-:Y:S02]  /*c3cb0*/  @P0 STG.E.U8 desc[UR32][R18.64], R8 ;  /* 0x0000000812000986 */ /* 0x0081e4000c101120 */
[C---:B0-----:R-:W-:Y:S02]  /*c3cc0*/  PRMT R8, R22.reuse, 0x7771, RZ ;  /* 0x0000777116087816 */ /* 0x041fe400000000ff */
[----:B----4-:R0:W-:Y:S04]  /*c3cd0*/  STL.64 [R1+0x2e20], R2 ;  /* 0x002e200201007387 */ /* 0x0101e80000100a00 */
[----:B0-----:R-:W3:Y:S04]  /*c3ce0*/  LDL.LU.64 R2, [R1+0x1118] ;  /* 0x0011180001027983 */ /* 0x001ee80000300a00 */
[----:B------:R0:W-:Y:S02]  /*c3cf0*/  @P3 STG.E.U8 desc[UR32][R20.64], R8 ;  /* 0x0000000814003986 */ /* 0x0001e4000c101120 */
[----:B0-----:R-:W-:-:S05]  /*c3d00*/  PRMT R8, R22, 0x7772, RZ ;  /* 0x0000777216087816 */ /* 0x001fca00000000ff */
[----:B--2---:R0:W-:Y:S01]  /*c3d10*/  @P1 STG.E.U8 desc[UR32][R28.64], R8 ;  /* 0x000000081c001986 */ /* 0x0041e2000c101120 */
[----:B------:R-:W-:Y:S02]  /*c3d20*/  ISETP.NE.AND P1, PT, R5, RZ, PT ;  /* 0x000000ff0500720c */ /* 0x000fe40003f25270 */
[----:B------:R-:W-:Y:S02]  /*c3d30*/  PRMT R22, R22, 0x7773, RZ ;  /* 0x0000777316167816 */ /* 0x000fe400000000ff */
[C---:B------:R-:W-:Y:S02]  /*c3d40*/  LOP3.LUT P4, RZ, R17.reuse, 0x200, RZ, 0xc0, !PT ;  /* 0x0000020011ff7812 */ /* 0x040fe4000788c0ff */
[----:B------:R-:W-:-:S07]  /*c3d50*/  LOP3.LUT P6, RZ, R17, 0x10, RZ, 0xc0, !PT ;  /* 0x0000001011ff7812 */ /* 0x000fce00078cc0ff */
[----:B------:R-:W-:Y:S01]  /*c3d60*/  @P1 STG.E.U8 desc[UR32][R24.64], R22 ;  /* 0x0000001618001986 */ /* 0x000fe2000c101120 */
[----:B------:R-:W-:Y:S02]  /*c3d70*/  ISETP.NE.AND P1, PT, R4, RZ, PT ;  /* 0x000000ff0400720c */ /* 0x000fe40003f25270 */
[----:B------:R-:W-:Y:S02]  /*c3d80*/  PRMT R4, R27, 0x7770, RZ ;  /* 0x000077701b047816 */ /* 0x000fe400000000ff */
[----:B------:R-:W-:Y:S02]  /*c3d90*/  P2R R6, PR, RZ, 0x40 ;  /* 0x00000040ff067803 */ /* 0x000fe40000000000 */
[----:B------:R-:W-:Y:S02]  /*c3da0*/  LOP3.LUT P6, RZ, R13, 0x1, RZ, 0xc0, !PT ;  /* 0x000000010dff7812 */ /* 0x000fe400078cc0ff */
[----:B------:R-:W2:Y:S04]  /*c3db0*/  LDL.LU.64 R12, [R1+0x1148] ;  /* 0x00114800010c7983 */ /* 0x000ea80000300a00 */
[----:B------:R-:W4:Y:S04]  /*c3dc0*/  LDL.LU.64 R18, [R1+0x1130] ;  /* 0x0011300001127983 */ /* 0x000f280000300a00 */
[----:B------:R1:W-:Y:S04]  /*c3dd0*/  @P1 STG.E.U8 desc[UR32][R14.64], R4 ;  /* 0x000000040e001986 */ /* 0x0003e8000c101120 */
[----:B------:R-:W4:Y:S04]  /*c3de0*/  LDL.LU.64 R20, [R1+0x1140] ;  /* 0x0011400001147983 */ /* 0x000f280000300a00 */
[----:B0-----:R-:W4:Y:S01]  /*c3df0*/  LDL.LU.64 R28, [R1+0x1160] ;  /* 0x00116000011c7983 */ /* 0x001f220000300a00 */
[----:B-1----:R-:W-:-:S03]  /*c3e00*/  PRMT R4, R27, 0x7771, RZ ;  /* 0x000077711b047816 */ /* 0x002fc600000000ff */
[----:B------:R-:W4:Y:S04]  /*c3e10*/  LDL.LU R10, [R1+0x1a0] ;  /* 0x0001a000010a7983 */ /* 0x000f280000300800 */
[----:B------:R-:W4:Y:S04]  /*c3e20*/  LDL.LU.64 R8, [R1+0x1158] ;  /* 0x0011580001087983 */ /* 0x000f280000300a00 */
[----:B------:R-:W4:Y:S04]  /*c3e30*/  LDL.LU.64 R24, [R1+0x1150] ;  /* 0x0011500001187983 */ /* 0x000f280000300a00 */
[----:B------:R-:W4:Y:S04]  /*c3e40*/  LDL.LU.64 R14, [R1+0x1168] ;  /* 0x00116800010e7983 */ /* 0x000f280000300a00 */
[----:B---3--:R0:W-:Y:S04]  /*c3e50*/  @P4 STG.E.U8 desc[UR32][R2.64], R4 ;  /* 0x0000000402004986 */ /* 0x0081e8000c101120 */
[----:B0-----:R-:W3:Y:S01]  /*c3e60*/  LDL.LU.64 R2, [R1+0x2e20] ;  /* 0x002e200001027983 */ /* 0x001ee20000300a00 */
[----:B------:R-:W-:-:S02]  /*c3e70*/  LOP3.LUT P5, RZ, R17, 0x100, RZ, 0xc0, !PT ;  /* 0x0000010011ff7812 */ /* 0x000fc400078ac0ff */
[----:B------:R-:W-:-:S11]  /*c3e80*/  PRMT R4, R27, 0x7772, RZ ;  /* 0x000077721b047816 */ /* 0x000fd600000000ff */
[----:B---3--:R0:W-:Y:S04]  /*c3e90*/  @P5 STG.E.U8 desc[UR32][R2.64], R4 ;  /* 0x0000000402005986 */ /* 0x0081e8000c101120 */
[----:B0-----:R-:W3:Y:S01]  /*c3ea0*/  LDL.LU.64 R2, [R1+0x2e18] ;  /* 0x002e180001027983 */ /* 0x001ee20000300a00 */
[----:B------:R-:W-:Y:S02]  /*c3eb0*/  PRMT R27, R27, 0x7773, RZ ;  /* 0x000077731b1b7816 */ /* 0x000fe400000000ff */
[C---:B------:R-:W-:Y:S01]  /*c3ec0*/  LOP3.LUT P2, RZ, R17.reuse, 0x40, RZ, 0xc0, !PT ;  /* 0x0000004011ff7812 */ /* 0x040fe2000784c0ff */
[----:B------:R-:W4:Y:S01]  /*c3ed0*/  LDL.LU.64 R4, [R1+0x1128] ;  /* 0x0011280001047983 */ /* 0x000f220000300a00 */
[----:B------:R-:W-:Y:S02]  /*c3ee0*/  P2R R7, PR, RZ, 0x40 ;  /* 0x00000040ff077803 */ /* 0x000fe40000000000 */
[----:B------:R-:W-:-:S02]  /*c3ef0*/  LOP3.LUT P6, RZ, R17, 0x20, RZ, 0xc0, !PT ;  /* 0x0000002011ff7812 */ /* 0x000fc400078cc0ff */
[----:B---3--:R-:W-:-:S13]  /*c3f00*/  ISETP.NE.AND P5, PT, R3, RZ, PT ;  /* 0x000000ff0300720c */ /* 0x008fda0003fa5270 */
[----:B--2---:R0:W-:Y:S01]  /*c3f10*/  @P5 STG.E.U8 desc[UR32][R12.64], R27 ;  /* 0x0000001b0c005986 */ /* 0x0041e2000c101120 */
[----:B------:R-:W-:Y:S02]  /*c3f20*/  ISETP.NE.AND P5, PT, R2, RZ, PT ;  /* 0x000000ff0200720c */ /* 0x000fe40003fa5270 */
[C---:B------:R-:W-:Y:S01]  /*c3f30*/  PRMT R2, R23.reuse, 0x7770, RZ ;  /* 0x0000777017027816 */ /* 0x040fe200000000ff */
[----:B0-----:R-:W2:Y:S10]  /*c3f40*/  LDL.LU.64 R26, [R1+0x1170] ;  /* 0x00117000011a7983 */ /* 0x001eb40000300a00 */
[----:B----4-:R0:W-:Y:S02]  /*c3f50*/  @P5 STG.E.U8 desc[UR32][R18.64], R2 ;  /* 0x0000000212005986 */ /* 0x0101e4000c101120 */
[----:B0-----:R-:W-:-:S02]  /*c3f60*/  PRMT R2, R23, 0x7771, RZ ;  /* 0x0000777117027816 */ /* 0x001fc400000000ff */
[----:B------:R-:W3:Y:S04]  /*c3f70*/  LDL.LU.64 R18, [R1+0x1178] ;  /* 0x0011780001127983 */ /* 0x000ee80000300a00 */
[----:B------:R0:W-:Y:S04]  /*c3f80*/  @P2 STG.E.U8 desc[UR32][R20.64], R2 ;  /* 0x0000000214002986 */ /* 0x0001e8000c101120 */
[----:B------:R-:W4:Y:S01]  /*c3f90*/  LDL.LU.64 R12, [R1+0x1180] ;  /* 0x00118000010c7983 */ /* 0x000f220000300a00 */
[----:B0-----:R-:W-:-:S03]  /*c3fa0*/  PRMT R2, R23, 0x7772, RZ ;  /* 0x0000777217027816 */ /* 0x001fc600000000ff */
[----:B------:R-:W4:Y:S04]  /*c3fb0*/  LDL.LU.64 R20, [R1+0x1188] ;  /* 0x0011880001147983 */ /* 0x000f280000300a00 */
[----:B------:R0:W-:Y:S04]  /*c3fc0*/  @P6 STG.E.U8 desc[UR32][R28.64], R2 ;  /* 0x000000021c006986 */ /* 0x0001e8000c101120 */
[----:B0-----:R-:W3:Y:S01]  /*c3fd0*/  LDL.LU.64 R28, [R1+0x2e10] ;  /* 0x002e1000011c7983 */ /* 0x001ee20000300a00 */
[----:B------:R-:W-:Y:S02]  /*c3fe0*/  ISETP.NE.AND P6, PT, R7, RZ, PT ;  /* 0x000000ff0700720c */ /* 0x000fe40003fc5270 */
[----:B------:R-:W-:-:S02]  /*c3ff0*/  PRMT R23, R23, 0x7773, RZ ;  /* 0x0000777317177816 */ /* 0x000fc400000000ff */
[----:B------:R-:W-:-:S09]  /*c4000*/  LOP3.LUT P0, RZ, R17, 0x8, RZ, 0xc0, !PT ;  /* 0x0000000811ff7812 */ /* 0x000fd2000780c0ff */
[----:B------:R0:W-:Y:S01]  /*c4010*/  @P6 STG.E.U8 desc[UR32][R8.64], R23 ;  /* 0x0000001708006986 */ /* 0x0001e2000c101120 */
[----:B------:R-:W-:Y:S02]  /*c4020*/  ISETP.NE.AND P6, PT, R6, RZ, PT ;  /* 0x000000ff0600720c */ /* 0x000fe40003fc5270 */
[C---:B------:R-:W-:Y:S02]  /*c4030*/  PRMT R2, R10.reuse, 0x7770, RZ ;  /* 0x000077700a027816 */ /* 0x040fe400000000ff */
[C---:B------:R-:W-:Y:S02]  /*c4040*/  LOP3.LUT P3, RZ, R17.reuse, 0x4, RZ, 0xc0, !PT ;  /* 0x0000000411ff7812 */ /* 0x040fe4000786c0ff */
[----:B------:R-:W-:Y:S01]  /*c4050*/  LOP3.LUT P1, RZ, R17, 0x2, RZ, 0xc0, !PT ;  /* 0x0000000211ff7812 */ /* 0x000fe2000782c0ff */
[----:B0-----:R-:W4:Y:S06]  /*c4060*/  LDL.LU.64 R8, [R1+0x1198] ;  /* 0x0011980001087983 */ /* 0x001f2c0000300a00 */
[----:B------:R0:W-:Y:S02]  /*c4070*/  @P6 STG.E.U8 desc[UR32][R24.64], R2 ;  /* 0x0000000218006986 */ /* 0x0001e4000c101120 */
[----:B0-----:R-:W-:-:S02]  /*c4080*/  PRMT R2, R10, 0x7771, RZ ;  /* 0x000077710a027816 */ /* 0x001fc400000000ff */
[----:B------:R-:W4:Y:S04]  /*c4090*/  LDL.LU.64 R24, [R1+0x1190] ;  /* 0x0011900001187983 */ /* 0x000f280000300a00 */
[----:B------:R0:W-:Y:S01]  /*c40a0*/  @P0 STG.E.U8 desc[UR32][R14.64], R2 ;  /* 0x000000020e000986 */ /* 0x0001e2000c101120 */
[----:B------:R-:W-:Y:S02]  /*c40b0*/  LOP3.LUT P0, RZ, R0, 0x80000000, RZ, 0xc0, !PT ;  /* 0x8000000000ff7812 */ /* 0x000fe4000780c0ff */
[C---:B0-----:R-:W-:Y:S01]  /*c40c0*/  PRMT R2, R10.reuse, 0x7772, RZ ;  /* 0x000077720a027816 */ /* 0x041fe200000000ff */
[----:B------:R-:W4:Y:S04]  /*c40d0*/  LDL.LU.64 R14, [R1+0x11a0] ;  /* 0x0011a000010e7983 */ /* 0x000f280000300a00 */
[----:B--2---:R0:W-:Y:S02]  /*c40e0*/  @P3 STG.E.U8 desc[UR32][R26.64], R2 ;  /* 0x000000021a003986 */ /* 0x0041e4000c101120 */
[----:B0-----:R-:W-:-:S05]  /*c40f0*/  PRMT R2, R10, 0x7773, RZ ;  /* 0x000077730a027816 */ /* 0x001fca00000000ff */
[----:B------:R-:W-:Y:S04]  /*c4100*/  @P0 STG.E.U8 desc[UR32][R4.64], R2 ;  /* 0x0000000204000986 */ /* 0x000fe8000c101120 */
[----:B---3--:R-:W0:Y:S02]  /*c4110*/  LDS.128 R4, [R29] ;  /* 0x000000001d047984 */ /* 0x008e240000000c00 */
[----:B0-----:R-:W-:Y:S02]  /*c4120*/  PRMT R2, R4, 0x7770, RZ ;  /* 0x0000777004027816 */ /* 0x001fe400000000ff */
[----:B------:R-:W-:Y:S04]  /*c4130*/  STL.64 [R1+0x2e08], R6 ;  /* 0x002e080601007387 */ /* 0x000fe80000100a00 */
[----:B------:R0:W-:Y:S04]  /*c4140*/  @P1 STG.E.U8 desc[UR32][R18.64], R2 ;  /* 0x0000000212001986 */ /* 0x0001e8000c101120 */
[----:B0-----:R-:W2:Y:S01]  /*c4150*/  LDL.LU.64 R18, [R1+0x11d8] ;  /* 0x0011d80001127983 */ /* 0x001ea20000300a00 */
[----:B------:R-:W-:-:S02]  /*c4160*/  LOP3.LUT P0, RZ, R17, 0x1, RZ, 0xc0, !PT ;  /* 0x0000000111ff7812 */ /* 0x000fc4000780c0ff */
[C---:B------:R-:W-:Y:S01]  /*c4170*/  LOP3.LUT P4, RZ, R11.reuse, 0x80000000, RZ, 0xc0, !PT ;  /* 0x800000000bff7812 */ /* 0x040fe2000788c0ff */
[----:B------:R-:W3:Y:S01]  /*c4180*/  LDL.LU.64 R22, [R1+0x11d0] ;  /* 0x0011d00001167983 */ /* 0x000ee20000300a00 */
[----:B------:R-:W-:Y:S02]  /*c4190*/  LOP3.LUT P1, RZ, R0, 0x40000000, RZ, 0xc0, !PT ;  /* 0x4000000000ff7812 */ /* 0x000fe4000782c0ff */
[C---:B------:R-:W-:Y:S01]  /*c41a0*/  LOP3.LUT P2, RZ, R11.reuse, 0x40000000, RZ, 0xc0, !PT ;  /* 0x400000000bff7812 */ /* 0x040fe2000784c0ff */
[----:B------:R-:W3:Y:S01]  /*c41b0*/  LDL.LU.64 R26, [R1+0x11a8] ;  /* 0x0011a800011a7983 */ /* 0x000ee20000300a00 */
[----:B------:R-:W-:Y:S02]  /*c41c0*/  PRMT R2, R4, 0x7771, RZ ;  /* 0x0000777104027816 */ /* 0x000fe400000000ff */
[----:B------:R-:W-:-:S03]  /*c41d0*/  LOP3.LUT P5, RZ, R11, 0x20000000, RZ, 0xc0, !PT ;  /* 0x200000000bff7812 */ /* 0x000fc600078ac0ff */
[----:B----4-:R0:W-:Y:S01]  /*c41e0*/  @P0 STG.E.U8 desc[UR32][R12.64], R2 ;  /* 0x000000020c000986 */ /* 0x0101e2000c101120 */
[----:B------:R-:W-:Y:S02]  /*c41f0*/  LOP3.LUT P6, RZ, R11, 0x10000000, RZ, 0xc0, !PT ;  /* 0x100000000bff7812 */ /* 0x000fe400078cc0ff */
[----:B------:R-:W-:Y:S02]  /*c4200*/  PRMT R3, R28, 0x7770, RZ ;  /* 0x000077701c037816 */ /* 0x000fe400000000ff */
[C---:B0-----:R-:W-:Y:S01]  /*c4210*/  PRMT R2, R4.reuse, 0x7772, RZ ;  /* 0x0000777204027816 */ /* 0x041fe200000000ff */
[----:B------:R-:W4:Y:S01]  /*c4220*/  LDL.LU.64 R12, [R1+0x11b0] ;  /* 0x0011b000010c7983 */ /* 0x000f220000300a00 */
[----:B------:R-:W-:-:S03]  /*c4230*/  PRMT R4, R4, 0x7773, RZ ;  /* 0x0000777304047816 */ /* 0x000fc600000000ff */
[----:B------:R0:W-:Y:S04]  /*c4240*/  @P4 STG.E.U8 desc[UR32][R20.64], R2 ;  /* 0x0000000214004986 */ /* 0x0001e8000c101120 */
[----:B------:R1:W-:Y:S04]  /*c4250*/  @P1 STG.E.U8 desc[UR32][R8.64], R4 ;  /* 0x0000000408001986 */ /* 0x0003e8000c101120 */
[----:B------:R1:W-:Y:S04]  /*c4260*/  @P2 STG.E.U8 desc[UR32][R24.64], R3 ;  /* 0x0000000318002986 */ /* 0x0003e8000c101120 */
[----:B0-----:R-:W4:Y:S01]  /*c4270*/  LDL.LU.64 R20, [R1+0x11c8] ;  /* 0x0011c80001147983 */ /* 0x001f220000300a00 */
[----:B-1----:R-:W-:-:S02]  /*c4280*/  PRMT R8, R28, 0x7772, RZ ;  /* 0x000077721c087816 */ /* 0x002fc400000000ff */
[C---:B------:R-:W-:Y:S01]  /*c4290*/  PRMT R3, R28.reuse, 0x7771, RZ ;  /* 0x000077711c037816 */ /* 0x040fe200000000ff */
[----:B------:R-:W4:Y:S04]  /*c42a0*/  LDL.LU.64 R24, [R1+0x11c0] ;  /* 0x0011c00001187983 */ /* 0x000f280000300a00 */
[----:B------:R0:W-:Y:S04]  /*c42b0*/  @P5 STG.E.U8 desc[UR32][R14.64], R3 ;  /* 0x000000030e005986 */ /* 0x0001e8000c101120 */
[----:B0-----:R-:W4:Y:S04]  /*c42c0*/  LDL.LU.64 R14, [R1+0x11b8] ;  /* 0x0011b800010e7983 */ /* 0x001f280000300a00 */
[----:B------:R-:W4:Y:S04]  /*c42d0*/  LDL.LU R10, [R1+0x1a8] ;  /* 0x0001a800010a7983 */ /* 0x000f280000300800 */
[----:B--2---:R0:W-:Y:S04]  /*c42e0*/  @P6 STG.E.U8 desc[UR32][R18.64], R8 ;  /* 0x0000000812006986 */ /* 0x0041e8000c101120 */
[----:B0-----:R-:W2:Y:S01]  /*c42f0*/  LDL.LU.64 R18, [R1+0x11e8] ;  /* 0x0011e80001127983 */ /* 0x001ea20000300a00 */
[----:B------:R-:W-:-:S03]  /*c4300*/  PRMT R8, R28, 0x7773, RZ ;  /* 0x000077731c087816 */ /* 0x000fc600000000ff */
[----:B------:R-:W2:Y:S04]  /*c4310*/  LDL.LU.64 R28, [R1+0x11e0] ;  /* 0x0011e000011c7983 */ /* 0x000ea80000300a00 */
[----:B------:R-:W2:Y:S04]  /*c4320*/  LDL.LU.64 R6, [R1+0x10e8] ;  /* 0x0010e80001067983 */ /* 0x000ea80000300a00 */
[----:B------:R-:W4:Y:S01]  /*c4330*/  LDL.LU.64 R16, [R1+0x1020] ;  /* 0x0010200001107983 */ /* 0x000f220000300a00 */
[----:B------:R-:W-:Y:S02]  /*c4340*/  LOP3.LUT P2, RZ, R0, 0x20000000, RZ, 0xc0, !PT ;  /* 0x2000000000ff7812 */ /* 0x000fe4000784c0ff */
[----:B------:R-:W-:-:S02]  /*c4350*/  LOP3.LUT P3, RZ, R11, 0x8000000, RZ, 0xc0, !PT ;  /* 0x080000000bff7812 */ /* 0x000fc4000786c0ff */
[----:B------:R-:W-:-:S09]  /*c4360*/  LOP3.LUT P1, RZ, R11, 0x2000000, RZ, 0xc0, !PT ;  /* 0x020000000bff7812 */ /* 0x000fd2000782c0ff */
[----:B---3--:R0:W-:Y:S01]  /*c4370*/  @P2 STG.E.U8 desc[UR32][R22.64], R8 ;  /* 0x0000000816002986 */ /* 0x0081e2000c101120 */
[----:B------:R-:W-:Y:S02]  /*c4380*/  LOP3.LUT P2, RZ, R11, 0x4000000, RZ, 0xc0, !PT ;  /* 0x040000000bff7812 */ /* 0x000fe4000784c0ff */
[----:B0-----:R-:W-:-:S05]  /*c4390*/  PRMT R8, R5, 0x7770, RZ ;  /* 0x0000777005087816 */ /* 0x001fca00000000ff */
[----:B------:R-:W-:Y:S01]  /*c43a0*/  @P3 STG.E.U8 desc[UR32][R26.64], R8 ;  /* 0x000000081a003986 */ /* 0x000fe2000c101120 */
[----:B------:R-:W-:Y:S02]  /*c43b0*/  LOP3.LUT P3, RZ, R0, 0x10000000, RZ, 0xc0, !PT ;  /* 0x1000000000ff7812 */ /* 0x000fe4000786c0ff */
[----:B------:R-:W-:Y:S01]  /*c43c0*/  LOP3.LUT P0, RZ, R11, 0x1000000, RZ, 0xc0, !PT ;  /* 0x010000000bff7812 */ /* 0x000fe2000780c0ff */
[----:B----4-:R0:W-:Y:S04]  /*c43d0*/  STL.64 [R1+0x2df8], R16 ;  /* 0x002df81001007387 */ /* 0x0101e80000100a00 */
[----:B0-----:R-:W3:Y:S01]  /*c43e0*/  LDL.LU.64 R16, [R1+0x1048] ;  /* 0x0010480001107983 */ /* 0x001ee20000300a00 */
[----:B------:R-:W-:Y:S02]  /*c43f0*/  PRMT R8, R5, 0x7771, RZ ;  /* 0x0000777105087816 */ /* 0x000fe400000000ff */
[----:B------:R-:W-:-:S03]  /*c4400*/  LOP3.LUT P4, RZ, R11, 0x400000, RZ, 0xc0, !PT ;  /* 0x004000000bff7812 */ /* 0x000fc6000788c0ff */
[----:B------:R0:W-:Y:S01]  /*c4410*/  @P2 STG.E.U8 desc[UR32][R12.64], R8 ;  /* 0x000000080c002986 */ /* 0x0001e2000c101120 */
[----:B------:R-:W-:Y:S02]  /*c4420*/  P2R R2, PR, RZ, 0x10 ;  /* 0x00000010ff027803 */ /* 0x000fe40000000000 */
[----:B------:R-:W-:Y:S02]  /*c4430*/  LOP3.LUT P4, RZ, R11, 0x800000, RZ, 0xc0, !PT ;  /* 0x008000000bff7812 */ /* 0x000fe4000788c0ff */
[C---:B0-----:R-:W-:Y:S02]  /*c4440*/  PRMT R8, R5.reuse, 0x7772, RZ ;  /* 0x0000777205087816 */ /* 0x041fe400000000ff */
[----:B------:R-:W-:-:S03]  /*c4450*/  PRMT R5, R5, 0x7773, RZ ;  /* 0x0000777305057816 */ /* 0x000fc600000000ff */
[----:B------:R-:W-:Y:S04]  /*c4460*/  @P1 STG.E.U8 desc[UR32][R20.64], R8 ;  /* 0x0000000814001986 */ /* 0x000fe8000c101120 */
[----:B------:R0:W-:Y:S02]  /*c4470*/  @P3 STG.E.U8 desc[UR32][R24.64], R5 ;  /* 0x0000000518003986 */ /* 0x0001e4000c101120 */
[----:B0-----:R-:W-:-:S05]  /*c4480*/  PRMT R5, R10, 0x7770, RZ ;  /* 0x000077700a057816 */ /* 0x001fca00000000ff */
[----:B------:R0:W-:Y:S02]  /*c4490*/  @P0 STG.E.U8 desc[UR32][R14.64], R5 ;  /* 0x000000050e000986 */ /* 0x0001e4000c101120 */
[----:B0-----:R-:W-:-:S05]  /*c44a0*/  PRMT R5, R10, 0x7771, RZ ;  /* 0x000077710a057816 */ /* 0x001fca00000000ff */
[----:B--2---:R-:W-:Y:S01]  /*c44b0*/  @P4 STG.E.U8 desc[UR32][R18.64], R5 ;  /* 0x0000000512004986 */ /* 0x004fe2000c101120 */
[----:B------:R-:W-:Y:S02]  /*c44c0*/  ISETP.NE.AND P4, PT, R2, RZ, PT ;  /* 0x000000ff0200720c */ /* 0x000fe40003f85270 */
[----:B------:R-:W-:-:S11]  /*c44d0*/  PRMT R2, R10, 0x7772, RZ ;  /* 0x000077720a027816 */ /* 0x000fd600000000ff */
[----:B------:R0:W-:Y:S01]  /*c44e0*/  @P4 STG.E.U8 desc[UR32][R28.64], R2 ;  /* 0x000000021c004986 */ /* 0x0001e2000c101120 */
[----:B------:R-:W-:Y:S02]  /*c44f0*/  LOP3.LUT P4, RZ, R0, 0x8000000, RZ, 0xc0, !PT ;  /* 0x0800000000ff7812 */ /* 0x000fe4000788c0ff */
[----:B0-----:R-:W-:-:S11]  /*c4500*/  PRMT R2, R10, 0x7773, RZ ;  /* 0x000077730a027816 */ /* 0x001fd600000000ff */
[----:B------:R-:W-:Y:S04]  /*c4510*/  @P4 STG.E.U8 desc[UR32][R6.64], R2 ;  /* 0x0000000206004986 */ /* 0x000fe8000c101120 */
[----:B---3--:R0:W-:Y:S04]  /*c4520*/  STL.64 [R1+0x2e00], R16 ;  /* 0x002e001001007387 */ /* 0x0081e80000100a00 */
[----:B0-----:R-:W2:Y:S04]  /*c4530*/  LDL.LU.64 R16, [R1+0x1090] ;  /* 0x0010900001107983 */ /* 0x001ea80000300a00 */
[----:B------:R-:W3:Y:S04]  /*c4540*/  LDL.LU.64 R22, [R1+0xf70] ;  /* 0x000f700001167983 */ /* 0x000ee80000300a00 */
[----:B------:R-:W4:Y:S04]  /*c4550*/  LDL.LU.64 R26, [R1+0xe58] ;  /* 0x000e5800011a7983 */ /* 0x000f280000300a00 */
[----:B------:R-:W3:Y:S04]  /*c4560*/  LDL.LU R9, [R1+0x1ac] ;  /* 0x0001ac0001097983 */ /* 0x000ee80000300800 */
[----:B------:R-:W4:Y:S04]  /*c4570*/  LDL.LU.64 R12, [R1+0xd78] ;  /* 0x000d7800010c7983 */ /* 0x000f280000300a00 */
[----:B------:R-:W4:Y:S04]  /*c4580*/  LDL.LU.64 R20, [R1+0xbb0] ;  /* 0x000bb00001147983 */ /* 0x000f280000300a00 */
[----:B------:R-:W4:Y:S04]  /*c4590*/  LDL.LU.64 R24, [R1+0xa68] ;  /* 0x000a680001187983 */ /* 0x000f280000300a00 */
[----:B------:R-:W4:Y:S04]  /*c45a0*/  LDL.LU.64 R14, [R1+0x1208] ;  /* 0x00120800010e7983 */ /* 0x000f280000300a00 */
[----:B------:R-:W4:Y:S04]  /*c45b0*/  LDL.LU.64 R18, [R1+0x1200] ;  /* 0x0012000001127983 */ /* 0x000f280000300a00 */
[----:B------:R-:W4:Y:S04]  /*c45c0*/  LDL.LU.64 R28, [R1+0x11f8] ;  /* 0x0011f800011c7983 */ /* 0x000f280000300a00 */
[----:B------:R-:W2:Y:S01]  /*c45d0*/  LDL.LU.64 R6, [R1+0x2e08] ;  /* 0x002e080001067983 */ /* 0x000ea20000300a00 */
[----:B------:R-:W-:-:S04]  /*c45e0*/  LOP3.LUT P5, RZ, R11, 0x80000, RZ, 0xc0, !PT ;  /* 0x000800000bff7812 */ /* 0x000fc800078ac0ff */
[----:B------:R-:W-:Y:S02]  /*c45f0*/  P2R R3, PR, RZ, 0x20 ;  /* 0x00000020ff037803 */ /* 0x000fe40000000000 */
[----:B------:R-:W-:-:S04]  /*c4600*/  LOP3.LUT P5, RZ, R11, 0x100000, RZ, 0xc0, !PT ;  /* 0x001000000bff7812 */ /* 0x000fc800078ac0ff */
[----:B------:R-:W-:Y:S02]  /*c4610*/  P2R R4, PR, RZ, 0x20 ;  /* 0x00000020ff047803 */ /* 0x000fe40000000000 */
[----:B------:R-:W-:Y:S02]  /*c4620*/  LOP3.LUT P5, RZ, R11, 0x200000, RZ, 0xc0, !PT ;  /* 0x002000000bff7812 */ /* 0x000fe400078ac0ff */
[----:B--2---:R-:W-:-:S11]  /*c4630*/  PRMT R2, R6, 0x7770, RZ ;  /* 0x0000777006027816 */ /* 0x004fd600000000ff */
[----:B------:R0:W-:Y:S04]  /*c4640*/  @P5 STG.E.U8 desc[UR32][R16.64], R2 ;  /* 0x0000000210005986 */ /* 0x0001e8000c101120 */
[----:B0-----:R-:W2:Y:S01]  /*c4650*/  LDL.LU.64 R16, [R1+0x2e00] ;  /* 0x002e000001107983 */ /* 0x001ea20000300a00 */
[----:B------:R-:W-:Y:S02]  /*c4660*/  ISETP.NE.AND P5, PT, R4, RZ, PT ;  /* 0x000000ff0400720c */ /* 0x000fe40003fa5270 */
[----:B------:R-:W-:-:S11]  /*c4670*/  PRMT R4, R6, 0x7771, RZ ;  /* 0x0000777106047816 */ /* 0x000fd600000000ff */
[----:B--2---:R0:W-:Y:S04]  /*c4680*/  @P5 STG.E.U8 desc[UR32][R16.64], R4 ;  /* 0x0000000410005986 */ /* 0x0041e8000c101120 */
[----:B0-----:R-:W2:Y:S01]  /*c4690*/  LDL.LU.64 R16, [R1+0x2df8] ;  /* 0x002df80001107983 */ /* 0x001ea20000300a00 */
[----:B------:R-:W-:Y:S02]  /*c46a0*/  ISETP.NE.AND P5, PT, R3, RZ, PT ;  /* 0x000000ff0300720c */ /* 0x000fe40003fa5270 */
[C---:B------:R-:W-:Y:S02]  /*c46b0*/  PRMT R3, R6.reuse, 0x7772, RZ ;  /* 0x0000777206037816 */ /* 0x040fe400000000ff */
[----:B------:R-:W-:Y:S02]  /*c46c0*/  LOP3.LUT P6, RZ, R11, 0x40000, RZ, 0xc0, !PT ;  /* 0x000400000bff7812 */ /* 0x000fe400078cc0ff */
[----:B------:R-:W-:-:S02]  /*c46d0*/  PRMT R6, R6, 0x7773, RZ ;  /* 0x0000777306067816 */ /* 0x000fc400000000ff */
[----:B---3--:R-:W-:Y:S02]  /*c46e0*/  PRMT R5, R9, 0x7770, RZ ;  /* 0x0000777009057816 */ /* 0x008fe400000000ff */
[----:B------:R-:W-:Y:S02]  /*c46f0*/  LOP3.LUT P4, RZ, R11, 0x10000, RZ, 0xc0, !PT ;  /* 0x000100000bff7812 */ /* 0x000fe4000788c0ff */
[C---:B------:R-:W-:Y:S02]  /*c4700*/  LOP3.LUT P3, RZ, R0.reuse, 0x400000, RZ, 0xc0, !PT ;  /* 0x0040000000ff7812 */ /* 0x040fe4000786c0ff */
[C---:B------:R-:W-:Y:S02]  /*c4710*/  LOP3.LUT P2, RZ, R0.reuse, 0x200000, RZ, 0xc0, !PT ;  /* 0x0020000000ff7812 */ /* 0x040fe4000784c0ff */
[C---:B------:R-:W-:Y:S02]  /*c4720*/  LOP3.LUT P1, RZ, R0.reuse, 0x100000, RZ, 0xc0, !PT ;  /* 0x0010000000ff7812 */ /* 0x040fe4000782c0ff */
[----:B------:R-:W-:-:S02]  /*c4730*/  LOP3.LUT P0, RZ, R0, 0x10000, RZ, 0xc0, !PT ;  /* 0x0001000000ff7812 */ /* 0x000fc4000780c0ff */
[C---:B------:R-:W-:Y:S02]  /*c4740*/  PRMT R8, R9.reuse, 0x7772, RZ ;  /* 0x0000777209087816 */ /* 0x040fe400000000ff */
[----:B------:R-:W-:Y:S02]  /*c4750*/  PRMT R2, R9, 0x7773, RZ ;  /* 0x0000777309027816 */ /* 0x000fe400000000ff */
[C---:B------:R-:W-:Y:S02]  /*c4760*/  PRMT R4, R7.reuse, 0x7771, RZ ;  /* 0x0000777107047816 */ /* 0x040fe400000000ff */
[----:B------:R-:W-:Y:S01]  /*c4770*/  PRMT R10, R7, 0x7772, RZ ;  /* 0x00007772070a7816 */ /* 0x000fe200000000ff */
[----:B--2---:R0:W-:Y:S01]  /*c4780*/  @P5 STG.E.U8 desc[UR32][R16.64], R3 ;  /* 0x0000000310005986 */ /* 0x0041e2000c101120 */
[----:B------:R-:W-:-:S13]  /*c4790*/  LOP3.LUT P5, RZ, R0, 0x4000000, RZ, 0xc0, !PT ;  /* 0x0400000000ff7812 */ /* 0x000fda00078ac0ff */
[----:B------:R0:W-:Y:S01]  /*c47a0*/  @P5 STG.E.U8 desc[UR32][R22.64], R6 ;  /* 0x0000000616005986 */ /* 0x0001e2000c101120 */
[----:B------:R-:W-:-:S03]  /*c47b0*/  LOP3.LUT P5, RZ, R11, 0x20000, RZ, 0xc0, !PT ;  /* 0x000200000bff7812 */ /* 0x000fc600078ac0ff */
[----:B----4-:R0:W-:Y:S01]  /*c47c0*/  @P6 STG.E.U8 desc[UR32][R26.64], R5 ;  /* 0x000000051a006986 */ /* 0x0101e2000c101120 */
[----:B------:R-:W-:Y:S02]  /*c47d0*/  LOP3.LUT P6, RZ, R0, 0x2000000, RZ, 0xc0, !PT ;  /* 0x0200000000ff7812 */ /* 0x000fe400078cc0ff */
[----:B------:R-:W-:Y:S02]  /*c47e0*/  PRMT R0, R9, 0x7771, RZ ;  /* 0x0000777109007816 */ /* 0x000fe400000000ff */
[----:B------:R-:W-:-:S05]  /*c47f0*/  PRMT R9, R7, 0x7770, RZ ;  /* 0x0000777007097816 */ /* 0x000fca00000000ff */
[----:B------:R0:W-:Y:S04]  /*c4800*/  @P5 STG.E.U8 desc[UR32][R12.64], R0 ;  /* 0x000000000c005986 */ /* 0x0001e8000c101120 */
[----:B------:R0:W-:Y:S04]  /*c4810*/  @P4 STG.E.U8 desc[UR32][R20.64], R8 ;  /* 0x0000000814004986 */ /* 0x0001e8000c101120 */
[----:B------:R0:W-:Y:S04]  /*c4820*/  @P6 STG.E.U8 desc[UR32][R24.64], R2 ;  /* 0x0000000218006986 */ /* 0x0001e8000c101120 */
[----:B------:R0:W-:Y:S04]  /*c4830*/  @P3 STG.E.U8 desc[UR32][R14.64], R9 ;  /* 0x000000090e003986 */ /* 0x0001e8000c101120 */
[----:B------:R0:W-:Y:S01]  /*c4840*/  @P2 STG.E.U8 desc[UR32][R18.64], R4 ;  /* 0x0000000412002986 */ /* 0x0001e2000c101120 */
[----:B------:R-:W-:-:S03]  /*c4850*/  PRMT R7, R7, 0x7773, RZ ;  /* 0x0000777307077816 */ /* 0x000fc600000000ff */
[----:B------:R0:W-:Y:S01]  /*c4860*/  @P1 STG.E.U8 desc[UR32][R28.64], R10 ;  /* 0x0000000a1c001986 */ /* 0x0001e2000c101120 */
[----:B------:R-:W-:Y:S05]  /*c4870*/  @!P0 EXIT ;  /* 0x000000000000894d */ /* 0x000fea0003800000 */
[----:B0-----:R-:W2:Y:S04]  /*c4880*/  LDL.LU.64 R28, [R1+0x11f0] ;  /* 0x0011f000011c7983 */ /* 0x001ea80000300a00 */
[----:B--2---:R-:W-:Y:S01]  /*c4890*/  STG.E.U8 desc[UR32][R28.64], R7 ;  /* 0x000000071c007986 */ /* 0x004fe2000c101120 */
[----:B------:R-:W-:Y:S05]  /*c48a0*/  EXIT ;  /* 0x000000000000794d */ /* 0x000fea0003800000 */
.L_x_2:
[----:B------:R-:W-:-:S00]  /*c48b0*/  BRA `(.L_x_2) ;  /* 0xfffffffc00fc7947 */ /* 0x000fc0000383ffff */
[----:B------:R-:W-:-:S00]  /*c48c0*/  NOP ;  /* 0x0000000000007918 */ /* 0x000fc00000000000 */
        /* <DEDUP_REMOVED lines=11> */
.L_x_3:


//--------------------- .nv.shared.matmul_kernel  --------------------------
	.section	.nv.shared.matmul_kernel,"aw",@nobits
	.sectionflags	@""
	.align	16
	.zero		1024


//--------------------- .nv.shared.reserved.0     --------------------------
	.section	.nv.shared.reserved.0,"aw",@nobits
	.weak		__nv_reservedSMEM_offset_0_alias
	.size		__nv_reservedSMEM_offset_0_alias, 0, 0
	.other		__nv_reservedSMEM_offset_0_alias,@"STO_CUDA_RESERVED_SHARED STV_DEFAULT"
__nv_reservedSMEM_offset_0_alias:
	.zero		0


//--------------------- .nv.constant0.matmul_kernel --------------------------
	.section	.nv.constant0.matmul_kernel,"a",@progbits
	.sectionflags	@""
	.align	4
.nv.constant0.matmul_kernel:
	.zero		608


//--------------------- SYMBOLS --------------------------

	.type		.nv.reservedSmem.offset0,@object
	.size		.nv.reservedSmem.offset0,0x4
